//
// Generated by NVIDIA NVVM Compiler
//
// Compiler Build ID: CL-36424714
// Cuda compilation tools, release 13.0, V13.0.88
// Based on NVVM 20.0.0
//

.version 9.0
.target sm_100
.address_size 64

	// .globl	_Z9checkPairPN4cuda3std3__44pairIjjEE
// _ZZN3cub18CUB_300001_SM_10006detail6select23DeviceSelectSweepKernelINS2_10policy_hubIN4cuda3std3__44pairIjjEENS0_8NullTypeEiLb0ELNS0_10SelectImplE2EE10Policy1000EPS9_PSA_N6thrust24THRUST_300001_SM_1000_NS6detail15normal_iteratorINSH_10device_ptrIS9_EEEEPiNS0_13ScanTileStateIiLb1EEE10is_nonzeroSA_iNS2_19streaming_context_tIiLb0EEELSB_2EEEvT0_T1_T2_T3_T4_T5_T6_T7_iT8_NS1_7vsmem_tEE19static_temp_storage has been demoted
// _ZZN3cub18CUB_300001_SM_10006detail6select23DeviceSelectSweepKernelINS2_10policy_hubIN4cuda3std3__44pairIjjEENS0_8NullTypeElLb0ELNS0_10SelectImplE2EE10Policy1000EPS9_PSA_N6thrust24THRUST_300001_SM_1000_NS6detail15normal_iteratorINSH_10device_ptrIS9_EEEEPlNS0_13ScanTileStateIiLb1EEE10is_nonzeroSA_iNS2_19streaming_context_tIlLb1EEELSB_2EEEvT0_T1_T2_T3_T4_T5_T6_T7_iT8_NS1_7vsmem_tEE19static_temp_storage has been demoted
.global .align 1 .b8 _ZN34_INTERNAL_e43d322f_4_k_cu_13d8ca9e4cuda3std3__45__cpo5beginE[1];
.global .align 1 .b8 _ZN34_INTERNAL_e43d322f_4_k_cu_13d8ca9e4cuda3std3__45__cpo3endE[1];
.global .align 1 .b8 _ZN34_INTERNAL_e43d322f_4_k_cu_13d8ca9e4cuda3std3__45__cpo6cbeginE[1];
.global .align 1 .b8 _ZN34_INTERNAL_e43d322f_4_k_cu_13d8ca9e4cuda3std3__45__cpo4cendE[1];
.global .align 1 .b8 _ZN34_INTERNAL_e43d322f_4_k_cu_13d8ca9e4cuda3std3__45__cpo6rbeginE[1];
.global .align 1 .b8 _ZN34_INTERNAL_e43d322f_4_k_cu_13d8ca9e4cuda3std3__45__cpo4rendE[1];
.global .align 1 .b8 _ZN34_INTERNAL_e43d322f_4_k_cu_13d8ca9e4cuda3std3__45__cpo7crbeginE[1];
.global .align 1 .b8 _ZN34_INTERNAL_e43d322f_4_k_cu_13d8ca9e4cuda3std3__45__cpo5crendE[1];
.global .align 1 .b8 _ZN34_INTERNAL_e43d322f_4_k_cu_13d8ca9e4cuda3std3__436_GLOBAL__N__e43d322f_4_k_cu_13d8ca9e6ignoreE[1];
.global .align 1 .b8 _ZN34_INTERNAL_e43d322f_4_k_cu_13d8ca9e4cuda3std3__419piecewise_constructE[1];
.global .align 1 .b8 _ZN34_INTERNAL_e43d322f_4_k_cu_13d8ca9e4cuda3std3__48in_placeE[1];
.global .align 1 .b8 _ZN34_INTERNAL_e43d322f_4_k_cu_13d8ca9e4cuda3std3__420unreachable_sentinelE[1];
.global .align 1 .b8 _ZN34_INTERNAL_e43d322f_4_k_cu_13d8ca9e4cuda3std3__47nulloptE[1];
.global .align 1 .b8 _ZN34_INTERNAL_e43d322f_4_k_cu_13d8ca9e4cuda3std3__48unexpectE[1];
.global .align 1 .b8 _ZN34_INTERNAL_e43d322f_4_k_cu_13d8ca9e4cuda3std6ranges3__45__cpo4swapE[1];
.global .align 1 .b8 _ZN34_INTERNAL_e43d322f_4_k_cu_13d8ca9e4cuda3std6ranges3__45__cpo9iter_moveE[1];
.global .align 1 .b8 _ZN34_INTERNAL_e43d322f_4_k_cu_13d8ca9e4cuda3std6ranges3__45__cpo5beginE[1];
.global .align 1 .b8 _ZN34_INTERNAL_e43d322f_4_k_cu_13d8ca9e4cuda3std6ranges3__45__cpo3endE[1];
.global .align 1 .b8 _ZN34_INTERNAL_e43d322f_4_k_cu_13d8ca9e4cuda3std6ranges3__45__cpo6cbeginE[1];
.global .align 1 .b8 _ZN34_INTERNAL_e43d322f_4_k_cu_13d8ca9e4cuda3std6ranges3__45__cpo4cendE[1];
.global .align 1 .b8 _ZN34_INTERNAL_e43d322f_4_k_cu_13d8ca9e4cuda3std6ranges3__45__cpo7advanceE[1];
.global .align 1 .b8 _ZN34_INTERNAL_e43d322f_4_k_cu_13d8ca9e4cuda3std6ranges3__45__cpo9iter_swapE[1];
.global .align 1 .b8 _ZN34_INTERNAL_e43d322f_4_k_cu_13d8ca9e4cuda3std6ranges3__45__cpo4nextE[1];
.global .align 1 .b8 _ZN34_INTERNAL_e43d322f_4_k_cu_13d8ca9e4cuda3std6ranges3__45__cpo4prevE[1];
.global .align 1 .b8 _ZN34_INTERNAL_e43d322f_4_k_cu_13d8ca9e4cuda3std6ranges3__45__cpo4dataE[1];
.global .align 1 .b8 _ZN34_INTERNAL_e43d322f_4_k_cu_13d8ca9e4cuda3std6ranges3__45__cpo5cdataE[1];
.global .align 1 .b8 _ZN34_INTERNAL_e43d322f_4_k_cu_13d8ca9e4cuda3std6ranges3__45__cpo4sizeE[1];
.global .align 1 .b8 _ZN34_INTERNAL_e43d322f_4_k_cu_13d8ca9e4cuda3std6ranges3__45__cpo5ssizeE[1];
.global .align 1 .b8 _ZN34_INTERNAL_e43d322f_4_k_cu_13d8ca9e4cuda3std6ranges3__45__cpo8distanceE[1];
.global .align 1 .b8 _ZN34_INTERNAL_e43d322f_4_k_cu_13d8ca9e6thrust24THRUST_300001_SM_1000_NS8cuda_cub3parE[1];
.global .align 1 .b8 _ZN34_INTERNAL_e43d322f_4_k_cu_13d8ca9e6thrust24THRUST_300001_SM_1000_NS8cuda_cub10par_nosyncE[1];
.global .align 1 .b8 _ZN34_INTERNAL_e43d322f_4_k_cu_13d8ca9e6thrust24THRUST_300001_SM_1000_NS6system6detail10sequential3seqE[1];
.global .align 1 .b8 _ZN34_INTERNAL_e43d322f_4_k_cu_13d8ca9e6thrust24THRUST_300001_SM_1000_NS6system3cpp3parE[1];
.global .align 1 .b8 _ZN34_INTERNAL_e43d322f_4_k_cu_13d8ca9e6thrust24THRUST_300001_SM_1000_NS12placeholders2_1E[1];
.global .align 1 .b8 _ZN34_INTERNAL_e43d322f_4_k_cu_13d8ca9e6thrust24THRUST_300001_SM_1000_NS12placeholders2_2E[1];
.global .align 1 .b8 _ZN34_INTERNAL_e43d322f_4_k_cu_13d8ca9e6thrust24THRUST_300001_SM_1000_NS12placeholders2_3E[1];
.global .align 1 .b8 _ZN34_INTERNAL_e43d322f_4_k_cu_13d8ca9e6thrust24THRUST_300001_SM_1000_NS12placeholders2_4E[1];
.global .align 1 .b8 _ZN34_INTERNAL_e43d322f_4_k_cu_13d8ca9e6thrust24THRUST_300001_SM_1000_NS12placeholders2_5E[1];
.global .align 1 .b8 _ZN34_INTERNAL_e43d322f_4_k_cu_13d8ca9e6thrust24THRUST_300001_SM_1000_NS12placeholders2_6E[1];
.global .align 1 .b8 _ZN34_INTERNAL_e43d322f_4_k_cu_13d8ca9e6thrust24THRUST_300001_SM_1000_NS12placeholders2_7E[1];
.global .align 1 .b8 _ZN34_INTERNAL_e43d322f_4_k_cu_13d8ca9e6thrust24THRUST_300001_SM_1000_NS12placeholders2_8E[1];
.global .align 1 .b8 _ZN34_INTERNAL_e43d322f_4_k_cu_13d8ca9e6thrust24THRUST_300001_SM_1000_NS12placeholders2_9E[1];
.global .align 1 .b8 _ZN34_INTERNAL_e43d322f_4_k_cu_13d8ca9e6thrust24THRUST_300001_SM_1000_NS12placeholders3_10E[1];
.global .align 1 .b8 _ZN34_INTERNAL_e43d322f_4_k_cu_13d8ca9e6thrust24THRUST_300001_SM_1000_NS3seqE[1];
.global .align 1 .b8 _ZN34_INTERNAL_e43d322f_4_k_cu_13d8ca9e6thrust24THRUST_300001_SM_1000_NS6deviceE[1];

.visible .entry _Z9checkPairPN4cuda3std3__44pairIjjEE(
	.param .u64 .ptr .align 1 _Z9checkPairPN4cuda3std3__44pairIjjEE_param_0
)
{
	.reg .pred 	%p<7>;
	.reg .b32 	%r<43>;
	.reg .b32 	%f<4>;
	.reg .b64 	%rd<26>;

	ld.param.u64 	%rd10, [_Z9checkPairPN4cuda3std3__44pairIjjEE_param_0];
	mov.u32 	%r1, %ctaid.x;
	setp.gt.u32 	%p1, %r1, 999;
	@%p1 bra 	$L__BB0_9;
	mov.u32 	%r17, %tid.x;
	mad.lo.s32 	%r41, %r1, 1001, %r17;
	cvt.u64.u32 	%rd11, %r1;
	add.s64 	%rd25, %rd11, 1;
	mul.wide.u32 	%rd12, %r1, 5;
	add.s64 	%rd24, %rd12, 2;
	add.s32 	%r40, %r17, %r1;
	mul.lo.s32 	%r39, %r40, 5;
	cvta.to.global.u64 	%rd3, %rd10;
$L__BB0_2:
	cvt.u32.u64 	%r8, %rd25;
	add.s32 	%r9, %r40, 1;
	setp.gt.u32 	%p2, %r9, 1000;
	@%p2 bra 	$L__BB0_8;
	mul.lo.s64 	%rd15, %rd24, %rd25;
	shr.u64 	%rd16, %rd15, 1;
	add.s32 	%r22, %r39, 2;
	mul.lo.s32 	%r23, %r22, %r9;
	shr.u32 	%r24, %r23, 1;
	cvt.u64.u32 	%rd17, %r24;
	mad.lo.s64 	%rd6, %rd16, %rd17, 9;
	clz.b64 	%r25, %rd6;
	and.b32  	%r26, %r25, 62;
	shl.b64 	%rd18, %rd6, %r26;
	{ .reg .b32 tmp; mov.b64 {tmp, %r27}, %rd18; }
	cvt.rn.f32.u32 	%f2, %r27;
	// begin inline asm
	rsqrt.approx.ftz.f32 %f1,%f2; 
	
	// end inline asm
	fma.rn.f32 	%f3, %f1, 0f57000000, 0fC3DB0000;
	cvt.rzi.u32.f32 	%r28, %f3;
	mul.hi.u32 	%r29, %r28, %r27;
	shl.b32 	%r19, %r29, 1;
	// begin inline asm
	mul.wide.u32 %rd13,%r19,%r19;
	
	// end inline asm
	sub.s64 	%rd19, %rd18, %rd13;
	{ .reg .b32 tmp; mov.b64 {tmp, %r30}, %rd19; }
	add.s32 	%r31, %r30, 1;
	mul.hi.u32 	%r32, %r31, %r28;
	add.s32 	%r33, %r19, %r32;
	shr.u32 	%r34, %r25, 1;
	shr.u32 	%r21, %r33, %r34;
	// begin inline asm
	mul.wide.u32 %rd14,%r21,%r21;
	
	// end inline asm
	sub.s64 	%rd7, %rd6, %rd14;
	setp.gt.s64 	%p3, %rd7, -1;
	@%p3 bra 	$L__BB0_5;
	add.s32 	%r42, %r21, -1;
	bra.uni 	$L__BB0_6;
$L__BB0_5:
	mul.wide.u32 	%rd20, %r21, 2;
	setp.gt.u64 	%p4, %rd7, %rd20;
	selp.u32 	%r35, 1, 0, %p4;
	add.s32 	%r42, %r21, %r35;
$L__BB0_6:
	mul.wide.u32 	%rd21, %r42, %r42;
	setp.ne.s64 	%p5, %rd21, %rd6;
	@%p5 bra 	$L__BB0_8;
	add.s32 	%r36, %r41, 1;
	mul.wide.u32 	%rd22, %r36, 8;
	add.s64 	%rd23, %rd3, %rd22;
	st.global.u32 	[%rd23], %r8;
	st.global.u32 	[%rd23+4], %r9;
$L__BB0_8:
	add.s64 	%rd25, %rd25, 200;
	cvt.u32.u64 	%r37, %rd25;
	add.s32 	%r38, %r37, -200;
	add.s32 	%r41, %r41, 200200;
	add.s64 	%rd24, %rd24, 1000;
	add.s32 	%r40, %r40, 200;
	add.s32 	%r39, %r39, 1000;
	setp.lt.u32 	%p6, %r38, 801;
	@%p6 bra 	$L__BB0_2;
$L__BB0_9:
	ret;

}
	// .globl	_Z5findcN6thrust24THRUST_300001_SM_1000_NS13device_vectorIN4cuda3std3__44pairIjjEENS0_16device_allocatorIS6_EEEEPx
.visible .entry _Z5findcN6thrust24THRUST_300001_SM_1000_NS13device_vectorIN4cuda3std3__44pairIjjEENS0_16device_allocatorIS6_EEEEPx(
	.param .align 8 .b8 _Z5findcN6thrust24THRUST_300001_SM_1000_NS13device_vectorIN4cuda3std3__44pairIjjEENS0_16device_allocatorIS6_EEEEPx_param_0[32],
	.param .u64 .ptr .align 1 _Z5findcN6thrust24THRUST_300001_SM_1000_NS13device_vectorIN4cuda3std3__44pairIjjEENS0_16device_allocatorIS6_EEEEPx_param_1
)
{
	.reg .pred 	%p<17>;
	.reg .b32 	%r<47>;
	.reg .b32 	%f<7>;
	.reg .b64 	%rd<59>;

	ld.param.u64 	%rd1, [_Z5findcN6thrust24THRUST_300001_SM_1000_NS13device_vectorIN4cuda3std3__44pairIjjEENS0_16device_allocatorIS6_EEEEPx_param_0+8];
	ld.param.u64 	%rd2, [_Z5findcN6thrust24THRUST_300001_SM_1000_NS13device_vectorIN4cuda3std3__44pairIjjEENS0_16device_allocatorIS6_EEEEPx_param_0+24];
	ld.param.u64 	%rd23, [_Z5findcN6thrust24THRUST_300001_SM_1000_NS13device_vectorIN4cuda3std3__44pairIjjEENS0_16device_allocatorIS6_EEEEPx_param_1];
	mov.u32 	%r13, %ctaid.x;
	cvt.u64.u32 	%rd56, %r13;
	setp.lt.u64 	%p1, %rd2, %rd56;
	@%p1 bra 	$L__BB1_17;
	mov.u32 	%r1, %tid.x;
	cvta.to.global.u64 	%rd4, %rd1;
	cvta.to.global.u64 	%rd5, %rd23;
$L__BB1_2:
	shl.b64 	%rd24, %rd56, 3;
	add.s64 	%rd25, %rd4, %rd24;
	ld.global.u32 	%r2, [%rd25];
	ld.global.u32 	%r14, [%rd25+4];
	setp.eq.s32 	%p2, %r2, 0;
	setp.eq.s32 	%p3, %r14, 0;
	or.pred  	%p4, %p2, %p3;
	@%p4 bra 	$L__BB1_16;
	cvt.s64.s32 	%rd26, %r2;
	cvt.s64.s32 	%rd27, %r14;
	mul.wide.s32 	%rd28, %r2, 5;
	add.s64 	%rd29, %rd28, -3;
	mul.lo.s64 	%rd30, %rd29, %rd26;
	shr.u64 	%rd31, %rd30, 63;
	add.s64 	%rd32, %rd30, %rd31;
	shr.s64 	%rd7, %rd32, 1;
	mul.wide.s32 	%rd33, %r14, 5;
	add.s64 	%rd34, %rd33, -3;
	mul.lo.s64 	%rd8, %rd34, %rd27;
	add.s32 	%r4, %r14, %r1;
	setp.gt.u32 	%p5, %r4, 10000000;
	@%p5 bra 	$L__BB1_16;
	cvt.u64.u32 	%rd58, %r4;
	add.s64 	%rd10, %rd5, %rd24;
	mul.wide.u32 	%rd36, %r4, 5;
	add.s64 	%rd57, %rd36, -3;
	shr.u64 	%rd37, %rd8, 63;
	add.s64 	%rd38, %rd8, %rd37;
	shr.s64 	%rd12, %rd38, 1;
$L__BB1_5:
	mov.u64 	%rd14, %rd58;
	setp.eq.s64 	%p6, %rd14, 0;
	@%p6 bra 	$L__BB1_15;
	mul.lo.s64 	%rd41, %rd57, %rd14;
	shr.u64 	%rd15, %rd41, 1;
	mad.lo.s64 	%rd16, %rd15, %rd7, 9;
	clz.b64 	%r19, %rd16;
	and.b32  	%r20, %r19, 126;
	shl.b64 	%rd42, %rd16, %r20;
	{ .reg .b32 tmp; mov.b64 {tmp, %r21}, %rd42; }
	cvt.rn.f32.u32 	%f2, %r21;
	// begin inline asm
	rsqrt.approx.ftz.f32 %f1,%f2; 
	
	// end inline asm
	fma.rn.f32 	%f3, %f1, 0f57000000, 0fC3DB0000;
	cvt.rzi.u32.f32 	%r22, %f3;
	mul.hi.u32 	%r23, %r22, %r21;
	shl.b32 	%r16, %r23, 1;
	// begin inline asm
	mul.wide.u32 %rd39,%r16,%r16;
	
	// end inline asm
	sub.s64 	%rd43, %rd42, %rd39;
	{ .reg .b32 tmp; mov.b64 {tmp, %r24}, %rd43; }
	add.s32 	%r25, %r24, 1;
	mul.hi.u32 	%r26, %r25, %r22;
	add.s32 	%r27, %r16, %r26;
	shr.u32 	%r28, %r19, 1;
	shr.u32 	%r18, %r27, %r28;
	// begin inline asm
	mul.wide.u32 %rd40,%r18,%r18;
	
	// end inline asm
	sub.s64 	%rd17, %rd16, %rd40;
	setp.gt.s64 	%p7, %rd17, -1;
	@%p7 bra 	$L__BB1_8;
	add.s32 	%r45, %r18, -1;
	bra.uni 	$L__BB1_9;
$L__BB1_8:
	mul.wide.u32 	%rd44, %r18, 2;
	setp.gt.u64 	%p8, %rd17, %rd44;
	selp.u32 	%r29, 1, 0, %p8;
	add.s32 	%r45, %r18, %r29;
$L__BB1_9:
	setp.eq.s64 	%p9, %rd16, 0;
	cvt.u64.u32 	%rd45, %r45;
	selp.b64 	%rd46, 0, %rd45, %p9;
	mul.lo.s64 	%rd47, %rd46, %rd46;
	setp.ne.s64 	%p10, %rd47, %rd16;
	@%p10 bra 	$L__BB1_15;
	mad.lo.s64 	%rd18, %rd15, %rd12, 9;
	clz.b64 	%r34, %rd18;
	and.b32  	%r35, %r34, 126;
	shl.b64 	%rd50, %rd18, %r35;
	{ .reg .b32 tmp; mov.b64 {tmp, %r36}, %rd50; }
	cvt.rn.f32.u32 	%f5, %r36;
	// begin inline asm
	rsqrt.approx.ftz.f32 %f4,%f5; 
	
	// end inline asm
	fma.rn.f32 	%f6, %f4, 0f57000000, 0fC3DB0000;
	cvt.rzi.u32.f32 	%r37, %f6;
	mul.hi.u32 	%r38, %r37, %r36;
	shl.b32 	%r31, %r38, 1;
	// begin inline asm
	mul.wide.u32 %rd48,%r31,%r31;
	
	// end inline asm
	sub.s64 	%rd51, %rd50, %rd48;
	{ .reg .b32 tmp; mov.b64 {tmp, %r39}, %rd51; }
	add.s32 	%r40, %r39, 1;
	mul.hi.u32 	%r41, %r40, %r37;
	add.s32 	%r42, %r31, %r41;
	shr.u32 	%r43, %r34, 1;
	shr.u32 	%r33, %r42, %r43;
	// begin inline asm
	mul.wide.u32 %rd49,%r33,%r33;
	
	// end inline asm
	sub.s64 	%rd19, %rd18, %rd49;
	setp.gt.s64 	%p11, %rd19, -1;
	@%p11 bra 	$L__BB1_12;
	add.s32 	%r46, %r33, -1;
	bra.uni 	$L__BB1_13;
$L__BB1_12:
	mul.wide.u32 	%rd52, %r33, 2;
	setp.gt.u64 	%p12, %rd19, %rd52;
	selp.u32 	%r44, 1, 0, %p12;
	add.s32 	%r46, %r33, %r44;
$L__BB1_13:
	setp.eq.s64 	%p13, %rd18, 0;
	cvt.u64.u32 	%rd53, %r46;
	selp.b64 	%rd54, 0, %rd53, %p13;
	mul.lo.s64 	%rd55, %rd54, %rd54;
	setp.ne.s64 	%p14, %rd55, %rd18;
	@%p14 bra 	$L__BB1_15;
	st.global.u64 	[%rd10], %rd14;
$L__BB1_15:
	add.s64 	%rd58, %rd14, 1000;
	add.s64 	%rd57, %rd57, 5000;
	setp.lt.u64 	%p15, %rd14, 9999001;
	@%p15 bra 	$L__BB1_5;
$L__BB1_16:
	add.s64 	%rd56, %rd56, 200;
	setp.ge.u64 	%p16, %rd2, %rd56;
	@%p16 bra 	$L__BB1_2;
$L__BB1_17:
	ret;

}
	// .globl	_ZN3cub18CUB_300001_SM_10006detail11EmptyKernelIvEEvv
.visible .entry _ZN3cub18CUB_300001_SM_10006detail11EmptyKernelIvEEvv()
{


	ret;

}
	// .globl	_ZN3cub18CUB_300001_SM_10006detail8for_each13static_kernelINS2_12policy_hub_t12policy_500_tElN6thrust24THRUST_300001_SM_1000_NS8cuda_cub20__uninitialized_copy7functorINS7_6detail15normal_iteratorINS7_10device_ptrIN4cuda3std3__44pairIjjEEEEEENSC_INS7_7pointerISI_NS8_3tagENS7_11use_defaultESN_EEEEEEEEvT0_T1_
.visible .entry _ZN3cub18CUB_300001_SM_10006detail8for_each13static_kernelINS2_12policy_hub_t12policy_500_tElN6thrust24THRUST_300001_SM_1000_NS8cuda_cub20__uninitialized_copy7functorINS7_6detail15normal_iteratorINS7_10device_ptrIN4cuda3std3__44pairIjjEEEEEENSC_INS7_7pointerISI_NS8_3tagENS7_11use_defaultESN_EEEEEEEEvT0_T1_(
	.param .u64 _ZN3cub18CUB_300001_SM_10006detail8for_each13static_kernelINS2_12policy_hub_t12policy_500_tElN6thrust24THRUST_300001_SM_1000_NS8cuda_cub20__uninitialized_copy7functorINS7_6detail15normal_iteratorINS7_10device_ptrIN4cuda3std3__44pairIjjEEEEEENSC_INS7_7pointerISI_NS8_3tagENS7_11use_defaultESN_EEEEEEEEvT0_T1__param_0,
	.param .align 8 .b8 _ZN3cub18CUB_300001_SM_10006detail8for_each13static_kernelINS2_12policy_hub_t12policy_500_tElN6thrust24THRUST_300001_SM_1000_NS8cuda_cub20__uninitialized_copy7functorINS7_6detail15normal_iteratorINS7_10device_ptrIN4cuda3std3__44pairIjjEEEEEENSC_INS7_7pointerISI_NS8_3tagENS7_11use_defaultESN_EEEEEEEEvT0_T1__param_1[16]
)
.maxntid 256
{
	.reg .pred 	%p<4>;
	.reg .b32 	%r<14>;
	.reg .b64 	%rd<26>;

	ld.param.u64 	%rd8, [_ZN3cub18CUB_300001_SM_10006detail8for_each13static_kernelINS2_12policy_hub_t12policy_500_tElN6thrust24THRUST_300001_SM_1000_NS8cuda_cub20__uninitialized_copy7functorINS7_6detail15normal_iteratorINS7_10device_ptrIN4cuda3std3__44pairIjjEEEEEENSC_INS7_7pointerISI_NS8_3tagENS7_11use_defaultESN_EEEEEEEEvT0_T1__param_1+8];
	ld.param.u64 	%rd7, [_ZN3cub18CUB_300001_SM_10006detail8for_each13static_kernelINS2_12policy_hub_t12policy_500_tElN6thrust24THRUST_300001_SM_1000_NS8cuda_cub20__uninitialized_copy7functorINS7_6detail15normal_iteratorINS7_10device_ptrIN4cuda3std3__44pairIjjEEEEEENSC_INS7_7pointerISI_NS8_3tagENS7_11use_defaultESN_EEEEEEEEvT0_T1__param_1];
	ld.param.u64 	%rd9, [_ZN3cub18CUB_300001_SM_10006detail8for_each13static_kernelINS2_12policy_hub_t12policy_500_tElN6thrust24THRUST_300001_SM_1000_NS8cuda_cub20__uninitialized_copy7functorINS7_6detail15normal_iteratorINS7_10device_ptrIN4cuda3std3__44pairIjjEEEEEENSC_INS7_7pointerISI_NS8_3tagENS7_11use_defaultESN_EEEEEEEEvT0_T1__param_0];
	mov.u32 	%r1, %ctaid.x;
	mul.wide.u32 	%rd1, %r1, 512;
	sub.s64 	%rd2, %rd9, %rd1;
	setp.lt.s64 	%p1, %rd2, 512;
	@%p1 bra 	$L__BB3_2;
	mov.u32 	%r9, %tid.x;
	cvta.to.global.u64 	%rd19, %rd8;
	cvta.to.global.u64 	%rd20, %rd7;
	cvt.u64.u32 	%rd21, %r9;
	add.s64 	%rd22, %rd1, %rd21;
	shl.b64 	%rd23, %rd22, 3;
	add.s64 	%rd24, %rd20, %rd23;
	add.s64 	%rd25, %rd19, %rd23;
	ld.global.u32 	%r10, [%rd24];
	ld.global.u32 	%r11, [%rd24+4];
	st.global.u32 	[%rd25], %r10;
	st.global.u32 	[%rd25+4], %r11;
	ld.global.u32 	%r12, [%rd24+2048];
	ld.global.u32 	%r13, [%rd24+2052];
	st.global.u32 	[%rd25+2048], %r12;
	st.global.u32 	[%rd25+2052], %r13;
	bra.uni 	$L__BB3_6;
$L__BB3_2:
	cvta.to.global.u64 	%rd3, %rd7;
	cvta.to.global.u64 	%rd4, %rd8;
	mov.u32 	%r2, %tid.x;
	cvt.s64.s32 	%rd5, %rd2;
	cvt.u64.u32 	%rd6, %r2;
	setp.le.s64 	%p2, %rd5, %rd6;
	@%p2 bra 	$L__BB3_4;
	add.s64 	%rd10, %rd1, %rd6;
	shl.b64 	%rd11, %rd10, 3;
	add.s64 	%rd12, %rd3, %rd11;
	add.s64 	%rd13, %rd4, %rd11;
	ld.global.u32 	%r3, [%rd12];
	ld.global.u32 	%r4, [%rd12+4];
	st.global.u32 	[%rd13], %r3;
	st.global.u32 	[%rd13+4], %r4;
$L__BB3_4:
	cvt.u32.u64 	%r5, %rd6;
	add.s32 	%r6, %r5, 256;
	cvt.u64.u32 	%rd14, %r6;
	setp.le.s64 	%p3, %rd5, %rd14;
	@%p3 bra 	$L__BB3_6;
	add.s64 	%rd15, %rd1, %rd6;
	shl.b64 	%rd16, %rd15, 3;
	add.s64 	%rd17, %rd3, %rd16;
	add.s64 	%rd18, %rd4, %rd16;
	ld.global.u32 	%r7, [%rd17+2048];
	ld.global.u32 	%r8, [%rd17+2052];
	st.global.u32 	[%rd18+2048], %r7;
	st.global.u32 	[%rd18+2052], %r8;
$L__BB3_6:
	ret;

}
	// .globl	_ZN3cub18CUB_300001_SM_10006detail8for_each13static_kernelINS2_12policy_hub_t12policy_500_tElN6thrust24THRUST_300001_SM_1000_NS8cuda_cub13__swap_ranges6swap_fINS7_6detail15normal_iteratorINS7_10device_ptrIN4cuda3std3__44pairIjjEEEEEENS7_16reverse_iteratorISK_EEEEEEvT0_T1_
.visible .entry _ZN3cub18CUB_300001_SM_10006detail8for_each13static_kernelINS2_12policy_hub_t12policy_500_tElN6thrust24THRUST_300001_SM_1000_NS8cuda_cub13__swap_ranges6swap_fINS7_6detail15normal_iteratorINS7_10device_ptrIN4cuda3std3__44pairIjjEEEEEENS7_16reverse_iteratorISK_EEEEEEvT0_T1_(
	.param .u64 _ZN3cub18CUB_300001_SM_10006detail8for_each13static_kernelINS2_12policy_hub_t12policy_500_tElN6thrust24THRUST_300001_SM_1000_NS8cuda_cub13__swap_ranges6swap_fINS7_6detail15normal_iteratorINS7_10device_ptrIN4cuda3std3__44pairIjjEEEEEENS7_16reverse_iteratorISK_EEEEEEvT0_T1__param_0,
	.param .align 8 .b8 _ZN3cub18CUB_300001_SM_10006detail8for_each13static_kernelINS2_12policy_hub_t12policy_500_tElN6thrust24THRUST_300001_SM_1000_NS8cuda_cub13__swap_ranges6swap_fINS7_6detail15normal_iteratorINS7_10device_ptrIN4cuda3std3__44pairIjjEEEEEENS7_16reverse_iteratorISK_EEEEEEvT0_T1__param_1[16]
)
.maxntid 256
{
	.reg .pred 	%p<4>;
	.reg .b32 	%r<22>;
	.reg .b64 	%rd<26>;

	ld.param.u64 	%rd8, [_ZN3cub18CUB_300001_SM_10006detail8for_each13static_kernelINS2_12policy_hub_t12policy_500_tElN6thrust24THRUST_300001_SM_1000_NS8cuda_cub13__swap_ranges6swap_fINS7_6detail15normal_iteratorINS7_10device_ptrIN4cuda3std3__44pairIjjEEEEEENS7_16reverse_iteratorISK_EEEEEEvT0_T1__param_1+8];
	ld.param.u64 	%rd7, [_ZN3cub18CUB_300001_SM_10006detail8for_each13static_kernelINS2_12policy_hub_t12policy_500_tElN6thrust24THRUST_300001_SM_1000_NS8cuda_cub13__swap_ranges6swap_fINS7_6detail15normal_iteratorINS7_10device_ptrIN4cuda3std3__44pairIjjEEEEEENS7_16reverse_iteratorISK_EEEEEEvT0_T1__param_1];
	ld.param.u64 	%rd9, [_ZN3cub18CUB_300001_SM_10006detail8for_each13static_kernelINS2_12policy_hub_t12policy_500_tElN6thrust24THRUST_300001_SM_1000_NS8cuda_cub13__swap_ranges6swap_fINS7_6detail15normal_iteratorINS7_10device_ptrIN4cuda3std3__44pairIjjEEEEEENS7_16reverse_iteratorISK_EEEEEEvT0_T1__param_0];
	mov.u32 	%r1, %ctaid.x;
	mul.wide.u32 	%rd1, %r1, 512;
	sub.s64 	%rd2, %rd9, %rd1;
	setp.lt.s64 	%p1, %rd2, 512;
	@%p1 bra 	$L__BB4_2;
	mov.u32 	%r13, %tid.x;
	cvta.to.global.u64 	%rd19, %rd8;
	cvta.to.global.u64 	%rd20, %rd7;
	cvt.u64.u32 	%rd21, %r13;
	add.s64 	%rd22, %rd1, %rd21;
	shl.b64 	%rd23, %rd22, 3;
	add.s64 	%rd24, %rd20, %rd23;
	ld.global.u32 	%r14, [%rd24];
	ld.global.u32 	%r15, [%rd24+4];
	sub.s64 	%rd25, %rd19, %rd23;
	ld.global.u32 	%r16, [%rd25+-8];
	ld.global.u32 	%r17, [%rd25+-4];
	st.global.u32 	[%rd24], %r16;
	st.global.u32 	[%rd24+4], %r17;
	st.global.u32 	[%rd25+-8], %r14;
	st.global.u32 	[%rd25+-4], %r15;
	ld.global.u32 	%r18, [%rd24+2048];
	ld.global.u32 	%r19, [%rd24+2052];
	ld.global.u32 	%r20, [%rd25+-2056];
	ld.global.u32 	%r21, [%rd25+-2052];
	st.global.u32 	[%rd24+2048], %r20;
	st.global.u32 	[%rd24+2052], %r21;
	st.global.u32 	[%rd25+-2056], %r18;
	st.global.u32 	[%rd25+-2052], %r19;
	bra.uni 	$L__BB4_6;
$L__BB4_2:
	cvta.to.global.u64 	%rd3, %rd7;
	cvta.to.global.u64 	%rd4, %rd8;
	mov.u32 	%r2, %tid.x;
	cvt.s64.s32 	%rd5, %rd2;
	cvt.u64.u32 	%rd6, %r2;
	setp.le.s64 	%p2, %rd5, %rd6;
	@%p2 bra 	$L__BB4_4;
	add.s64 	%rd10, %rd1, %rd6;
	shl.b64 	%rd11, %rd10, 3;
	add.s64 	%rd12, %rd3, %rd11;
	ld.global.u32 	%r3, [%rd12];
	ld.global.u32 	%r4, [%rd12+4];
	sub.s64 	%rd13, %rd4, %rd11;
	ld.global.u32 	%r5, [%rd13+-8];
	ld.global.u32 	%r6, [%rd13+-4];
	st.global.u32 	[%rd12], %r5;
	st.global.u32 	[%rd12+4], %r6;
	st.global.u32 	[%rd13+-8], %r3;
	st.global.u32 	[%rd13+-4], %r4;
$L__BB4_4:
	cvt.u32.u64 	%r7, %rd6;
	add.s32 	%r8, %r7, 256;
	cvt.u64.u32 	%rd14, %r8;
	setp.le.s64 	%p3, %rd5, %rd14;
	@%p3 bra 	$L__BB4_6;
	add.s64 	%rd15, %rd1, %rd6;
	shl.b64 	%rd16, %rd15, 3;
	add.s64 	%rd17, %rd3, %rd16;
	ld.global.u32 	%r9, [%rd17+2048];
	ld.global.u32 	%r10, [%rd17+2052];
	sub.s64 	%rd18, %rd4, %rd16;
	ld.global.u32 	%r11, [%rd18+-2056];
	ld.global.u32 	%r12, [%rd18+-2052];
	st.global.u32 	[%rd17+2048], %r11;
	st.global.u32 	[%rd17+2052], %r12;
	st.global.u32 	[%rd18+-2056], %r9;
	st.global.u32 	[%rd18+-2052], %r10;
$L__BB4_6:
	ret;

}
	// .globl	_ZN3cub18CUB_300001_SM_10006detail4scan23DeviceCompactInitKernelINS0_13ScanTileStateIiLb1EEEPiEEvT_iT0_
.visible .entry _ZN3cub18CUB_300001_SM_10006detail4scan23DeviceCompactInitKernelINS0_13ScanTileStateIiLb1EEEPiEEvT_iT0_(
	.param .align 8 .b8 _ZN3cub18CUB_300001_SM_10006detail4scan23DeviceCompactInitKernelINS0_13ScanTileStateIiLb1EEEPiEEvT_iT0__param_0[8],
	.param .u32 _ZN3cub18CUB_300001_SM_10006detail4scan23DeviceCompactInitKernelINS0_13ScanTileStateIiLb1EEEPiEEvT_iT0__param_1,
	.param .u64 .ptr .align 1 _ZN3cub18CUB_300001_SM_10006detail4scan23DeviceCompactInitKernelINS0_13ScanTileStateIiLb1EEEPiEEvT_iT0__param_2
)
{
	.reg .pred 	%p<6>;
	.reg .b32 	%r<12>;
	.reg .b64 	%rd<9>;

	ld.param.u64 	%rd3, [_ZN3cub18CUB_300001_SM_10006detail4scan23DeviceCompactInitKernelINS0_13ScanTileStateIiLb1EEEPiEEvT_iT0__param_0];
	ld.param.u32 	%r4, [_ZN3cub18CUB_300001_SM_10006detail4scan23DeviceCompactInitKernelINS0_13ScanTileStateIiLb1EEEPiEEvT_iT0__param_1];
	ld.param.u64 	%rd2, [_ZN3cub18CUB_300001_SM_10006detail4scan23DeviceCompactInitKernelINS0_13ScanTileStateIiLb1EEEPiEEvT_iT0__param_2];
	cvta.to.global.u64 	%rd1, %rd3;
	mov.u32 	%r1, %ctaid.x;
	mov.u32 	%r5, %ntid.x;
	mov.u32 	%r2, %tid.x;
	mad.lo.s32 	%r3, %r1, %r5, %r2;
	setp.ge.s32 	%p1, %r3, %r4;
	@%p1 bra 	$L__BB5_2;
	mul.wide.s32 	%rd4, %r3, 8;
	add.s64 	%rd5, %rd1, %rd4;
	mov.b32 	%r6, 0;
	mov.b32 	%r7, 99;
	st.global.v2.u32 	[%rd5+256], {%r7, %r6};
$L__BB5_2:
	setp.ne.s32 	%p2, %r1, 0;
	setp.gt.u32 	%p3, %r2, 31;
	or.pred  	%p4, %p2, %p3;
	@%p4 bra 	$L__BB5_4;
	mul.wide.u32 	%rd6, %r2, 8;
	add.s64 	%rd7, %rd1, %rd6;
	mov.b32 	%r9, 0;
	st.global.v2.u32 	[%rd7], {%r9, %r9};
$L__BB5_4:
	or.b32  	%r10, %r1, %r2;
	setp.ne.s32 	%p5, %r10, 0;
	@%p5 bra 	$L__BB5_6;
	cvta.to.global.u64 	%rd8, %rd2;
	mov.b32 	%r11, 0;
	st.global.u32 	[%rd8], %r11;
$L__BB5_6:
	ret;

}
	// .globl	_ZN3cub18CUB_300001_SM_10006detail4scan23DeviceCompactInitKernelINS0_13ScanTileStateIiLb1EEEPlEEvT_iT0_
.visible .entry _ZN3cub18CUB_300001_SM_10006detail4scan23DeviceCompactInitKernelINS0_13ScanTileStateIiLb1EEEPlEEvT_iT0_(
	.param .align 8 .b8 _ZN3cub18CUB_300001_SM_10006detail4scan23DeviceCompactInitKernelINS0_13ScanTileStateIiLb1EEEPlEEvT_iT0__param_0[8],
	.param .u32 _ZN3cub18CUB_300001_SM_10006detail4scan23DeviceCompactInitKernelINS0_13ScanTileStateIiLb1EEEPlEEvT_iT0__param_1,
	.param .u64 .ptr .align 1 _ZN3cub18CUB_300001_SM_10006detail4scan23DeviceCompactInitKernelINS0_13ScanTileStateIiLb1EEEPlEEvT_iT0__param_2
)
{
	.reg .pred 	%p<6>;
	.reg .b32 	%r<11>;
	.reg .b64 	%rd<10>;

	ld.param.u64 	%rd3, [_ZN3cub18CUB_300001_SM_10006detail4scan23DeviceCompactInitKernelINS0_13ScanTileStateIiLb1EEEPlEEvT_iT0__param_0];
	ld.param.u32 	%r4, [_ZN3cub18CUB_300001_SM_10006detail4scan23DeviceCompactInitKernelINS0_13ScanTileStateIiLb1EEEPlEEvT_iT0__param_1];
	ld.param.u64 	%rd2, [_ZN3cub18CUB_300001_SM_10006detail4scan23DeviceCompactInitKernelINS0_13ScanTileStateIiLb1EEEPlEEvT_iT0__param_2];
	cvta.to.global.u64 	%rd1, %rd3;
	mov.u32 	%r1, %ctaid.x;
	mov.u32 	%r5, %ntid.x;
	mov.u32 	%r2, %tid.x;
	mad.lo.s32 	%r3, %r1, %r5, %r2;
	setp.ge.s32 	%p1, %r3, %r4;
	@%p1 bra 	$L__BB6_2;
	mul.wide.s32 	%rd4, %r3, 8;
	add.s64 	%rd5, %rd1, %rd4;
	mov.b32 	%r6, 0;
	mov.b32 	%r7, 99;
	st.global.v2.u32 	[%rd5+256], {%r7, %r6};
$L__BB6_2:
	setp.ne.s32 	%p2, %r1, 0;
	setp.gt.u32 	%p3, %r2, 31;
	or.pred  	%p4, %p2, %p3;
	@%p4 bra 	$L__BB6_4;
	mul.wide.u32 	%rd6, %r2, 8;
	add.s64 	%rd7, %rd1, %rd6;
	mov.b32 	%r9, 0;
	st.global.v2.u32 	[%rd7], {%r9, %r9};
$L__BB6_4:
	or.b32  	%r10, %r1, %r2;
	setp.ne.s32 	%p5, %r10, 0;
	@%p5 bra 	$L__BB6_6;
	cvta.to.global.u64 	%rd8, %rd2;
	mov.b64 	%rd9, 0;
	st.global.u64 	[%rd8], %rd9;
$L__BB6_6:
	ret;

}
	// .globl	_ZN3cub18CUB_300001_SM_10006detail6select23DeviceSelectSweepKernelINS2_10policy_hubIN4cuda3std3__44pairIjjEENS0_8NullTypeEiLb0ELNS0_10SelectImplE2EE10Policy1000EPS9_PSA_N6thrust24THRUST_300001_SM_1000_NS6detail15normal_iteratorINSH_10device_ptrIS9_EEEEPiNS0_13ScanTileStateIiLb1EEE10is_nonzeroSA_iNS2_19streaming_context_tIiLb0EEELSB_2EEEvT0_T1_T2_T3_T4_T5_T6_T7_iT8_NS1_7vsmem_tE
.visible .entry _ZN3cub18CUB_300001_SM_10006detail6select23DeviceSelectSweepKernelINS2_10policy_hubIN4cuda3std3__44pairIjjEENS0_8NullTypeEiLb0ELNS0_10SelectImplE2EE10Policy1000EPS9_PSA_N6thrust24THRUST_300001_SM_1000_NS6detail15normal_iteratorINSH_10device_ptrIS9_EEEEPiNS0_13ScanTileStateIiLb1EEE10is_nonzeroSA_iNS2_19streaming_context_tIiLb0EEELSB_2EEEvT0_T1_T2_T3_T4_T5_T6_T7_iT8_NS1_7vsmem_tE(
	.param .u64 .ptr .align 1 _ZN3cub18CUB_300001_SM_10006detail6select23DeviceSelectSweepKernelINS2_10policy_hubIN4cuda3std3__44pairIjjEENS0_8NullTypeEiLb0ELNS0_10SelectImplE2EE10Policy1000EPS9_PSA_N6thrust24THRUST_300001_SM_1000_NS6detail15normal_iteratorINSH_10device_ptrIS9_EEEEPiNS0_13ScanTileStateIiLb1EEE10is_nonzeroSA_iNS2_19streaming_context_tIiLb0EEELSB_2EEEvT0_T1_T2_T3_T4_T5_T6_T7_iT8_NS1_7vsmem_tE_param_0,
	.param .u64 .ptr .align 1 _ZN3cub18CUB_300001_SM_10006detail6select23DeviceSelectSweepKernelINS2_10policy_hubIN4cuda3std3__44pairIjjEENS0_8NullTypeEiLb0ELNS0_10SelectImplE2EE10Policy1000EPS9_PSA_N6thrust24THRUST_300001_SM_1000_NS6detail15normal_iteratorINSH_10device_ptrIS9_EEEEPiNS0_13ScanTileStateIiLb1EEE10is_nonzeroSA_iNS2_19streaming_context_tIiLb0EEELSB_2EEEvT0_T1_T2_T3_T4_T5_T6_T7_iT8_NS1_7vsmem_tE_param_1,
	.param .align 8 .b8 _ZN3cub18CUB_300001_SM_10006detail6select23DeviceSelectSweepKernelINS2_10policy_hubIN4cuda3std3__44pairIjjEENS0_8NullTypeEiLb0ELNS0_10SelectImplE2EE10Policy1000EPS9_PSA_N6thrust24THRUST_300001_SM_1000_NS6detail15normal_iteratorINSH_10device_ptrIS9_EEEEPiNS0_13ScanTileStateIiLb1EEE10is_nonzeroSA_iNS2_19streaming_context_tIiLb0EEELSB_2EEEvT0_T1_T2_T3_T4_T5_T6_T7_iT8_NS1_7vsmem_tE_param_2[8],
	.param .u64 .ptr .align 1 _ZN3cub18CUB_300001_SM_10006detail6select23DeviceSelectSweepKernelINS2_10policy_hubIN4cuda3std3__44pairIjjEENS0_8NullTypeEiLb0ELNS0_10SelectImplE2EE10Policy1000EPS9_PSA_N6thrust24THRUST_300001_SM_1000_NS6detail15normal_iteratorINSH_10device_ptrIS9_EEEEPiNS0_13ScanTileStateIiLb1EEE10is_nonzeroSA_iNS2_19streaming_context_tIiLb0EEELSB_2EEEvT0_T1_T2_T3_T4_T5_T6_T7_iT8_NS1_7vsmem_tE_param_3,
	.param .align 8 .b8 _ZN3cub18CUB_300001_SM_10006detail6select23DeviceSelectSweepKernelINS2_10policy_hubIN4cuda3std3__44pairIjjEENS0_8NullTypeEiLb0ELNS0_10SelectImplE2EE10Policy1000EPS9_PSA_N6thrust24THRUST_300001_SM_1000_NS6detail15normal_iteratorINSH_10device_ptrIS9_EEEEPiNS0_13ScanTileStateIiLb1EEE10is_nonzeroSA_iNS2_19streaming_context_tIiLb0EEELSB_2EEEvT0_T1_T2_T3_T4_T5_T6_T7_iT8_NS1_7vsmem_tE_param_4[8],
	.param .align 1 .b8 _ZN3cub18CUB_300001_SM_10006detail6select23DeviceSelectSweepKernelINS2_10policy_hubIN4cuda3std3__44pairIjjEENS0_8NullTypeEiLb0ELNS0_10SelectImplE2EE10Policy1000EPS9_PSA_N6thrust24THRUST_300001_SM_1000_NS6detail15normal_iteratorINSH_10device_ptrIS9_EEEEPiNS0_13ScanTileStateIiLb1EEE10is_nonzeroSA_iNS2_19streaming_context_tIiLb0EEELSB_2EEEvT0_T1_T2_T3_T4_T5_T6_T7_iT8_NS1_7vsmem_tE_param_5[1],
	.param .align 1 .b8 _ZN3cub18CUB_300001_SM_10006detail6select23DeviceSelectSweepKernelINS2_10policy_hubIN4cuda3std3__44pairIjjEENS0_8NullTypeEiLb0ELNS0_10SelectImplE2EE10Policy1000EPS9_PSA_N6thrust24THRUST_300001_SM_1000_NS6detail15normal_iteratorINSH_10device_ptrIS9_EEEEPiNS0_13ScanTileStateIiLb1EEE10is_nonzeroSA_iNS2_19streaming_context_tIiLb0EEELSB_2EEEvT0_T1_T2_T3_T4_T5_T6_T7_iT8_NS1_7vsmem_tE_param_6[1],
	.param .u32 _ZN3cub18CUB_300001_SM_10006detail6select23DeviceSelectSweepKernelINS2_10policy_hubIN4cuda3std3__44pairIjjEENS0_8NullTypeEiLb0ELNS0_10SelectImplE2EE10Policy1000EPS9_PSA_N6thrust24THRUST_300001_SM_1000_NS6detail15normal_iteratorINSH_10device_ptrIS9_EEEEPiNS0_13ScanTileStateIiLb1EEE10is_nonzeroSA_iNS2_19streaming_context_tIiLb0EEELSB_2EEEvT0_T1_T2_T3_T4_T5_T6_T7_iT8_NS1_7vsmem_tE_param_7,
	.param .u32 _ZN3cub18CUB_300001_SM_10006detail6select23DeviceSelectSweepKernelINS2_10policy_hubIN4cuda3std3__44pairIjjEENS0_8NullTypeEiLb0ELNS0_10SelectImplE2EE10Policy1000EPS9_PSA_N6thrust24THRUST_300001_SM_1000_NS6detail15normal_iteratorINSH_10device_ptrIS9_EEEEPiNS0_13ScanTileStateIiLb1EEE10is_nonzeroSA_iNS2_19streaming_context_tIiLb0EEELSB_2EEEvT0_T1_T2_T3_T4_T5_T6_T7_iT8_NS1_7vsmem_tE_param_8,
	.param .align 1 .b8 _ZN3cub18CUB_300001_SM_10006detail6select23DeviceSelectSweepKernelINS2_10policy_hubIN4cuda3std3__44pairIjjEENS0_8NullTypeEiLb0ELNS0_10SelectImplE2EE10Policy1000EPS9_PSA_N6thrust24THRUST_300001_SM_1000_NS6detail15normal_iteratorINSH_10device_ptrIS9_EEEEPiNS0_13ScanTileStateIiLb1EEE10is_nonzeroSA_iNS2_19streaming_context_tIiLb0EEELSB_2EEEvT0_T1_T2_T3_T4_T5_T6_T7_iT8_NS1_7vsmem_tE_param_9[1],
	.param .align 8 .b8 _ZN3cub18CUB_300001_SM_10006detail6select23DeviceSelectSweepKernelINS2_10policy_hubIN4cuda3std3__44pairIjjEENS0_8NullTypeEiLb0ELNS0_10SelectImplE2EE10Policy1000EPS9_PSA_N6thrust24THRUST_300001_SM_1000_NS6detail15normal_iteratorINSH_10device_ptrIS9_EEEEPiNS0_13ScanTileStateIiLb1EEE10is_nonzeroSA_iNS2_19streaming_context_tIiLb0EEELSB_2EEEvT0_T1_T2_T3_T4_T5_T6_T7_iT8_NS1_7vsmem_tE_param_10[8]
)
.maxntid 128
{
	.reg .pred 	%p<208>;
	.reg .b32 	%r<934>;
	.reg .b64 	%rd<96>;
	// demoted variable
	.shared .align 16 .b8 _ZZN3cub18CUB_300001_SM_10006detail6select23DeviceSelectSweepKernelINS2_10policy_hubIN4cuda3std3__44pairIjjEENS0_8NullTypeEiLb0ELNS0_10SelectImplE2EE10Policy1000EPS9_PSA_N6thrust24THRUST_300001_SM_1000_NS6detail15normal_iteratorINSH_10device_ptrIS9_EEEEPiNS0_13ScanTileStateIiLb1EEE10is_nonzeroSA_iNS2_19streaming_context_tIiLb0EEELSB_2EEEvT0_T1_T2_T3_T4_T5_T6_T7_iT8_NS1_7vsmem_tEE19static_temp_storage[5120];
	ld.param.u64 	%rd2, [_ZN3cub18CUB_300001_SM_10006detail6select23DeviceSelectSweepKernelINS2_10policy_hubIN4cuda3std3__44pairIjjEENS0_8NullTypeEiLb0ELNS0_10SelectImplE2EE10Policy1000EPS9_PSA_N6thrust24THRUST_300001_SM_1000_NS6detail15normal_iteratorINSH_10device_ptrIS9_EEEEPiNS0_13ScanTileStateIiLb1EEE10is_nonzeroSA_iNS2_19streaming_context_tIiLb0EEELSB_2EEEvT0_T1_T2_T3_T4_T5_T6_T7_iT8_NS1_7vsmem_tE_param_4];
	ld.param.u64 	%rd15, [_ZN3cub18CUB_300001_SM_10006detail6select23DeviceSelectSweepKernelINS2_10policy_hubIN4cuda3std3__44pairIjjEENS0_8NullTypeEiLb0ELNS0_10SelectImplE2EE10Policy1000EPS9_PSA_N6thrust24THRUST_300001_SM_1000_NS6detail15normal_iteratorINSH_10device_ptrIS9_EEEEPiNS0_13ScanTileStateIiLb1EEE10is_nonzeroSA_iNS2_19streaming_context_tIiLb0EEELSB_2EEEvT0_T1_T2_T3_T4_T5_T6_T7_iT8_NS1_7vsmem_tE_param_2];
	ld.param.u64 	%rd16, [_ZN3cub18CUB_300001_SM_10006detail6select23DeviceSelectSweepKernelINS2_10policy_hubIN4cuda3std3__44pairIjjEENS0_8NullTypeEiLb0ELNS0_10SelectImplE2EE10Policy1000EPS9_PSA_N6thrust24THRUST_300001_SM_1000_NS6detail15normal_iteratorINSH_10device_ptrIS9_EEEEPiNS0_13ScanTileStateIiLb1EEE10is_nonzeroSA_iNS2_19streaming_context_tIiLb0EEELSB_2EEEvT0_T1_T2_T3_T4_T5_T6_T7_iT8_NS1_7vsmem_tE_param_0];
	ld.param.u32 	%r209, [_ZN3cub18CUB_300001_SM_10006detail6select23DeviceSelectSweepKernelINS2_10policy_hubIN4cuda3std3__44pairIjjEENS0_8NullTypeEiLb0ELNS0_10SelectImplE2EE10Policy1000EPS9_PSA_N6thrust24THRUST_300001_SM_1000_NS6detail15normal_iteratorINSH_10device_ptrIS9_EEEEPiNS0_13ScanTileStateIiLb1EEE10is_nonzeroSA_iNS2_19streaming_context_tIiLb0EEELSB_2EEEvT0_T1_T2_T3_T4_T5_T6_T7_iT8_NS1_7vsmem_tE_param_7];
	ld.param.u32 	%r210, [_ZN3cub18CUB_300001_SM_10006detail6select23DeviceSelectSweepKernelINS2_10policy_hubIN4cuda3std3__44pairIjjEENS0_8NullTypeEiLb0ELNS0_10SelectImplE2EE10Policy1000EPS9_PSA_N6thrust24THRUST_300001_SM_1000_NS6detail15normal_iteratorINSH_10device_ptrIS9_EEEEPiNS0_13ScanTileStateIiLb1EEE10is_nonzeroSA_iNS2_19streaming_context_tIiLb0EEELSB_2EEEvT0_T1_T2_T3_T4_T5_T6_T7_iT8_NS1_7vsmem_tE_param_8];
	cvta.to.global.u64 	%rd1, %rd16;
	cvta.to.global.u64 	%rd3, %rd15;
	mov.u32 	%r211, %ctaid.x;
	mov.u32 	%r212, %nctaid.y;
	mov.u32 	%r213, %ctaid.y;
	mad.lo.s32 	%r1, %r211, %r212, %r213;
	mul.lo.s32 	%r2, %r1, 640;
	add.s32 	%r214, %r210, -1;
	setp.ge.s32 	%p21, %r1, %r214;
	@%p21 bra 	$L__BB7_35;
	setp.ne.s32 	%p135, %r1, 0;
	@%p135 bra 	$L__BB7_7;
	mov.u32 	%r3, %tid.x;
	mul.lo.s32 	%r4, %r3, 5;
	add.s32 	%r806, %r2, %r4;
	mul.wide.u32 	%rd82, %r806, 8;
	add.s64 	%rd83, %rd1, %rd82;
	ld.global.u32 	%r5, [%rd83];
	ld.global.u32 	%r807, [%rd83+4];
	ld.global.u32 	%r7, [%rd83+8];
	ld.global.u32 	%r808, [%rd83+12];
	ld.global.u32 	%r9, [%rd83+16];
	ld.global.u32 	%r809, [%rd83+20];
	ld.global.u32 	%r11, [%rd83+24];
	ld.global.u32 	%r810, [%rd83+28];
	ld.global.u32 	%r13, [%rd83+32];
	ld.global.u32 	%r811, [%rd83+36];
	setp.ne.s32 	%p187, %r5, 0;
	setp.ne.s32 	%p188, %r807, 0;
	and.pred  	%p1, %p187, %p188;
	selp.u32 	%r15, 1, 0, %p1;
	setp.ne.s32 	%p189, %r7, 0;
	setp.ne.s32 	%p190, %r808, 0;
	and.pred  	%p2, %p189, %p190;
	selp.u32 	%r16, 1, 0, %p2;
	setp.ne.s32 	%p191, %r9, 0;
	setp.ne.s32 	%p192, %r809, 0;
	and.pred  	%p3, %p191, %p192;
	selp.u32 	%r17, 1, 0, %p3;
	setp.ne.s32 	%p193, %r11, 0;
	setp.ne.s32 	%p194, %r810, 0;
	and.pred  	%p4, %p193, %p194;
	selp.u32 	%r18, 1, 0, %p4;
	setp.ne.s32 	%p195, %r13, 0;
	setp.ne.s32 	%p196, %r811, 0;
	and.pred  	%p5, %p195, %p196;
	selp.u32 	%r812, 1, 0, %p5;
	bar.sync 	0;
	add.s32 	%r19, %r16, %r15;
	add.s32 	%r20, %r19, %r17;
	add.s32 	%r21, %r20, %r18;
	add.s32 	%r780, %r21, %r812;
	shr.u32 	%r23, %r3, 5;
	// begin inline asm
	mov.u32 %r775, %laneid;
	// end inline asm
	mov.b32 	%r778, 1;
	mov.b32 	%r803, 0;
	mov.b32 	%r805, -1;
	// begin inline asm
	{  .reg .s32 r0;  .reg .pred p;  shfl.sync.up.b32 r0|p, %r780, %r778, %r803, %r805;  @p add.s32 r0, r0, %r780;  mov.s32 %r776, r0;}
	// end inline asm
	mov.b32 	%r784, 2;
	// begin inline asm
	{  .reg .s32 r0;  .reg .pred p;  shfl.sync.up.b32 r0|p, %r776, %r784, %r803, %r805;  @p add.s32 r0, r0, %r776;  mov.s32 %r782, r0;}
	// end inline asm
	mov.b32 	%r790, 4;
	// begin inline asm
	{  .reg .s32 r0;  .reg .pred p;  shfl.sync.up.b32 r0|p, %r782, %r790, %r803, %r805;  @p add.s32 r0, r0, %r782;  mov.s32 %r788, r0;}
	// end inline asm
	mov.b32 	%r796, 8;
	// begin inline asm
	{  .reg .s32 r0;  .reg .pred p;  shfl.sync.up.b32 r0|p, %r788, %r796, %r803, %r805;  @p add.s32 r0, r0, %r788;  mov.s32 %r794, r0;}
	// end inline asm
	mov.b32 	%r802, 16;
	// begin inline asm
	{  .reg .s32 r0;  .reg .pred p;  shfl.sync.up.b32 r0|p, %r794, %r802, %r803, %r805;  @p add.s32 r0, r0, %r794;  mov.s32 %r800, r0;}
	// end inline asm
	setp.ne.s32 	%p197, %r775, 31;
	@%p197 bra 	$L__BB7_4;
	shl.b32 	%r813, %r23, 2;
	mov.u32 	%r814, _ZZN3cub18CUB_300001_SM_10006detail6select23DeviceSelectSweepKernelINS2_10policy_hubIN4cuda3std3__44pairIjjEENS0_8NullTypeEiLb0ELNS0_10SelectImplE2EE10Policy1000EPS9_PSA_N6thrust24THRUST_300001_SM_1000_NS6detail15normal_iteratorINSH_10device_ptrIS9_EEEEPiNS0_13ScanTileStateIiLb1EEE10is_nonzeroSA_iNS2_19streaming_context_tIiLb0EEELSB_2EEEvT0_T1_T2_T3_T4_T5_T6_T7_iT8_NS1_7vsmem_tEE19static_temp_storage;
	add.s32 	%r815, %r814, %r813;
	st.shared.u32 	[%r815], %r800;
$L__BB7_4:
	bar.sync 	0;
	ld.shared.v4.u32 	{%r816, %r817, %r818, %r819}, [_ZZN3cub18CUB_300001_SM_10006detail6select23DeviceSelectSweepKernelINS2_10policy_hubIN4cuda3std3__44pairIjjEENS0_8NullTypeEiLb0ELNS0_10SelectImplE2EE10Policy1000EPS9_PSA_N6thrust24THRUST_300001_SM_1000_NS6detail15normal_iteratorINSH_10device_ptrIS9_EEEEPiNS0_13ScanTileStateIiLb1EEE10is_nonzeroSA_iNS2_19streaming_context_tIiLb0EEELSB_2EEEvT0_T1_T2_T3_T4_T5_T6_T7_iT8_NS1_7vsmem_tEE19static_temp_storage];
	add.s32 	%r820, %r817, %r816;
	setp.eq.s32 	%p198, %r23, 2;
	selp.b32 	%r821, %r820, %r816, %p198;
	add.s32 	%r822, %r820, %r818;
	setp.eq.s32 	%p199, %r23, 3;
	selp.b32 	%r823, %r822, %r821, %p199;
	add.s32 	%r26, %r822, %r819;
	setp.lt.u32 	%p200, %r3, 32;
	selp.b32 	%r824, 0, %r823, %p200;
	setp.eq.s32 	%p201, %r775, 0;
	sub.s32 	%r825, %r800, %r780;
	selp.b32 	%r826, 0, %r825, %p201;
	add.s32 	%r27, %r824, %r826;
	setp.ne.s32 	%p202, %r3, 0;
	@%p202 bra 	$L__BB7_6;
	add.s64 	%rd84, %rd2, 256;
	mov.b32 	%r827, 101;
	// begin inline asm
	st.relaxed.gpu.v2.u32 [%rd84], {%r827, %r26};
	// end inline asm
$L__BB7_6:
	bar.sync 	0;
	sub.s32 	%r829, 640, %r26;
	sub.s32 	%r830, %r4, %r27;
	add.s32 	%r831, %r27, %r829;
	selp.b32 	%r832, %r831, %r830, %p1;
	shl.b32 	%r833, %r832, 3;
	mov.u32 	%r834, _ZZN3cub18CUB_300001_SM_10006detail6select23DeviceSelectSweepKernelINS2_10policy_hubIN4cuda3std3__44pairIjjEENS0_8NullTypeEiLb0ELNS0_10SelectImplE2EE10Policy1000EPS9_PSA_N6thrust24THRUST_300001_SM_1000_NS6detail15normal_iteratorINSH_10device_ptrIS9_EEEEPiNS0_13ScanTileStateIiLb1EEE10is_nonzeroSA_iNS2_19streaming_context_tIiLb0EEELSB_2EEEvT0_T1_T2_T3_T4_T5_T6_T7_iT8_NS1_7vsmem_tEE19static_temp_storage;
	add.s32 	%r835, %r834, %r833;
	st.shared.v2.u32 	[%r835], {%r5, %r807};
	add.s32 	%r836, %r27, %r15;
	sub.s32 	%r837, %r4, %r836;
	add.s32 	%r838, %r837, 1;
	add.s32 	%r839, %r831, %r15;
	selp.b32 	%r840, %r839, %r838, %p2;
	shl.b32 	%r841, %r840, 3;
	add.s32 	%r842, %r834, %r841;
	st.shared.v2.u32 	[%r842], {%r7, %r808};
	add.s32 	%r843, %r19, %r27;
	sub.s32 	%r844, %r4, %r843;
	add.s32 	%r845, %r844, 2;
	add.s32 	%r846, %r839, %r16;
	selp.b32 	%r847, %r846, %r845, %p3;
	shl.b32 	%r848, %r847, 3;
	add.s32 	%r849, %r834, %r848;
	st.shared.v2.u32 	[%r849], {%r9, %r809};
	add.s32 	%r850, %r20, %r27;
	sub.s32 	%r851, %r4, %r850;
	add.s32 	%r852, %r851, 3;
	add.s32 	%r853, %r846, %r17;
	selp.b32 	%r854, %r853, %r852, %p4;
	shl.b32 	%r855, %r854, 3;
	add.s32 	%r856, %r834, %r855;
	st.shared.v2.u32 	[%r856], {%r11, %r810};
	add.s32 	%r857, %r21, %r27;
	sub.s32 	%r858, %r4, %r857;
	add.s32 	%r859, %r858, 4;
	add.s32 	%r860, %r853, %r18;
	selp.b32 	%r861, %r860, %r859, %p5;
	shl.b32 	%r862, %r861, 3;
	add.s32 	%r863, %r834, %r862;
	st.shared.v2.u32 	[%r863], {%r13, %r811};
	bar.sync 	0;
	sub.s32 	%r864, %r3, %r829;
	setp.lt.s32 	%p203, %r3, %r829;
	not.b32 	%r865, %r3;
	add.s32 	%r866, %r209, %r865;
	selp.b32 	%r867, %r866, %r864, %p203;
	shl.b32 	%r868, %r3, 3;
	add.s32 	%r869, %r834, %r868;
	ld.shared.v2.u32 	{%r870, %r871}, [%r869];
	mul.wide.s32 	%rd85, %r867, 8;
	add.s64 	%rd86, %rd3, %rd85;
	st.global.u32 	[%rd86], %r870;
	st.global.u32 	[%rd86+4], %r871;
	add.s32 	%r872, %r3, 128;
	sub.s32 	%r873, %r872, %r829;
	setp.lt.s32 	%p204, %r872, %r829;
	sub.s32 	%r874, %r209, %r3;
	add.s32 	%r875, %r874, -129;
	selp.b32 	%r876, %r875, %r873, %p204;
	ld.shared.v2.u32 	{%r877, %r878}, [%r869+1024];
	mul.wide.s32 	%rd87, %r876, 8;
	add.s64 	%rd88, %rd3, %rd87;
	st.global.u32 	[%rd88], %r877;
	st.global.u32 	[%rd88+4], %r878;
	add.s32 	%r879, %r3, 256;
	sub.s32 	%r880, %r879, %r829;
	setp.lt.s32 	%p205, %r879, %r829;
	add.s32 	%r881, %r874, -257;
	selp.b32 	%r882, %r881, %r880, %p205;
	ld.shared.v2.u32 	{%r883, %r884}, [%r869+2048];
	mul.wide.s32 	%rd89, %r882, 8;
	add.s64 	%rd90, %rd3, %rd89;
	st.global.u32 	[%rd90], %r883;
	st.global.u32 	[%rd90+4], %r884;
	add.s32 	%r885, %r3, 384;
	sub.s32 	%r886, %r885, %r829;
	setp.lt.s32 	%p206, %r885, %r829;
	add.s32 	%r887, %r874, -385;
	selp.b32 	%r888, %r887, %r886, %p206;
	ld.shared.v2.u32 	{%r889, %r890}, [%r869+3072];
	mul.wide.s32 	%rd91, %r888, 8;
	add.s64 	%rd92, %rd3, %rd91;
	st.global.u32 	[%rd92], %r889;
	st.global.u32 	[%rd92+4], %r890;
	add.s32 	%r891, %r3, 512;
	sub.s32 	%r892, %r891, %r829;
	setp.lt.s32 	%p207, %r891, %r829;
	add.s32 	%r893, %r874, -513;
	selp.b32 	%r894, %r893, %r892, %p207;
	ld.shared.v2.u32 	{%r895, %r896}, [%r869+4096];
	mul.wide.s32 	%rd93, %r894, 8;
	add.s64 	%rd94, %rd3, %rd93;
	st.global.u32 	[%rd94], %r895;
	st.global.u32 	[%rd94+4], %r896;
	bra.uni 	$L__BB7_107;
$L__BB7_7:
	mov.u32 	%r28, %tid.x;
	mul.lo.s32 	%r29, %r28, 5;
	cvt.s64.s32 	%rd56, %r2;
	cvt.u64.u32 	%rd57, %r29;
	add.s64 	%rd58, %rd57, %rd56;
	shl.b64 	%rd59, %rd58, 3;
	add.s64 	%rd60, %rd1, %rd59;
	ld.global.u32 	%r30, [%rd60];
	ld.global.u32 	%r579, [%rd60+4];
	ld.global.u32 	%r32, [%rd60+8];
	ld.global.u32 	%r580, [%rd60+12];
	ld.global.u32 	%r34, [%rd60+16];
	ld.global.u32 	%r581, [%rd60+20];
	ld.global.u32 	%r36, [%rd60+24];
	ld.global.u32 	%r582, [%rd60+28];
	ld.global.u32 	%r38, [%rd60+32];
	ld.global.u32 	%r583, [%rd60+36];
	setp.ne.s32 	%p136, %r30, 0;
	setp.ne.s32 	%p137, %r579, 0;
	and.pred  	%p6, %p136, %p137;
	selp.u32 	%r40, 1, 0, %p6;
	setp.ne.s32 	%p138, %r32, 0;
	setp.ne.s32 	%p139, %r580, 0;
	and.pred  	%p7, %p138, %p139;
	selp.u32 	%r41, 1, 0, %p7;
	setp.ne.s32 	%p140, %r34, 0;
	setp.ne.s32 	%p141, %r581, 0;
	and.pred  	%p8, %p140, %p141;
	selp.u32 	%r42, 1, 0, %p8;
	setp.ne.s32 	%p142, %r36, 0;
	setp.ne.s32 	%p143, %r582, 0;
	and.pred  	%p9, %p142, %p143;
	selp.u32 	%r43, 1, 0, %p9;
	setp.ne.s32 	%p144, %r38, 0;
	setp.ne.s32 	%p145, %r583, 0;
	and.pred  	%p10, %p144, %p145;
	selp.u32 	%r584, 1, 0, %p10;
	bar.sync 	0;
	add.s32 	%r44, %r41, %r40;
	add.s32 	%r45, %r44, %r42;
	add.s32 	%r46, %r45, %r43;
	add.s32 	%r553, %r46, %r584;
	shr.u32 	%r48, %r28, 5;
	// begin inline asm
	mov.u32 %r548, %laneid;
	// end inline asm
	mov.b32 	%r551, 1;
	mov.b32 	%r576, 0;
	mov.b32 	%r578, -1;
	// begin inline asm
	{  .reg .s32 r0;  .reg .pred p;  shfl.sync.up.b32 r0|p, %r553, %r551, %r576, %r578;  @p add.s32 r0, r0, %r553;  mov.s32 %r549, r0;}
	// end inline asm
	mov.b32 	%r557, 2;
	// begin inline asm
	{  .reg .s32 r0;  .reg .pred p;  shfl.sync.up.b32 r0|p, %r549, %r557, %r576, %r578;  @p add.s32 r0, r0, %r549;  mov.s32 %r555, r0;}
	// end inline asm
	mov.b32 	%r563, 4;
	// begin inline asm
	{  .reg .s32 r0;  .reg .pred p;  shfl.sync.up.b32 r0|p, %r555, %r563, %r576, %r578;  @p add.s32 r0, r0, %r555;  mov.s32 %r561, r0;}
	// end inline asm
	mov.b32 	%r569, 8;
	// begin inline asm
	{  .reg .s32 r0;  .reg .pred p;  shfl.sync.up.b32 r0|p, %r561, %r569, %r576, %r578;  @p add.s32 r0, r0, %r561;  mov.s32 %r567, r0;}
	// end inline asm
	mov.b32 	%r575, 16;
	// begin inline asm
	{  .reg .s32 r0;  .reg .pred p;  shfl.sync.up.b32 r0|p, %r567, %r575, %r576, %r578;  @p add.s32 r0, r0, %r567;  mov.s32 %r573, r0;}
	// end inline asm
	setp.ne.s32 	%p146, %r548, 31;
	@%p146 bra 	$L__BB7_9;
	shl.b32 	%r585, %r48, 2;
	mov.u32 	%r586, _ZZN3cub18CUB_300001_SM_10006detail6select23DeviceSelectSweepKernelINS2_10policy_hubIN4cuda3std3__44pairIjjEENS0_8NullTypeEiLb0ELNS0_10SelectImplE2EE10Policy1000EPS9_PSA_N6thrust24THRUST_300001_SM_1000_NS6detail15normal_iteratorINSH_10device_ptrIS9_EEEEPiNS0_13ScanTileStateIiLb1EEE10is_nonzeroSA_iNS2_19streaming_context_tIiLb0EEELSB_2EEEvT0_T1_T2_T3_T4_T5_T6_T7_iT8_NS1_7vsmem_tEE19static_temp_storage;
	add.s32 	%r587, %r586, %r585;
	st.shared.u32 	[%r587], %r573;
$L__BB7_9:
	sub.s32 	%r588, %r573, %r553;
	bar.sync 	0;
	ld.shared.v4.u32 	{%r589, %r590, %r591, %r592}, [_ZZN3cub18CUB_300001_SM_10006detail6select23DeviceSelectSweepKernelINS2_10policy_hubIN4cuda3std3__44pairIjjEENS0_8NullTypeEiLb0ELNS0_10SelectImplE2EE10Policy1000EPS9_PSA_N6thrust24THRUST_300001_SM_1000_NS6detail15normal_iteratorINSH_10device_ptrIS9_EEEEPiNS0_13ScanTileStateIiLb1EEE10is_nonzeroSA_iNS2_19streaming_context_tIiLb0EEELSB_2EEEvT0_T1_T2_T3_T4_T5_T6_T7_iT8_NS1_7vsmem_tEE19static_temp_storage];
	add.s32 	%r593, %r590, %r589;
	setp.eq.s32 	%p147, %r48, 2;
	selp.b32 	%r594, %r593, %r589, %p147;
	add.s32 	%r595, %r593, %r591;
	setp.eq.s32 	%p148, %r48, 3;
	selp.b32 	%r596, %r595, %r594, %p148;
	add.s32 	%r51, %r595, %r592;
	setp.gt.u32 	%p149, %r28, 31;
	setp.lt.u32 	%p150, %r28, 32;
	setp.eq.s32 	%p151, %r548, 0;
	selp.b32 	%r597, 0, %r588, %p151;
	add.s32 	%r904, %r596, %r597;
	selp.b32 	%r53, %r588, %r904, %p150;
	@%p149 bra 	$L__BB7_34;
	setp.ne.s32 	%p152, %r28, 0;
	mul.wide.s32 	%rd61, %r1, 8;
	add.s64 	%rd4, %rd2, %rd61;
	@%p152 bra 	$L__BB7_12;
	st.shared.u32 	[_ZZN3cub18CUB_300001_SM_10006detail6select23DeviceSelectSweepKernelINS2_10policy_hubIN4cuda3std3__44pairIjjEENS0_8NullTypeEiLb0ELNS0_10SelectImplE2EE10Policy1000EPS9_PSA_N6thrust24THRUST_300001_SM_1000_NS6detail15normal_iteratorINSH_10device_ptrIS9_EEEEPiNS0_13ScanTileStateIiLb1EEE10is_nonzeroSA_iNS2_19streaming_context_tIiLb0EEELSB_2EEEvT0_T1_T2_T3_T4_T5_T6_T7_iT8_NS1_7vsmem_tEE19static_temp_storage+44], %r51;
	add.s64 	%rd62, %rd4, 256;
	mov.b32 	%r598, 100;
	// begin inline asm
	st.relaxed.gpu.v2.u32 [%rd62], {%r598, %r51};
	// end inline asm
$L__BB7_12:
	not.b32 	%r600, %r28;
	add.s32 	%r901, %r1, %r600;
	mov.u32 	%r55, %nctaid.x;
	setp.gt.u32 	%p153, %r55, 499;
	@%p153 bra 	$L__BB7_14;
	membar.cta;
	bra.uni 	$L__BB7_15;
$L__BB7_14:
	mov.b32 	%r601, 450;
	// begin inline asm
	nanosleep.u32 %r601;
	// end inline asm
$L__BB7_15:
	mul.wide.s32 	%rd64, %r901, 8;
	add.s64 	%rd65, %rd2, %rd64;
	add.s64 	%rd63, %rd65, 256;
	// begin inline asm
	ld.relaxed.gpu.v2.u32 {%r902, %r898}, [%rd63];
	// end inline asm
$L__BB7_16:
	setp.eq.s32 	%p154, %r902, 99;
	mov.b32 	%r604, -1;
	vote.sync.any.pred 	%p155, %p154, %r604;
	not.pred 	%p156, %p155;
	@%p156 bra 	$L__BB7_21;
	setp.gt.u32 	%p186, %r55, 499;
	@%p186 bra 	$L__BB7_19;
	membar.cta;
	bra.uni 	$L__BB7_20;
$L__BB7_19:
	mov.b32 	%r772, 350;
	// begin inline asm
	nanosleep.u32 %r772;
	// end inline asm
$L__BB7_20:
	// begin inline asm
	ld.relaxed.gpu.v2.u32 {%r902, %r898}, [%rd63];
	// end inline asm
	bra.uni 	$L__BB7_16;
$L__BB7_21:
	setp.eq.s32 	%p157, %r902, 101;
	mov.b32 	%r631, -1;
	vote.sync.ballot.b32 	%r632, %p157, %r631;
	// begin inline asm
	mov.u32 %r606, %lanemask_ge;
	// end inline asm
	and.b32  	%r633, %r632, %r606;
	or.b32  	%r634, %r633, -2147483648;
	add.s32 	%r635, %r634, -1;
	not.b32 	%r636, %r634;
	and.b32  	%r637, %r636, %r635;
	popc.b32 	%r610, %r637;
	mov.b32 	%r609, 1;
	// begin inline asm
	shfl.sync.down.b32 %r607, %r898, %r609, %r610, %r631;
	// end inline asm
	setp.lt.s32 	%p159, %r548, %r610;
	selp.b32 	%r638, %r607, 0, %p159;
	add.s32 	%r613, %r638, %r898;
	mov.b32 	%r614, 2;
	// begin inline asm
	shfl.sync.down.b32 %r612, %r613, %r614, %r610, %r631;
	// end inline asm
	add.s32 	%r65, %r548, 2;
	setp.gt.s32 	%p160, %r65, %r610;
	selp.b32 	%r639, 0, %r612, %p160;
	add.s32 	%r618, %r613, %r639;
	mov.b32 	%r619, 4;
	// begin inline asm
	shfl.sync.down.b32 %r617, %r618, %r619, %r610, %r631;
	// end inline asm
	add.s32 	%r66, %r548, 4;
	setp.gt.s32 	%p161, %r66, %r610;
	selp.b32 	%r640, 0, %r617, %p161;
	add.s32 	%r623, %r618, %r640;
	mov.b32 	%r624, 8;
	// begin inline asm
	shfl.sync.down.b32 %r622, %r623, %r624, %r610, %r631;
	// end inline asm
	add.s32 	%r67, %r548, 8;
	setp.gt.s32 	%p162, %r67, %r610;
	selp.b32 	%r641, 0, %r622, %p162;
	add.s32 	%r628, %r623, %r641;
	mov.b32 	%r629, 16;
	// begin inline asm
	shfl.sync.down.b32 %r627, %r628, %r629, %r610, %r631;
	// end inline asm
	add.s32 	%r68, %r548, 16;
	setp.gt.s32 	%p163, %r68, %r610;
	selp.b32 	%r642, 0, %r627, %p163;
	add.s32 	%r899, %r628, %r642;
	add.s64 	%rd6, %rd2, 256;
$L__BB7_22:
	setp.ne.s32 	%p164, %r902, 101;
	mov.b32 	%r643, -1;
	vote.sync.all.pred 	%p165, %p164, %r643;
	not.pred 	%p166, %p165;
	@%p166 bra 	$L__BB7_30;
	mul.wide.s32 	%rd78, %r901, 8;
	add.s64 	%rd79, %rd6, %rd78;
	add.s64 	%rd77, %rd79, -256;
	// begin inline asm
	ld.relaxed.gpu.v2.u32 {%r902, %r903}, [%rd77];
	// end inline asm
$L__BB7_24:
	setp.eq.s32 	%p175, %r902, 99;
	mov.b32 	%r730, -1;
	vote.sync.any.pred 	%p176, %p175, %r730;
	not.pred 	%p177, %p176;
	@%p177 bra 	$L__BB7_29;
	setp.gt.u32 	%p185, %r55, 499;
	@%p185 bra 	$L__BB7_27;
	membar.cta;
	bra.uni 	$L__BB7_28;
$L__BB7_27:
	mov.b32 	%r769, 350;
	// begin inline asm
	nanosleep.u32 %r769;
	// end inline asm
$L__BB7_28:
	// begin inline asm
	ld.relaxed.gpu.v2.u32 {%r902, %r903}, [%rd77];
	// end inline asm
	bra.uni 	$L__BB7_24;
$L__BB7_29:
	setp.eq.s32 	%p178, %r902, 101;
	mov.b32 	%r756, -1;
	vote.sync.ballot.b32 	%r757, %p178, %r756;
	and.b32  	%r758, %r757, %r606;
	or.b32  	%r759, %r758, -2147483648;
	add.s32 	%r760, %r759, -1;
	not.b32 	%r761, %r759;
	and.b32  	%r762, %r761, %r760;
	popc.b32 	%r735, %r762;
	mov.b32 	%r734, 1;
	// begin inline asm
	shfl.sync.down.b32 %r732, %r903, %r734, %r735, %r756;
	// end inline asm
	setp.lt.s32 	%p180, %r548, %r735;
	selp.b32 	%r763, %r732, 0, %p180;
	add.s32 	%r738, %r763, %r903;
	mov.b32 	%r739, 2;
	// begin inline asm
	shfl.sync.down.b32 %r737, %r738, %r739, %r735, %r756;
	// end inline asm
	setp.gt.s32 	%p181, %r65, %r735;
	selp.b32 	%r764, 0, %r737, %p181;
	add.s32 	%r743, %r738, %r764;
	mov.b32 	%r744, 4;
	// begin inline asm
	shfl.sync.down.b32 %r742, %r743, %r744, %r735, %r756;
	// end inline asm
	setp.gt.s32 	%p182, %r66, %r735;
	selp.b32 	%r765, 0, %r742, %p182;
	add.s32 	%r748, %r743, %r765;
	mov.b32 	%r749, 8;
	// begin inline asm
	shfl.sync.down.b32 %r747, %r748, %r749, %r735, %r756;
	// end inline asm
	setp.gt.s32 	%p183, %r67, %r735;
	selp.b32 	%r766, 0, %r747, %p183;
	add.s32 	%r753, %r748, %r766;
	mov.b32 	%r754, 16;
	// begin inline asm
	shfl.sync.down.b32 %r752, %r753, %r754, %r735, %r756;
	// end inline asm
	setp.gt.s32 	%p184, %r68, %r735;
	selp.b32 	%r767, 0, %r752, %p184;
	add.s32 	%r768, %r767, %r899;
	add.s32 	%r899, %r768, %r753;
	add.s32 	%r901, %r901, -32;
	bra.uni 	$L__BB7_22;
$L__BB7_30:
	setp.ne.s32 	%p167, %r28, 0;
	@%p167 bra 	$L__BB7_32;
	add.s32 	%r646, %r899, %r51;
	add.s64 	%rd66, %rd4, 256;
	mov.b32 	%r645, 101;
	// begin inline asm
	st.relaxed.gpu.v2.u32 [%rd66], {%r645, %r646};
	// end inline asm
	st.shared.u32 	[_ZZN3cub18CUB_300001_SM_10006detail6select23DeviceSelectSweepKernelINS2_10policy_hubIN4cuda3std3__44pairIjjEENS0_8NullTypeEiLb0ELNS0_10SelectImplE2EE10Policy1000EPS9_PSA_N6thrust24THRUST_300001_SM_1000_NS6detail15normal_iteratorINSH_10device_ptrIS9_EEEEPiNS0_13ScanTileStateIiLb1EEE10is_nonzeroSA_iNS2_19streaming_context_tIiLb0EEELSB_2EEEvT0_T1_T2_T3_T4_T5_T6_T7_iT8_NS1_7vsmem_tEE19static_temp_storage+36], %r899;
	st.shared.u32 	[_ZZN3cub18CUB_300001_SM_10006detail6select23DeviceSelectSweepKernelINS2_10policy_hubIN4cuda3std3__44pairIjjEENS0_8NullTypeEiLb0ELNS0_10SelectImplE2EE10Policy1000EPS9_PSA_N6thrust24THRUST_300001_SM_1000_NS6detail15normal_iteratorINSH_10device_ptrIS9_EEEEPiNS0_13ScanTileStateIiLb1EEE10is_nonzeroSA_iNS2_19streaming_context_tIiLb0EEELSB_2EEEvT0_T1_T2_T3_T4_T5_T6_T7_iT8_NS1_7vsmem_tEE19static_temp_storage+40], %r646;
$L__BB7_32:
	setp.ne.s32 	%p168, %r548, 0;
	mov.u32 	%r904, %r53;
	@%p168 bra 	$L__BB7_34;
	st.shared.u32 	[_ZZN3cub18CUB_300001_SM_10006detail6select23DeviceSelectSweepKernelINS2_10policy_hubIN4cuda3std3__44pairIjjEENS0_8NullTypeEiLb0ELNS0_10SelectImplE2EE10Policy1000EPS9_PSA_N6thrust24THRUST_300001_SM_1000_NS6detail15normal_iteratorINSH_10device_ptrIS9_EEEEPiNS0_13ScanTileStateIiLb1EEE10is_nonzeroSA_iNS2_19streaming_context_tIiLb0EEELSB_2EEEvT0_T1_T2_T3_T4_T5_T6_T7_iT8_NS1_7vsmem_tEE19static_temp_storage+20], %r899;
	mov.u32 	%r904, %r899;
$L__BB7_34:
	bar.sync 	0;
	setp.eq.s32 	%p169, %r28, 0;
	mov.u32 	%r647, _ZZN3cub18CUB_300001_SM_10006detail6select23DeviceSelectSweepKernelINS2_10policy_hubIN4cuda3std3__44pairIjjEENS0_8NullTypeEiLb0ELNS0_10SelectImplE2EE10Policy1000EPS9_PSA_N6thrust24THRUST_300001_SM_1000_NS6detail15normal_iteratorINSH_10device_ptrIS9_EEEEPiNS0_13ScanTileStateIiLb1EEE10is_nonzeroSA_iNS2_19streaming_context_tIiLb0EEELSB_2EEEvT0_T1_T2_T3_T4_T5_T6_T7_iT8_NS1_7vsmem_tEE19static_temp_storage;
	ld.shared.u32 	%r648, [_ZZN3cub18CUB_300001_SM_10006detail6select23DeviceSelectSweepKernelINS2_10policy_hubIN4cuda3std3__44pairIjjEENS0_8NullTypeEiLb0ELNS0_10SelectImplE2EE10Policy1000EPS9_PSA_N6thrust24THRUST_300001_SM_1000_NS6detail15normal_iteratorINSH_10device_ptrIS9_EEEEPiNS0_13ScanTileStateIiLb1EEE10is_nonzeroSA_iNS2_19streaming_context_tIiLb0EEELSB_2EEEvT0_T1_T2_T3_T4_T5_T6_T7_iT8_NS1_7vsmem_tEE19static_temp_storage+20];
	selp.b32 	%r649, 0, %r648, %p169;
	add.s32 	%r650, %r649, %r904;
	add.s32 	%r651, %r650, %r40;
	add.s32 	%r652, %r44, %r650;
	add.s32 	%r653, %r45, %r650;
	add.s32 	%r654, %r46, %r650;
	ld.shared.u32 	%r655, [_ZZN3cub18CUB_300001_SM_10006detail6select23DeviceSelectSweepKernelINS2_10policy_hubIN4cuda3std3__44pairIjjEENS0_8NullTypeEiLb0ELNS0_10SelectImplE2EE10Policy1000EPS9_PSA_N6thrust24THRUST_300001_SM_1000_NS6detail15normal_iteratorINSH_10device_ptrIS9_EEEEPiNS0_13ScanTileStateIiLb1EEE10is_nonzeroSA_iNS2_19streaming_context_tIiLb0EEELSB_2EEEvT0_T1_T2_T3_T4_T5_T6_T7_iT8_NS1_7vsmem_tEE19static_temp_storage+44];
	ld.shared.u32 	%r656, [_ZZN3cub18CUB_300001_SM_10006detail6select23DeviceSelectSweepKernelINS2_10policy_hubIN4cuda3std3__44pairIjjEENS0_8NullTypeEiLb0ELNS0_10SelectImplE2EE10Policy1000EPS9_PSA_N6thrust24THRUST_300001_SM_1000_NS6detail15normal_iteratorINSH_10device_ptrIS9_EEEEPiNS0_13ScanTileStateIiLb1EEE10is_nonzeroSA_iNS2_19streaming_context_tIiLb0EEELSB_2EEEvT0_T1_T2_T3_T4_T5_T6_T7_iT8_NS1_7vsmem_tEE19static_temp_storage+36];
	sub.s32 	%r657, %r2, %r656;
	bar.sync 	0;
	sub.s32 	%r658, 640, %r655;
	add.s32 	%r659, %r655, %r656;
	sub.s32 	%r660, %r650, %r656;
	sub.s32 	%r661, %r29, %r660;
	add.s32 	%r662, %r660, %r658;
	selp.b32 	%r663, %r662, %r661, %p6;
	shl.b32 	%r664, %r663, 3;
	add.s32 	%r665, %r647, %r664;
	st.shared.v2.u32 	[%r665], {%r30, %r579};
	sub.s32 	%r666, %r656, %r651;
	add.s32 	%r667, %r29, %r666;
	add.s32 	%r668, %r667, 1;
	add.s32 	%r669, %r662, %r40;
	selp.b32 	%r670, %r669, %r668, %p7;
	shl.b32 	%r671, %r670, 3;
	add.s32 	%r672, %r647, %r671;
	st.shared.v2.u32 	[%r672], {%r32, %r580};
	sub.s32 	%r673, %r656, %r652;
	add.s32 	%r674, %r29, %r673;
	add.s32 	%r675, %r674, 2;
	add.s32 	%r676, %r669, %r41;
	selp.b32 	%r677, %r676, %r675, %p8;
	shl.b32 	%r678, %r677, 3;
	add.s32 	%r679, %r647, %r678;
	st.shared.v2.u32 	[%r679], {%r34, %r581};
	sub.s32 	%r680, %r656, %r653;
	add.s32 	%r681, %r29, %r680;
	add.s32 	%r682, %r681, 3;
	add.s32 	%r683, %r676, %r42;
	selp.b32 	%r684, %r683, %r682, %p9;
	shl.b32 	%r685, %r684, 3;
	add.s32 	%r686, %r647, %r685;
	st.shared.v2.u32 	[%r686], {%r36, %r582};
	sub.s32 	%r687, %r656, %r654;
	add.s32 	%r688, %r29, %r687;
	add.s32 	%r689, %r688, 4;
	add.s32 	%r690, %r683, %r43;
	selp.b32 	%r691, %r690, %r689, %p10;
	shl.b32 	%r692, %r691, 3;
	add.s32 	%r693, %r647, %r692;
	st.shared.v2.u32 	[%r693], {%r38, %r583};
	bar.sync 	0;
	add.s32 	%r694, %r659, %r28;
	setp.lt.s32 	%p170, %r28, %r658;
	add.s32 	%r695, %r657, %r28;
	not.b32 	%r696, %r695;
	add.s32 	%r697, %r209, %r696;
	add.s32 	%r698, %r694, -640;
	selp.b32 	%r699, %r697, %r698, %p170;
	shl.b32 	%r700, %r28, 3;
	add.s32 	%r701, %r647, %r700;
	ld.shared.v2.u32 	{%r702, %r703}, [%r701];
	mul.wide.s32 	%rd67, %r699, 8;
	add.s64 	%rd68, %rd3, %rd67;
	st.global.u32 	[%rd68], %r702;
	st.global.u32 	[%rd68+4], %r703;
	add.s32 	%r704, %r28, 128;
	setp.lt.s32 	%p171, %r704, %r658;
	add.s32 	%r705, %r697, -128;
	add.s32 	%r706, %r694, -512;
	selp.b32 	%r707, %r705, %r706, %p171;
	ld.shared.v2.u32 	{%r708, %r709}, [%r701+1024];
	mul.wide.s32 	%rd69, %r707, 8;
	add.s64 	%rd70, %rd3, %rd69;
	st.global.u32 	[%rd70], %r708;
	st.global.u32 	[%rd70+4], %r709;
	add.s32 	%r710, %r28, 256;
	setp.lt.s32 	%p172, %r710, %r658;
	add.s32 	%r711, %r697, -256;
	add.s32 	%r712, %r694, -384;
	selp.b32 	%r713, %r711, %r712, %p172;
	ld.shared.v2.u32 	{%r714, %r715}, [%r701+2048];
	mul.wide.s32 	%rd71, %r713, 8;
	add.s64 	%rd72, %rd3, %rd71;
	st.global.u32 	[%rd72], %r714;
	st.global.u32 	[%rd72+4], %r715;
	add.s32 	%r716, %r28, 384;
	setp.lt.s32 	%p173, %r716, %r658;
	add.s32 	%r717, %r697, -384;
	add.s32 	%r718, %r694, -256;
	selp.b32 	%r719, %r717, %r718, %p173;
	ld.shared.v2.u32 	{%r720, %r721}, [%r701+3072];
	mul.wide.s32 	%rd73, %r719, 8;
	add.s64 	%rd74, %rd3, %rd73;
	st.global.u32 	[%rd74], %r720;
	st.global.u32 	[%rd74+4], %r721;
	add.s32 	%r722, %r28, 512;
	setp.lt.s32 	%p174, %r722, %r658;
	add.s32 	%r723, %r697, -512;
	add.s32 	%r724, %r694, -128;
	selp.b32 	%r725, %r723, %r724, %p174;
	ld.shared.v2.u32 	{%r726, %r727}, [%r701+4096];
	mul.wide.s32 	%rd75, %r725, 8;
	add.s64 	%rd76, %rd3, %rd75;
	st.global.u32 	[%rd76], %r726;
	st.global.u32 	[%rd76+4], %r727;
	bra.uni 	$L__BB7_107;
$L__BB7_35:
	sub.s32 	%r84, %r209, %r2;
	setp.ne.s32 	%p22, %r1, 0;
	@%p22 bra 	$L__BB7_58;
	mov.u32 	%r85, %tid.x;
	mul.lo.s32 	%r86, %r85, 5;
	setp.ge.s32 	%p94, %r86, %r84;
	mov.b32 	%r905, 0;
	mov.u32 	%r906, %r905;
	@%p94 bra 	$L__BB7_38;
	add.s32 	%r435, %r86, %r2;
	mul.wide.u32 	%rd42, %r435, 8;
	add.s64 	%rd43, %rd1, %rd42;
	ld.global.u32 	%r906, [%rd43];
	ld.global.u32 	%r905, [%rd43+4];
$L__BB7_38:
	add.s32 	%r91, %r86, 1;
	setp.ge.s32 	%p95, %r91, %r84;
	add.s32 	%r437, %r86, %r2;
	mul.wide.u32 	%rd44, %r437, 8;
	add.s64 	%rd8, %rd1, %rd44;
	mov.b32 	%r907, 0;
	mov.u32 	%r908, %r907;
	@%p95 bra 	$L__BB7_40;
	ld.global.u32 	%r908, [%rd8+8];
	ld.global.u32 	%r907, [%rd8+12];
$L__BB7_40:
	add.s32 	%r96, %r86, 2;
	setp.ge.s32 	%p96, %r96, %r84;
	mov.b32 	%r909, 0;
	mov.u32 	%r910, %r909;
	@%p96 bra 	$L__BB7_42;
	ld.global.u32 	%r910, [%rd8+16];
	ld.global.u32 	%r909, [%rd8+20];
$L__BB7_42:
	add.s32 	%r101, %r86, 3;
	setp.ge.s32 	%p97, %r101, %r84;
	mov.b32 	%r911, 0;
	mov.u32 	%r912, %r911;
	@%p97 bra 	$L__BB7_44;
	ld.global.u32 	%r912, [%rd8+24];
	ld.global.u32 	%r911, [%rd8+28];
$L__BB7_44:
	add.s32 	%r106, %r86, 4;
	setp.ge.s32 	%p98, %r106, %r84;
	mov.b32 	%r913, 0;
	mov.u32 	%r914, %r913;
	@%p98 bra 	$L__BB7_46;
	ld.global.u32 	%r914, [%rd8+32];
	ld.global.u32 	%r913, [%rd8+36];
$L__BB7_46:
	setp.ge.s32 	%p99, %r106, %r84;
	setp.ge.s32 	%p100, %r101, %r84;
	setp.ge.s32 	%p101, %r96, %r84;
	setp.ge.s32 	%p102, %r91, %r84;
	setp.ge.s32 	%p103, %r86, %r84;
	setp.ne.s32 	%p104, %r906, 0;
	setp.ne.s32 	%p105, %r905, 0;
	and.pred  	%p106, %p104, %p105;
	or.pred  	%p11, %p103, %p106;
	selp.u32 	%r111, 1, 0, %p11;
	setp.ne.s32 	%p107, %r908, 0;
	setp.ne.s32 	%p108, %r907, 0;
	and.pred  	%p109, %p107, %p108;
	or.pred  	%p12, %p102, %p109;
	selp.u32 	%r112, 1, 0, %p12;
	setp.ne.s32 	%p110, %r910, 0;
	setp.ne.s32 	%p111, %r909, 0;
	and.pred  	%p112, %p110, %p111;
	or.pred  	%p13, %p101, %p112;
	selp.u32 	%r113, 1, 0, %p13;
	setp.ne.s32 	%p113, %r912, 0;
	setp.ne.s32 	%p114, %r911, 0;
	and.pred  	%p115, %p113, %p114;
	or.pred  	%p14, %p100, %p115;
	selp.u32 	%r114, 1, 0, %p14;
	setp.ne.s32 	%p116, %r914, 0;
	setp.ne.s32 	%p117, %r913, 0;
	and.pred  	%p118, %p116, %p117;
	or.pred  	%p15, %p99, %p118;
	selp.u32 	%r472, 1, 0, %p15;
	bar.sync 	0;
	add.s32 	%r115, %r112, %r111;
	add.s32 	%r116, %r115, %r113;
	add.s32 	%r117, %r116, %r114;
	add.s32 	%r446, %r117, %r472;
	shr.u32 	%r119, %r85, 5;
	// begin inline asm
	mov.u32 %r441, %laneid;
	// end inline asm
	mov.b32 	%r444, 1;
	mov.b32 	%r469, 0;
	mov.b32 	%r471, -1;
	// begin inline asm
	{  .reg .s32 r0;  .reg .pred p;  shfl.sync.up.b32 r0|p, %r446, %r444, %r469, %r471;  @p add.s32 r0, r0, %r446;  mov.s32 %r442, r0;}
	// end inline asm
	mov.b32 	%r450, 2;
	// begin inline asm
	{  .reg .s32 r0;  .reg .pred p;  shfl.sync.up.b32 r0|p, %r442, %r450, %r469, %r471;  @p add.s32 r0, r0, %r442;  mov.s32 %r448, r0;}
	// end inline asm
	mov.b32 	%r456, 4;
	// begin inline asm
	{  .reg .s32 r0;  .reg .pred p;  shfl.sync.up.b32 r0|p, %r448, %r456, %r469, %r471;  @p add.s32 r0, r0, %r448;  mov.s32 %r454, r0;}
	// end inline asm
	mov.b32 	%r462, 8;
	// begin inline asm
	{  .reg .s32 r0;  .reg .pred p;  shfl.sync.up.b32 r0|p, %r454, %r462, %r469, %r471;  @p add.s32 r0, r0, %r454;  mov.s32 %r460, r0;}
	// end inline asm
	mov.b32 	%r468, 16;
	// begin inline asm
	{  .reg .s32 r0;  .reg .pred p;  shfl.sync.up.b32 r0|p, %r460, %r468, %r469, %r471;  @p add.s32 r0, r0, %r460;  mov.s32 %r466, r0;}
	// end inline asm
	setp.ne.s32 	%p119, %r441, 31;
	@%p119 bra 	$L__BB7_48;
	shl.b32 	%r473, %r119, 2;
	mov.u32 	%r474, _ZZN3cub18CUB_300001_SM_10006detail6select23DeviceSelectSweepKernelINS2_10policy_hubIN4cuda3std3__44pairIjjEENS0_8NullTypeEiLb0ELNS0_10SelectImplE2EE10Policy1000EPS9_PSA_N6thrust24THRUST_300001_SM_1000_NS6detail15normal_iteratorINSH_10device_ptrIS9_EEEEPiNS0_13ScanTileStateIiLb1EEE10is_nonzeroSA_iNS2_19streaming_context_tIiLb0EEELSB_2EEEvT0_T1_T2_T3_T4_T5_T6_T7_iT8_NS1_7vsmem_tEE19static_temp_storage;
	add.s32 	%r475, %r474, %r473;
	st.shared.u32 	[%r475], %r466;
$L__BB7_48:
	bar.sync 	0;
	mov.u32 	%r476, _ZZN3cub18CUB_300001_SM_10006detail6select23DeviceSelectSweepKernelINS2_10policy_hubIN4cuda3std3__44pairIjjEENS0_8NullTypeEiLb0ELNS0_10SelectImplE2EE10Policy1000EPS9_PSA_N6thrust24THRUST_300001_SM_1000_NS6detail15normal_iteratorINSH_10device_ptrIS9_EEEEPiNS0_13ScanTileStateIiLb1EEE10is_nonzeroSA_iNS2_19streaming_context_tIiLb0EEELSB_2EEEvT0_T1_T2_T3_T4_T5_T6_T7_iT8_NS1_7vsmem_tEE19static_temp_storage;
	ld.shared.v4.u32 	{%r477, %r478, %r479, %r480}, [_ZZN3cub18CUB_300001_SM_10006detail6select23DeviceSelectSweepKernelINS2_10policy_hubIN4cuda3std3__44pairIjjEENS0_8NullTypeEiLb0ELNS0_10SelectImplE2EE10Policy1000EPS9_PSA_N6thrust24THRUST_300001_SM_1000_NS6detail15normal_iteratorINSH_10device_ptrIS9_EEEEPiNS0_13ScanTileStateIiLb1EEE10is_nonzeroSA_iNS2_19streaming_context_tIiLb0EEELSB_2EEEvT0_T1_T2_T3_T4_T5_T6_T7_iT8_NS1_7vsmem_tEE19static_temp_storage];
	add.s32 	%r481, %r478, %r477;
	setp.eq.s32 	%p120, %r119, 2;
	selp.b32 	%r482, %r481, %r477, %p120;
	add.s32 	%r483, %r481, %r479;
	setp.eq.s32 	%p121, %r119, 3;
	selp.b32 	%r484, %r483, %r482, %p121;
	setp.lt.u32 	%p122, %r85, 32;
	selp.b32 	%r485, 0, %r484, %p122;
	setp.eq.s32 	%p123, %r441, 0;
	sub.s32 	%r486, %r466, %r446;
	selp.b32 	%r487, 0, %r486, %p123;
	add.s32 	%r488, %r485, %r487;
	add.s32 	%r489, %r488, %r111;
	add.s32 	%r490, %r115, %r488;
	add.s32 	%r491, %r116, %r488;
	add.s32 	%r492, %r117, %r488;
	add.s32 	%r493, %r84, %r480;
	add.s32 	%r494, %r493, %r483;
	add.s32 	%r933, %r494, -640;
	bar.sync 	0;
	sub.s32 	%r123, %r84, %r933;
	sub.s32 	%r495, %r86, %r488;
	add.s32 	%r496, %r488, %r123;
	selp.b32 	%r497, %r496, %r495, %p11;
	shl.b32 	%r498, %r497, 3;
	add.s32 	%r499, %r476, %r498;
	st.shared.v2.u32 	[%r499], {%r906, %r905};
	sub.s32 	%r500, %r91, %r489;
	add.s32 	%r501, %r496, %r111;
	selp.b32 	%r502, %r501, %r500, %p12;
	shl.b32 	%r503, %r502, 3;
	add.s32 	%r504, %r476, %r503;
	st.shared.v2.u32 	[%r504], {%r908, %r907};
	sub.s32 	%r505, %r96, %r490;
	add.s32 	%r506, %r501, %r112;
	selp.b32 	%r507, %r506, %r505, %p13;
	shl.b32 	%r508, %r507, 3;
	add.s32 	%r509, %r476, %r508;
	st.shared.v2.u32 	[%r509], {%r910, %r909};
	sub.s32 	%r510, %r101, %r491;
	add.s32 	%r511, %r506, %r113;
	selp.b32 	%r512, %r511, %r510, %p14;
	shl.b32 	%r513, %r512, 3;
	add.s32 	%r514, %r476, %r513;
	st.shared.v2.u32 	[%r514], {%r912, %r911};
	sub.s32 	%r515, %r106, %r492;
	add.s32 	%r516, %r511, %r114;
	selp.b32 	%r517, %r516, %r515, %p15;
	shl.b32 	%r518, %r517, 3;
	add.s32 	%r519, %r476, %r518;
	st.shared.v2.u32 	[%r519], {%r914, %r913};
	bar.sync 	0;
	setp.ge.s32 	%p124, %r85, %r84;
	shl.b32 	%r520, %r85, 3;
	add.s32 	%r124, %r476, %r520;
	@%p124 bra 	$L__BB7_50;
	ld.shared.v2.u32 	{%r521, %r522}, [%r124];
	not.b32 	%r523, %r85;
	add.s32 	%r524, %r209, %r523;
	setp.lt.s32 	%p125, %r85, %r123;
	sub.s32 	%r525, %r85, %r123;
	selp.b32 	%r526, %r524, %r525, %p125;
	mul.wide.s32 	%rd45, %r526, 8;
	add.s64 	%rd46, %rd3, %rd45;
	st.global.u32 	[%rd46], %r521;
	st.global.u32 	[%rd46+4], %r522;
$L__BB7_50:
	add.s32 	%r125, %r85, 128;
	sub.s32 	%r126, %r209, %r85;
	setp.ge.s32 	%p126, %r125, %r84;
	@%p126 bra 	$L__BB7_52;
	ld.shared.v2.u32 	{%r527, %r528}, [%r124+1024];
	add.s32 	%r529, %r126, -129;
	setp.lt.s32 	%p127, %r125, %r123;
	sub.s32 	%r530, %r125, %r123;
	selp.b32 	%r531, %r529, %r530, %p127;
	mul.wide.s32 	%rd47, %r531, 8;
	add.s64 	%rd48, %rd3, %rd47;
	st.global.u32 	[%rd48], %r527;
	st.global.u32 	[%rd48+4], %r528;
$L__BB7_52:
	add.s32 	%r127, %r85, 256;
	setp.ge.s32 	%p128, %r127, %r84;
	@%p128 bra 	$L__BB7_54;
	ld.shared.v2.u32 	{%r532, %r533}, [%r124+2048];
	add.s32 	%r534, %r126, -257;
	setp.lt.s32 	%p129, %r127, %r123;
	sub.s32 	%r535, %r127, %r123;
	selp.b32 	%r536, %r534, %r535, %p129;
	mul.wide.s32 	%rd49, %r536, 8;
	add.s64 	%rd50, %rd3, %rd49;
	st.global.u32 	[%rd50], %r532;
	st.global.u32 	[%rd50+4], %r533;
$L__BB7_54:
	add.s32 	%r128, %r85, 384;
	setp.ge.s32 	%p130, %r128, %r84;
	@%p130 bra 	$L__BB7_56;
	ld.shared.v2.u32 	{%r537, %r538}, [%r124+3072];
	add.s32 	%r539, %r126, -385;
	setp.lt.s32 	%p131, %r128, %r123;
	sub.s32 	%r540, %r128, %r123;
	selp.b32 	%r541, %r539, %r540, %p131;
	mul.wide.s32 	%rd51, %r541, 8;
	add.s64 	%rd52, %rd3, %rd51;
	st.global.u32 	[%rd52], %r537;
	st.global.u32 	[%rd52+4], %r538;
$L__BB7_56:
	add.s32 	%r542, %r85, 512;
	sub.s32 	%r543, %r542, %r123;
	setp.lt.s32 	%p132, %r542, %r123;
	add.s32 	%r544, %r126, -513;
	selp.b32 	%r129, %r544, %r543, %p132;
	setp.ge.s32 	%p133, %r542, %r84;
	@%p133 bra 	$L__BB7_105;
	ld.shared.v2.u32 	{%r545, %r546}, [%r124+4096];
	mul.wide.s32 	%rd53, %r129, 8;
	add.s64 	%rd54, %rd3, %rd53;
	st.global.u32 	[%rd54], %r545;
	st.global.u32 	[%rd54+4], %r546;
	bra.uni 	$L__BB7_105;
$L__BB7_58:
	cvt.s64.s32 	%rd17, %r2;
	mov.u32 	%r130, %tid.x;
	mul.lo.s32 	%r131, %r130, 5;
	setp.ge.s32 	%p23, %r131, %r84;
	cvt.u64.u32 	%rd18, %r131;
	add.s64 	%rd19, %rd18, %rd17;
	shl.b64 	%rd20, %rd19, 3;
	add.s64 	%rd9, %rd1, %rd20;
	mov.b32 	%r915, 0;
	mov.u32 	%r916, %r915;
	@%p23 bra 	$L__BB7_60;
	ld.global.u32 	%r915, [%rd9];
	ld.global.u32 	%r916, [%rd9+4];
$L__BB7_60:
	add.s32 	%r136, %r131, 1;
	setp.ge.s32 	%p24, %r136, %r84;
	mov.b32 	%r917, 0;
	mov.u32 	%r918, %r917;
	@%p24 bra 	$L__BB7_62;
	ld.global.u32 	%r917, [%rd9+8];
	ld.global.u32 	%r918, [%rd9+12];
$L__BB7_62:
	add.s32 	%r141, %r131, 2;
	setp.ge.s32 	%p25, %r141, %r84;
	mov.b32 	%r919, 0;
	mov.u32 	%r920, %r919;
	@%p25 bra 	$L__BB7_64;
	ld.global.u32 	%r919, [%rd9+16];
	ld.global.u32 	%r920, [%rd9+20];
$L__BB7_64:
	add.s32 	%r146, %r131, 3;
	setp.ge.s32 	%p26, %r146, %r84;
	mov.b32 	%r921, 0;
	mov.u32 	%r922, %r921;
	@%p26 bra 	$L__BB7_66;
	ld.global.u32 	%r921, [%rd9+24];
	ld.global.u32 	%r922, [%rd9+28];
$L__BB7_66:
	add.s32 	%r151, %r131, 4;
	setp.ge.s32 	%p27, %r151, %r84;
	mov.b32 	%r923, 0;
	mov.u32 	%r924, %r923;
	@%p27 bra 	$L__BB7_68;
	ld.global.u32 	%r923, [%rd9+32];
	ld.global.u32 	%r924, [%rd9+36];
$L__BB7_68:
	setp.ge.s32 	%p28, %r151, %r84;
	setp.ge.s32 	%p29, %r146, %r84;
	setp.ge.s32 	%p30, %r141, %r84;
	setp.ge.s32 	%p31, %r136, %r84;
	setp.ge.s32 	%p32, %r131, %r84;
	setp.ne.s32 	%p33, %r915, 0;
	setp.ne.s32 	%p34, %r916, 0;
	and.pred  	%p35, %p33, %p34;
	or.pred  	%p16, %p32, %p35;
	selp.u32 	%r156, 1, 0, %p16;
	setp.ne.s32 	%p36, %r917, 0;
	setp.ne.s32 	%p37, %r918, 0;
	and.pred  	%p38, %p36, %p37;
	or.pred  	%p17, %p31, %p38;
	selp.u32 	%r157, 1, 0, %p17;
	setp.ne.s32 	%p39, %r919, 0;
	setp.ne.s32 	%p40, %r920, 0;
	and.pred  	%p41, %p39, %p40;
	or.pred  	%p18, %p30, %p41;
	selp.u32 	%r251, 1, 0, %p18;
	setp.ne.s32 	%p42, %r921, 0;
	setp.ne.s32 	%p43, %r922, 0;
	and.pred  	%p44, %p42, %p43;
	or.pred  	%p19, %p29, %p44;
	selp.u32 	%r158, 1, 0, %p19;
	setp.ne.s32 	%p45, %r923, 0;
	setp.ne.s32 	%p46, %r924, 0;
	and.pred  	%p47, %p45, %p46;
	or.pred  	%p20, %p28, %p47;
	selp.u32 	%r252, 1, 0, %p20;
	bar.sync 	0;
	add.s32 	%r159, %r157, %r156;
	add.s32 	%r160, %r159, %r251;
	add.s32 	%r161, %r160, %r158;
	add.s32 	%r225, %r161, %r252;
	shr.u32 	%r163, %r130, 5;
	// begin inline asm
	mov.u32 %r220, %laneid;
	// end inline asm
	mov.b32 	%r223, 1;
	mov.b32 	%r248, 0;
	mov.b32 	%r250, -1;
	// begin inline asm
	{  .reg .s32 r0;  .reg .pred p;  shfl.sync.up.b32 r0|p, %r225, %r223, %r248, %r250;  @p add.s32 r0, r0, %r225;  mov.s32 %r221, r0;}
	// end inline asm
	mov.b32 	%r229, 2;
	// begin inline asm
	{  .reg .s32 r0;  .reg .pred p;  shfl.sync.up.b32 r0|p, %r221, %r229, %r248, %r250;  @p add.s32 r0, r0, %r221;  mov.s32 %r227, r0;}
	// end inline asm
	mov.b32 	%r235, 4;
	// begin inline asm
	{  .reg .s32 r0;  .reg .pred p;  shfl.sync.up.b32 r0|p, %r227, %r235, %r248, %r250;  @p add.s32 r0, r0, %r227;  mov.s32 %r233, r0;}
	// end inline asm
	mov.b32 	%r241, 8;
	// begin inline asm
	{  .reg .s32 r0;  .reg .pred p;  shfl.sync.up.b32 r0|p, %r233, %r241, %r248, %r250;  @p add.s32 r0, r0, %r233;  mov.s32 %r239, r0;}
	// end inline asm
	mov.b32 	%r247, 16;
	// begin inline asm
	{  .reg .s32 r0;  .reg .pred p;  shfl.sync.up.b32 r0|p, %r239, %r247, %r248, %r250;  @p add.s32 r0, r0, %r239;  mov.s32 %r245, r0;}
	// end inline asm
	setp.ne.s32 	%p48, %r220, 31;
	@%p48 bra 	$L__BB7_70;
	shl.b32 	%r253, %r163, 2;
	mov.u32 	%r254, _ZZN3cub18CUB_300001_SM_10006detail6select23DeviceSelectSweepKernelINS2_10policy_hubIN4cuda3std3__44pairIjjEENS0_8NullTypeEiLb0ELNS0_10SelectImplE2EE10Policy1000EPS9_PSA_N6thrust24THRUST_300001_SM_1000_NS6detail15normal_iteratorINSH_10device_ptrIS9_EEEEPiNS0_13ScanTileStateIiLb1EEE10is_nonzeroSA_iNS2_19streaming_context_tIiLb0EEELSB_2EEEvT0_T1_T2_T3_T4_T5_T6_T7_iT8_NS1_7vsmem_tEE19static_temp_storage;
	add.s32 	%r255, %r254, %r253;
	st.shared.u32 	[%r255], %r245;
$L__BB7_70:
	sub.s32 	%r256, %r245, %r225;
	bar.sync 	0;
	ld.shared.v4.u32 	{%r257, %r258, %r259, %r260}, [_ZZN3cub18CUB_300001_SM_10006detail6select23DeviceSelectSweepKernelINS2_10policy_hubIN4cuda3std3__44pairIjjEENS0_8NullTypeEiLb0ELNS0_10SelectImplE2EE10Policy1000EPS9_PSA_N6thrust24THRUST_300001_SM_1000_NS6detail15normal_iteratorINSH_10device_ptrIS9_EEEEPiNS0_13ScanTileStateIiLb1EEE10is_nonzeroSA_iNS2_19streaming_context_tIiLb0EEELSB_2EEEvT0_T1_T2_T3_T4_T5_T6_T7_iT8_NS1_7vsmem_tEE19static_temp_storage];
	add.s32 	%r261, %r258, %r257;
	setp.eq.s32 	%p49, %r163, 2;
	selp.b32 	%r262, %r261, %r257, %p49;
	add.s32 	%r263, %r261, %r259;
	setp.eq.s32 	%p50, %r163, 3;
	selp.b32 	%r264, %r263, %r262, %p50;
	add.s32 	%r166, %r263, %r260;
	setp.gt.u32 	%p51, %r130, 31;
	setp.lt.u32 	%p52, %r130, 32;
	setp.eq.s32 	%p53, %r220, 0;
	selp.b32 	%r265, 0, %r256, %p53;
	add.s32 	%r932, %r264, %r265;
	selp.b32 	%r168, %r256, %r932, %p52;
	@%p51 bra 	$L__BB7_95;
	setp.ne.s32 	%p54, %r130, 0;
	mul.wide.s32 	%rd21, %r1, 8;
	add.s64 	%rd10, %rd2, %rd21;
	@%p54 bra 	$L__BB7_73;
	st.shared.u32 	[_ZZN3cub18CUB_300001_SM_10006detail6select23DeviceSelectSweepKernelINS2_10policy_hubIN4cuda3std3__44pairIjjEENS0_8NullTypeEiLb0ELNS0_10SelectImplE2EE10Policy1000EPS9_PSA_N6thrust24THRUST_300001_SM_1000_NS6detail15normal_iteratorINSH_10device_ptrIS9_EEEEPiNS0_13ScanTileStateIiLb1EEE10is_nonzeroSA_iNS2_19streaming_context_tIiLb0EEELSB_2EEEvT0_T1_T2_T3_T4_T5_T6_T7_iT8_NS1_7vsmem_tEE19static_temp_storage+44], %r166;
	add.s64 	%rd22, %rd10, 256;
	mov.b32 	%r266, 100;
	// begin inline asm
	st.relaxed.gpu.v2.u32 [%rd22], {%r266, %r166};
	// end inline asm
$L__BB7_73:
	not.b32 	%r268, %r130;
	add.s32 	%r929, %r1, %r268;
	mov.u32 	%r170, %nctaid.x;
	setp.gt.u32 	%p55, %r170, 499;
	@%p55 bra 	$L__BB7_75;
	membar.cta;
	bra.uni 	$L__BB7_76;
$L__BB7_75:
	mov.b32 	%r269, 450;
	// begin inline asm
	nanosleep.u32 %r269;
	// end inline asm
$L__BB7_76:
	mul.wide.s32 	%rd24, %r929, 8;
	add.s64 	%rd25, %rd2, %rd24;
	add.s64 	%rd23, %rd25, 256;
	// begin inline asm
	ld.relaxed.gpu.v2.u32 {%r930, %r926}, [%rd23];
	// end inline asm
$L__BB7_77:
	setp.eq.s32 	%p56, %r930, 99;
	mov.b32 	%r272, -1;
	vote.sync.any.pred 	%p57, %p56, %r272;
	not.pred 	%p58, %p57;
	@%p58 bra 	$L__BB7_82;
	setp.gt.u32 	%p93, %r170, 499;
	@%p93 bra 	$L__BB7_80;
	membar.cta;
	bra.uni 	$L__BB7_81;
$L__BB7_80:
	mov.b32 	%r431, 350;
	// begin inline asm
	nanosleep.u32 %r431;
	// end inline asm
$L__BB7_81:
	// begin inline asm
	ld.relaxed.gpu.v2.u32 {%r930, %r926}, [%rd23];
	// end inline asm
	bra.uni 	$L__BB7_77;
$L__BB7_82:
	setp.eq.s32 	%p59, %r930, 101;
	mov.b32 	%r299, -1;
	vote.sync.ballot.b32 	%r300, %p59, %r299;
	// begin inline asm
	mov.u32 %r274, %lanemask_ge;
	// end inline asm
	and.b32  	%r301, %r300, %r274;
	or.b32  	%r302, %r301, -2147483648;
	add.s32 	%r303, %r302, -1;
	not.b32 	%r304, %r302;
	and.b32  	%r305, %r304, %r303;
	popc.b32 	%r278, %r305;
	mov.b32 	%r277, 1;
	// begin inline asm
	shfl.sync.down.b32 %r275, %r926, %r277, %r278, %r299;
	// end inline asm
	setp.lt.s32 	%p61, %r220, %r278;
	selp.b32 	%r306, %r275, 0, %p61;
	add.s32 	%r281, %r306, %r926;
	mov.b32 	%r282, 2;
	// begin inline asm
	shfl.sync.down.b32 %r280, %r281, %r282, %r278, %r299;
	// end inline asm
	add.s32 	%r180, %r220, 2;
	setp.gt.s32 	%p62, %r180, %r278;
	selp.b32 	%r307, 0, %r280, %p62;
	add.s32 	%r286, %r281, %r307;
	mov.b32 	%r287, 4;
	// begin inline asm
	shfl.sync.down.b32 %r285, %r286, %r287, %r278, %r299;
	// end inline asm
	add.s32 	%r181, %r220, 4;
	setp.gt.s32 	%p63, %r181, %r278;
	selp.b32 	%r308, 0, %r285, %p63;
	add.s32 	%r291, %r286, %r308;
	mov.b32 	%r292, 8;
	// begin inline asm
	shfl.sync.down.b32 %r290, %r291, %r292, %r278, %r299;
	// end inline asm
	add.s32 	%r182, %r220, 8;
	setp.gt.s32 	%p64, %r182, %r278;
	selp.b32 	%r309, 0, %r290, %p64;
	add.s32 	%r296, %r291, %r309;
	mov.b32 	%r297, 16;
	// begin inline asm
	shfl.sync.down.b32 %r295, %r296, %r297, %r278, %r299;
	// end inline asm
	add.s32 	%r183, %r220, 16;
	setp.gt.s32 	%p65, %r183, %r278;
	selp.b32 	%r310, 0, %r295, %p65;
	add.s32 	%r927, %r296, %r310;
	add.s64 	%rd12, %rd2, 256;
$L__BB7_83:
	setp.ne.s32 	%p66, %r930, 101;
	mov.b32 	%r311, -1;
	vote.sync.all.pred 	%p67, %p66, %r311;
	not.pred 	%p68, %p67;
	@%p68 bra 	$L__BB7_91;
	mul.wide.s32 	%rd38, %r929, 8;
	add.s64 	%rd39, %rd12, %rd38;
	add.s64 	%rd37, %rd39, -256;
	// begin inline asm
	ld.relaxed.gpu.v2.u32 {%r930, %r931}, [%rd37];
	// end inline asm
$L__BB7_85:
	setp.eq.s32 	%p82, %r930, 99;
	mov.b32 	%r389, -1;
	vote.sync.any.pred 	%p83, %p82, %r389;
	not.pred 	%p84, %p83;
	@%p84 bra 	$L__BB7_90;
	setp.gt.u32 	%p92, %r170, 499;
	@%p92 bra 	$L__BB7_88;
	membar.cta;
	bra.uni 	$L__BB7_89;
$L__BB7_88:
	mov.b32 	%r428, 350;
	// begin inline asm
	nanosleep.u32 %r428;
	// end inline asm
$L__BB7_89:
	// begin inline asm
	ld.relaxed.gpu.v2.u32 {%r930, %r931}, [%rd37];
	// end inline asm
	bra.uni 	$L__BB7_85;
$L__BB7_90:
	setp.eq.s32 	%p85, %r930, 101;
	mov.b32 	%r415, -1;
	vote.sync.ballot.b32 	%r416, %p85, %r415;
	and.b32  	%r417, %r416, %r274;
	or.b32  	%r418, %r417, -2147483648;
	add.s32 	%r419, %r418, -1;
	not.b32 	%r420, %r418;
	and.b32  	%r421, %r420, %r419;
	popc.b32 	%r394, %r421;
	mov.b32 	%r393, 1;
	// begin inline asm
	shfl.sync.down.b32 %r391, %r931, %r393, %r394, %r415;
	// end inline asm
	setp.lt.s32 	%p87, %r220, %r394;
	selp.b32 	%r422, %r391, 0, %p87;
	add.s32 	%r397, %r422, %r931;
	mov.b32 	%r398, 2;
	// begin inline asm
	shfl.sync.down.b32 %r396, %r397, %r398, %r394, %r415;
	// end inline asm
	setp.gt.s32 	%p88, %r180, %r394;
	selp.b32 	%r423, 0, %r396, %p88;
	add.s32 	%r402, %r397, %r423;
	mov.b32 	%r403, 4;
	// begin inline asm
	shfl.sync.down.b32 %r401, %r402, %r403, %r394, %r415;
	// end inline asm
	setp.gt.s32 	%p89, %r181, %r394;
	selp.b32 	%r424, 0, %r401, %p89;
	add.s32 	%r407, %r402, %r424;
	mov.b32 	%r408, 8;
	// begin inline asm
	shfl.sync.down.b32 %r406, %r407, %r408, %r394, %r415;
	// end inline asm
	setp.gt.s32 	%p90, %r182, %r394;
	selp.b32 	%r425, 0, %r406, %p90;
	add.s32 	%r412, %r407, %r425;
	mov.b32 	%r413, 16;
	// begin inline asm
	shfl.sync.down.b32 %r411, %r412, %r413, %r394, %r415;
	// end inline asm
	setp.gt.s32 	%p91, %r183, %r394;
	selp.b32 	%r426, 0, %r411, %p91;
	add.s32 	%r427, %r426, %r927;
	add.s32 	%r927, %r427, %r412;
	add.s32 	%r929, %r929, -32;
	bra.uni 	$L__BB7_83;
$L__BB7_91:
	setp.ne.s32 	%p69, %r130, 0;
	@%p69 bra 	$L__BB7_93;
	add.s32 	%r314, %r927, %r166;
	add.s64 	%rd26, %rd10, 256;
	mov.b32 	%r313, 101;
	// begin inline asm
	st.relaxed.gpu.v2.u32 [%rd26], {%r313, %r314};
	// end inline asm
	st.shared.u32 	[_ZZN3cub18CUB_300001_SM_10006detail6select23DeviceSelectSweepKernelINS2_10policy_hubIN4cuda3std3__44pairIjjEENS0_8NullTypeEiLb0ELNS0_10SelectImplE2EE10Policy1000EPS9_PSA_N6thrust24THRUST_300001_SM_1000_NS6detail15normal_iteratorINSH_10device_ptrIS9_EEEEPiNS0_13ScanTileStateIiLb1EEE10is_nonzeroSA_iNS2_19streaming_context_tIiLb0EEELSB_2EEEvT0_T1_T2_T3_T4_T5_T6_T7_iT8_NS1_7vsmem_tEE19static_temp_storage+36], %r927;
	st.shared.u32 	[_ZZN3cub18CUB_300001_SM_10006detail6select23DeviceSelectSweepKernelINS2_10policy_hubIN4cuda3std3__44pairIjjEENS0_8NullTypeEiLb0ELNS0_10SelectImplE2EE10Policy1000EPS9_PSA_N6thrust24THRUST_300001_SM_1000_NS6detail15normal_iteratorINSH_10device_ptrIS9_EEEEPiNS0_13ScanTileStateIiLb1EEE10is_nonzeroSA_iNS2_19streaming_context_tIiLb0EEELSB_2EEEvT0_T1_T2_T3_T4_T5_T6_T7_iT8_NS1_7vsmem_tEE19static_temp_storage+40], %r314;
$L__BB7_93:
	setp.ne.s32 	%p70, %r220, 0;
	mov.u32 	%r932, %r168;
	@%p70 bra 	$L__BB7_95;
	st.shared.u32 	[_ZZN3cub18CUB_300001_SM_10006detail6select23DeviceSelectSweepKernelINS2_10policy_hubIN4cuda3std3__44pairIjjEENS0_8NullTypeEiLb0ELNS0_10SelectImplE2EE10Policy1000EPS9_PSA_N6thrust24THRUST_300001_SM_1000_NS6detail15normal_iteratorINSH_10device_ptrIS9_EEEEPiNS0_13ScanTileStateIiLb1EEE10is_nonzeroSA_iNS2_19streaming_context_tIiLb0EEELSB_2EEEvT0_T1_T2_T3_T4_T5_T6_T7_iT8_NS1_7vsmem_tEE19static_temp_storage+20], %r927;
	mov.u32 	%r932, %r927;
$L__BB7_95:
	bar.sync 	0;
	setp.eq.s32 	%p71, %r130, 0;
	mov.u32 	%r315, _ZZN3cub18CUB_300001_SM_10006detail6select23DeviceSelectSweepKernelINS2_10policy_hubIN4cuda3std3__44pairIjjEENS0_8NullTypeEiLb0ELNS0_10SelectImplE2EE10Policy1000EPS9_PSA_N6thrust24THRUST_300001_SM_1000_NS6detail15normal_iteratorINSH_10device_ptrIS9_EEEEPiNS0_13ScanTileStateIiLb1EEE10is_nonzeroSA_iNS2_19streaming_context_tIiLb0EEELSB_2EEEvT0_T1_T2_T3_T4_T5_T6_T7_iT8_NS1_7vsmem_tEE19static_temp_storage;
	ld.shared.u32 	%r316, [_ZZN3cub18CUB_300001_SM_10006detail6select23DeviceSelectSweepKernelINS2_10policy_hubIN4cuda3std3__44pairIjjEENS0_8NullTypeEiLb0ELNS0_10SelectImplE2EE10Policy1000EPS9_PSA_N6thrust24THRUST_300001_SM_1000_NS6detail15normal_iteratorINSH_10device_ptrIS9_EEEEPiNS0_13ScanTileStateIiLb1EEE10is_nonzeroSA_iNS2_19streaming_context_tIiLb0EEELSB_2EEEvT0_T1_T2_T3_T4_T5_T6_T7_iT8_NS1_7vsmem_tEE19static_temp_storage+20];
	selp.b32 	%r317, 0, %r316, %p71;
	add.s32 	%r318, %r317, %r932;
	add.s32 	%r319, %r318, %r156;
	add.s32 	%r320, %r159, %r318;
	add.s32 	%r321, %r160, %r318;
	add.s32 	%r322, %r161, %r318;
	ld.shared.v2.u32 	{%r323, %r324}, [_ZZN3cub18CUB_300001_SM_10006detail6select23DeviceSelectSweepKernelINS2_10policy_hubIN4cuda3std3__44pairIjjEENS0_8NullTypeEiLb0ELNS0_10SelectImplE2EE10Policy1000EPS9_PSA_N6thrust24THRUST_300001_SM_1000_NS6detail15normal_iteratorINSH_10device_ptrIS9_EEEEPiNS0_13ScanTileStateIiLb1EEE10is_nonzeroSA_iNS2_19streaming_context_tIiLb0EEELSB_2EEEvT0_T1_T2_T3_T4_T5_T6_T7_iT8_NS1_7vsmem_tEE19static_temp_storage+40];
	ld.shared.u32 	%r325, [_ZZN3cub18CUB_300001_SM_10006detail6select23DeviceSelectSweepKernelINS2_10policy_hubIN4cuda3std3__44pairIjjEENS0_8NullTypeEiLb0ELNS0_10SelectImplE2EE10Policy1000EPS9_PSA_N6thrust24THRUST_300001_SM_1000_NS6detail15normal_iteratorINSH_10device_ptrIS9_EEEEPiNS0_13ScanTileStateIiLb1EEE10is_nonzeroSA_iNS2_19streaming_context_tIiLb0EEELSB_2EEEvT0_T1_T2_T3_T4_T5_T6_T7_iT8_NS1_7vsmem_tEE19static_temp_storage+36];
	sub.s32 	%r326, %r2, %r325;
	sub.s32 	%r327, 640, %r84;
	sub.s32 	%r933, %r323, %r327;
	sub.s32 	%r328, %r327, %r324;
	bar.sync 	0;
	add.s32 	%r200, %r328, %r84;
	sub.s32 	%r329, %r318, %r325;
	sub.s32 	%r330, %r131, %r329;
	add.s32 	%r331, %r329, %r200;
	selp.b32 	%r332, %r331, %r330, %p16;
	shl.b32 	%r333, %r332, 3;
	add.s32 	%r334, %r315, %r333;
	st.shared.v2.u32 	[%r334], {%r915, %r916};
	sub.s32 	%r335, %r325, %r319;
	add.s32 	%r336, %r335, %r136;
	add.s32 	%r337, %r331, %r156;
	selp.b32 	%r338, %r337, %r336, %p17;
	shl.b32 	%r339, %r338, 3;
	add.s32 	%r340, %r315, %r339;
	st.shared.v2.u32 	[%r340], {%r917, %r918};
	sub.s32 	%r341, %r325, %r320;
	add.s32 	%r342, %r341, %r141;
	add.s32 	%r343, %r337, %r157;
	selp.b32 	%r344, %r343, %r342, %p18;
	shl.b32 	%r345, %r344, 3;
	add.s32 	%r346, %r315, %r345;
	st.shared.v2.u32 	[%r346], {%r919, %r920};
	sub.s32 	%r347, %r325, %r321;
	add.s32 	%r348, %r347, %r146;
	selp.u32 	%r349, 1, 0, %p18;
	add.s32 	%r350, %r343, %r349;
	selp.b32 	%r351, %r350, %r348, %p19;
	shl.b32 	%r352, %r351, 3;
	add.s32 	%r353, %r315, %r352;
	st.shared.v2.u32 	[%r353], {%r921, %r922};
	sub.s32 	%r354, %r325, %r322;
	add.s32 	%r355, %r354, %r151;
	add.s32 	%r356, %r350, %r158;
	selp.b32 	%r357, %r356, %r355, %p20;
	shl.b32 	%r358, %r357, 3;
	add.s32 	%r359, %r315, %r358;
	st.shared.v2.u32 	[%r359], {%r923, %r924};
	bar.sync 	0;
	sub.s32 	%r360, %r325, %r200;
	add.s32 	%r361, %r326, %r130;
	not.b32 	%r362, %r361;
	add.s32 	%r201, %r209, %r362;
	add.s32 	%r202, %r360, %r130;
	setp.ge.s32 	%p72, %r130, %r84;
	shl.b32 	%r363, %r130, 3;
	add.s32 	%r203, %r315, %r363;
	@%p72 bra 	$L__BB7_97;
	ld.shared.v2.u32 	{%r364, %r365}, [%r203];
	setp.lt.s32 	%p73, %r130, %r200;
	selp.b32 	%r366, %r201, %r202, %p73;
	mul.wide.s32 	%rd27, %r366, 8;
	add.s64 	%rd28, %rd3, %rd27;
	st.global.u32 	[%rd28], %r364;
	st.global.u32 	[%rd28+4], %r365;
$L__BB7_97:
	add.s32 	%r204, %r130, 128;
	setp.ge.s32 	%p74, %r204, %r84;
	@%p74 bra 	$L__BB7_99;
	ld.shared.v2.u32 	{%r367, %r368}, [%r203+1024];
	add.s32 	%r369, %r202, 128;
	add.s32 	%r370, %r201, -128;
	setp.lt.s32 	%p75, %r204, %r200;
	selp.b32 	%r371, %r370, %r369, %p75;
	mul.wide.s32 	%rd29, %r371, 8;
	add.s64 	%rd30, %rd3, %rd29;
	st.global.u32 	[%rd30], %r367;
	st.global.u32 	[%rd30+4], %r368;
$L__BB7_99:
	add.s32 	%r205, %r130, 256;
	setp.ge.s32 	%p76, %r205, %r84;
	@%p76 bra 	$L__BB7_101;
	ld.shared.v2.u32 	{%r372, %r373}, [%r203+2048];
	add.s32 	%r374, %r202, 256;
	add.s32 	%r375, %r201, -256;
	setp.lt.s32 	%p77, %r205, %r200;
	selp.b32 	%r376, %r375, %r374, %p77;
	mul.wide.s32 	%rd31, %r376, 8;
	add.s64 	%rd32, %rd3, %rd31;
	st.global.u32 	[%rd32], %r372;
	st.global.u32 	[%rd32+4], %r373;
$L__BB7_101:
	add.s32 	%r206, %r130, 384;
	setp.ge.s32 	%p78, %r206, %r84;
	@%p78 bra 	$L__BB7_103;
	ld.shared.v2.u32 	{%r377, %r378}, [%r203+3072];
	add.s32 	%r379, %r202, 384;
	add.s32 	%r380, %r201, -384;
	setp.lt.s32 	%p79, %r206, %r200;
	selp.b32 	%r381, %r380, %r379, %p79;
	mul.wide.s32 	%rd33, %r381, 8;
	add.s64 	%rd34, %rd3, %rd33;
	st.global.u32 	[%rd34], %r377;
	st.global.u32 	[%rd34+4], %r378;
$L__BB7_103:
	add.s32 	%r382, %r130, 512;
	setp.lt.s32 	%p80, %r382, %r200;
	add.s32 	%r383, %r201, -512;
	add.s32 	%r384, %r202, 512;
	selp.b32 	%r207, %r383, %r384, %p80;
	setp.ge.s32 	%p81, %r382, %r84;
	@%p81 bra 	$L__BB7_105;
	ld.shared.v2.u32 	{%r385, %r386}, [%r203+4096];
	mul.wide.s32 	%rd35, %r207, 8;
	add.s64 	%rd36, %rd3, %rd35;
	st.global.u32 	[%rd36], %r385;
	st.global.u32 	[%rd36+4], %r386;
$L__BB7_105:
	mov.u32 	%r547, %tid.x;
	setp.ne.s32 	%p134, %r547, 0;
	@%p134 bra 	$L__BB7_107;
	ld.param.u64 	%rd95, [_ZN3cub18CUB_300001_SM_10006detail6select23DeviceSelectSweepKernelINS2_10policy_hubIN4cuda3std3__44pairIjjEENS0_8NullTypeEiLb0ELNS0_10SelectImplE2EE10Policy1000EPS9_PSA_N6thrust24THRUST_300001_SM_1000_NS6detail15normal_iteratorINSH_10device_ptrIS9_EEEEPiNS0_13ScanTileStateIiLb1EEE10is_nonzeroSA_iNS2_19streaming_context_tIiLb0EEELSB_2EEEvT0_T1_T2_T3_T4_T5_T6_T7_iT8_NS1_7vsmem_tE_param_3];
	cvta.to.global.u64 	%rd55, %rd95;
	st.global.u32 	[%rd55], %r933;
$L__BB7_107:
	ret;

}
	// .globl	_ZN3cub18CUB_300001_SM_10006detail6select23DeviceSelectSweepKernelINS2_10policy_hubIN4cuda3std3__44pairIjjEENS0_8NullTypeElLb0ELNS0_10SelectImplE2EE10Policy1000EPS9_PSA_N6thrust24THRUST_300001_SM_1000_NS6detail15normal_iteratorINSH_10device_ptrIS9_EEEEPlNS0_13ScanTileStateIiLb1EEE10is_nonzeroSA_iNS2_19streaming_context_tIlLb1EEELSB_2EEEvT0_T1_T2_T3_T4_T5_T6_T7_iT8_NS1_7vsmem_tE
.visible .entry _ZN3cub18CUB_300001_SM_10006detail6select23DeviceSelectSweepKernelINS2_10policy_hubIN4cuda3std3__44pairIjjEENS0_8NullTypeElLb0ELNS0_10SelectImplE2EE10Policy1000EPS9_PSA_N6thrust24THRUST_300001_SM_1000_NS6detail15normal_iteratorINSH_10device_ptrIS9_EEEEPlNS0_13ScanTileStateIiLb1EEE10is_nonzeroSA_iNS2_19streaming_context_tIlLb1EEELSB_2EEEvT0_T1_T2_T3_T4_T5_T6_T7_iT8_NS1_7vsmem_tE(
	.param .u64 .ptr .align 1 _ZN3cub18CUB_300001_SM_10006detail6select23DeviceSelectSweepKernelINS2_10policy_hubIN4cuda3std3__44pairIjjEENS0_8NullTypeElLb0ELNS0_10SelectImplE2EE10Policy1000EPS9_PSA_N6thrust24THRUST_300001_SM_1000_NS6detail15normal_iteratorINSH_10device_ptrIS9_EEEEPlNS0_13ScanTileStateIiLb1EEE10is_nonzeroSA_iNS2_19streaming_context_tIlLb1EEELSB_2EEEvT0_T1_T2_T3_T4_T5_T6_T7_iT8_NS1_7vsmem_tE_param_0,
	.param .u64 .ptr .align 1 _ZN3cub18CUB_300001_SM_10006detail6select23DeviceSelectSweepKernelINS2_10policy_hubIN4cuda3std3__44pairIjjEENS0_8NullTypeElLb0ELNS0_10SelectImplE2EE10Policy1000EPS9_PSA_N6thrust24THRUST_300001_SM_1000_NS6detail15normal_iteratorINSH_10device_ptrIS9_EEEEPlNS0_13ScanTileStateIiLb1EEE10is_nonzeroSA_iNS2_19streaming_context_tIlLb1EEELSB_2EEEvT0_T1_T2_T3_T4_T5_T6_T7_iT8_NS1_7vsmem_tE_param_1,
	.param .align 8 .b8 _ZN3cub18CUB_300001_SM_10006detail6select23DeviceSelectSweepKernelINS2_10policy_hubIN4cuda3std3__44pairIjjEENS0_8NullTypeElLb0ELNS0_10SelectImplE2EE10Policy1000EPS9_PSA_N6thrust24THRUST_300001_SM_1000_NS6detail15normal_iteratorINSH_10device_ptrIS9_EEEEPlNS0_13ScanTileStateIiLb1EEE10is_nonzeroSA_iNS2_19streaming_context_tIlLb1EEELSB_2EEEvT0_T1_T2_T3_T4_T5_T6_T7_iT8_NS1_7vsmem_tE_param_2[8],
	.param .u64 .ptr .align 1 _ZN3cub18CUB_300001_SM_10006detail6select23DeviceSelectSweepKernelINS2_10policy_hubIN4cuda3std3__44pairIjjEENS0_8NullTypeElLb0ELNS0_10SelectImplE2EE10Policy1000EPS9_PSA_N6thrust24THRUST_300001_SM_1000_NS6detail15normal_iteratorINSH_10device_ptrIS9_EEEEPlNS0_13ScanTileStateIiLb1EEE10is_nonzeroSA_iNS2_19streaming_context_tIlLb1EEELSB_2EEEvT0_T1_T2_T3_T4_T5_T6_T7_iT8_NS1_7vsmem_tE_param_3,
	.param .align 8 .b8 _ZN3cub18CUB_300001_SM_10006detail6select23DeviceSelectSweepKernelINS2_10policy_hubIN4cuda3std3__44pairIjjEENS0_8NullTypeElLb0ELNS0_10SelectImplE2EE10Policy1000EPS9_PSA_N6thrust24THRUST_300001_SM_1000_NS6detail15normal_iteratorINSH_10device_ptrIS9_EEEEPlNS0_13ScanTileStateIiLb1EEE10is_nonzeroSA_iNS2_19streaming_context_tIlLb1EEELSB_2EEEvT0_T1_T2_T3_T4_T5_T6_T7_iT8_NS1_7vsmem_tE_param_4[8],
	.param .align 1 .b8 _ZN3cub18CUB_300001_SM_10006detail6select23DeviceSelectSweepKernelINS2_10policy_hubIN4cuda3std3__44pairIjjEENS0_8NullTypeElLb0ELNS0_10SelectImplE2EE10Policy1000EPS9_PSA_N6thrust24THRUST_300001_SM_1000_NS6detail15normal_iteratorINSH_10device_ptrIS9_EEEEPlNS0_13ScanTileStateIiLb1EEE10is_nonzeroSA_iNS2_19streaming_context_tIlLb1EEELSB_2EEEvT0_T1_T2_T3_T4_T5_T6_T7_iT8_NS1_7vsmem_tE_param_5[1],
	.param .align 1 .b8 _ZN3cub18CUB_300001_SM_10006detail6select23DeviceSelectSweepKernelINS2_10policy_hubIN4cuda3std3__44pairIjjEENS0_8NullTypeElLb0ELNS0_10SelectImplE2EE10Policy1000EPS9_PSA_N6thrust24THRUST_300001_SM_1000_NS6detail15normal_iteratorINSH_10device_ptrIS9_EEEEPlNS0_13ScanTileStateIiLb1EEE10is_nonzeroSA_iNS2_19streaming_context_tIlLb1EEELSB_2EEEvT0_T1_T2_T3_T4_T5_T6_T7_iT8_NS1_7vsmem_tE_param_6[1],
	.param .u32 _ZN3cub18CUB_300001_SM_10006detail6select23DeviceSelectSweepKernelINS2_10policy_hubIN4cuda3std3__44pairIjjEENS0_8NullTypeElLb0ELNS0_10SelectImplE2EE10Policy1000EPS9_PSA_N6thrust24THRUST_300001_SM_1000_NS6detail15normal_iteratorINSH_10device_ptrIS9_EEEEPlNS0_13ScanTileStateIiLb1EEE10is_nonzeroSA_iNS2_19streaming_context_tIlLb1EEELSB_2EEEvT0_T1_T2_T3_T4_T5_T6_T7_iT8_NS1_7vsmem_tE_param_7,
	.param .u32 _ZN3cub18CUB_300001_SM_10006detail6select23DeviceSelectSweepKernelINS2_10policy_hubIN4cuda3std3__44pairIjjEENS0_8NullTypeElLb0ELNS0_10SelectImplE2EE10Policy1000EPS9_PSA_N6thrust24THRUST_300001_SM_1000_NS6detail15normal_iteratorINSH_10device_ptrIS9_EEEEPlNS0_13ScanTileStateIiLb1EEE10is_nonzeroSA_iNS2_19streaming_context_tIlLb1EEELSB_2EEEvT0_T1_T2_T3_T4_T5_T6_T7_iT8_NS1_7vsmem_tE_param_8,
	.param .align 8 .b8 _ZN3cub18CUB_300001_SM_10006detail6select23DeviceSelectSweepKernelINS2_10policy_hubIN4cuda3std3__44pairIjjEENS0_8NullTypeElLb0ELNS0_10SelectImplE2EE10Policy1000EPS9_PSA_N6thrust24THRUST_300001_SM_1000_NS6detail15normal_iteratorINSH_10device_ptrIS9_EEEEPlNS0_13ScanTileStateIiLb1EEE10is_nonzeroSA_iNS2_19streaming_context_tIlLb1EEELSB_2EEEvT0_T1_T2_T3_T4_T5_T6_T7_iT8_NS1_7vsmem_tE_param_9[40],
	.param .align 8 .b8 _ZN3cub18CUB_300001_SM_10006detail6select23DeviceSelectSweepKernelINS2_10policy_hubIN4cuda3std3__44pairIjjEENS0_8NullTypeElLb0ELNS0_10SelectImplE2EE10Policy1000EPS9_PSA_N6thrust24THRUST_300001_SM_1000_NS6detail15normal_iteratorINSH_10device_ptrIS9_EEEEPlNS0_13ScanTileStateIiLb1EEE10is_nonzeroSA_iNS2_19streaming_context_tIlLb1EEELSB_2EEEvT0_T1_T2_T3_T4_T5_T6_T7_iT8_NS1_7vsmem_tE_param_10[8]
)
.maxntid 128
{
	.reg .pred 	%p<255>;
	.reg .b16 	%rs<52>;
	.reg .b32 	%r<883>;
	.reg .b64 	%rd<515>;
	// demoted variable
	.shared .align 16 .b8 _ZZN3cub18CUB_300001_SM_10006detail6select23DeviceSelectSweepKernelINS2_10policy_hubIN4cuda3std3__44pairIjjEENS0_8NullTypeElLb0ELNS0_10SelectImplE2EE10Policy1000EPS9_PSA_N6thrust24THRUST_300001_SM_1000_NS6detail15normal_iteratorINSH_10device_ptrIS9_EEEEPlNS0_13ScanTileStateIiLb1EEE10is_nonzeroSA_iNS2_19streaming_context_tIlLb1EEELSB_2EEEvT0_T1_T2_T3_T4_T5_T6_T7_iT8_NS1_7vsmem_tEE19static_temp_storage[5120];
	ld.param.u64 	%rd3, [_ZN3cub18CUB_300001_SM_10006detail6select23DeviceSelectSweepKernelINS2_10policy_hubIN4cuda3std3__44pairIjjEENS0_8NullTypeElLb0ELNS0_10SelectImplE2EE10Policy1000EPS9_PSA_N6thrust24THRUST_300001_SM_1000_NS6detail15normal_iteratorINSH_10device_ptrIS9_EEEEPlNS0_13ScanTileStateIiLb1EEE10is_nonzeroSA_iNS2_19streaming_context_tIlLb1EEELSB_2EEEvT0_T1_T2_T3_T4_T5_T6_T7_iT8_NS1_7vsmem_tE_param_4];
	ld.param.u64 	%rd178, [_ZN3cub18CUB_300001_SM_10006detail6select23DeviceSelectSweepKernelINS2_10policy_hubIN4cuda3std3__44pairIjjEENS0_8NullTypeElLb0ELNS0_10SelectImplE2EE10Policy1000EPS9_PSA_N6thrust24THRUST_300001_SM_1000_NS6detail15normal_iteratorINSH_10device_ptrIS9_EEEEPlNS0_13ScanTileStateIiLb1EEE10is_nonzeroSA_iNS2_19streaming_context_tIlLb1EEELSB_2EEEvT0_T1_T2_T3_T4_T5_T6_T7_iT8_NS1_7vsmem_tE_param_2];
	ld.param.u64 	%rd179, [_ZN3cub18CUB_300001_SM_10006detail6select23DeviceSelectSweepKernelINS2_10policy_hubIN4cuda3std3__44pairIjjEENS0_8NullTypeElLb0ELNS0_10SelectImplE2EE10Policy1000EPS9_PSA_N6thrust24THRUST_300001_SM_1000_NS6detail15normal_iteratorINSH_10device_ptrIS9_EEEEPlNS0_13ScanTileStateIiLb1EEE10is_nonzeroSA_iNS2_19streaming_context_tIlLb1EEELSB_2EEEvT0_T1_T2_T3_T4_T5_T6_T7_iT8_NS1_7vsmem_tE_param_0];
	ld.param.u32 	%r219, [_ZN3cub18CUB_300001_SM_10006detail6select23DeviceSelectSweepKernelINS2_10policy_hubIN4cuda3std3__44pairIjjEENS0_8NullTypeElLb0ELNS0_10SelectImplE2EE10Policy1000EPS9_PSA_N6thrust24THRUST_300001_SM_1000_NS6detail15normal_iteratorINSH_10device_ptrIS9_EEEEPlNS0_13ScanTileStateIiLb1EEE10is_nonzeroSA_iNS2_19streaming_context_tIlLb1EEELSB_2EEEvT0_T1_T2_T3_T4_T5_T6_T7_iT8_NS1_7vsmem_tE_param_7];
	ld.param.u32 	%r220, [_ZN3cub18CUB_300001_SM_10006detail6select23DeviceSelectSweepKernelINS2_10policy_hubIN4cuda3std3__44pairIjjEENS0_8NullTypeElLb0ELNS0_10SelectImplE2EE10Policy1000EPS9_PSA_N6thrust24THRUST_300001_SM_1000_NS6detail15normal_iteratorINSH_10device_ptrIS9_EEEEPlNS0_13ScanTileStateIiLb1EEE10is_nonzeroSA_iNS2_19streaming_context_tIlLb1EEELSB_2EEEvT0_T1_T2_T3_T4_T5_T6_T7_iT8_NS1_7vsmem_tE_param_8];
	mov.b64 	%rd177, _ZN3cub18CUB_300001_SM_10006detail6select23DeviceSelectSweepKernelINS2_10policy_hubIN4cuda3std3__44pairIjjEENS0_8NullTypeElLb0ELNS0_10SelectImplE2EE10Policy1000EPS9_PSA_N6thrust24THRUST_300001_SM_1000_NS6detail15normal_iteratorINSH_10device_ptrIS9_EEEEPlNS0_13ScanTileStateIiLb1EEE10is_nonzeroSA_iNS2_19streaming_context_tIlLb1EEELSB_2EEEvT0_T1_T2_T3_T4_T5_T6_T7_iT8_NS1_7vsmem_tE_param_9;
	mov.u64 	%rd1, %rd177;
	cvta.to.global.u64 	%rd2, %rd179;
	cvta.to.global.u64 	%rd4, %rd178;
	mov.u32 	%r221, %ctaid.x;
	mov.u32 	%r222, %nctaid.y;
	mov.u32 	%r223, %ctaid.y;
	mad.lo.s32 	%r1, %r221, %r222, %r223;
	mul.lo.s32 	%r2, %r1, 640;
	add.s32 	%r224, %r220, -1;
	setp.ge.s32 	%p21, %r1, %r224;
	@%p21 bra 	$L__BB8_105;
	setp.ne.s32 	%p160, %r1, 0;
	@%p160 bra 	$L__BB8_42;
	ld.param.u8 	%rs41, [%rd1];
	setp.eq.s16 	%p223, %rs41, 0;
	ld.param.u64 	%rd397, [%rd1+16];
	selp.b64 	%rd398, %rd397, 0, %p223;
	cvt.u64.u32 	%rd399, %r2;
	add.s64 	%rd400, %rd398, %rd399;
	mov.u32 	%r3, %tid.x;
	mul.lo.s32 	%r4, %r3, 5;
	cvt.u64.u32 	%rd401, %r4;
	add.s64 	%rd402, %rd400, %rd401;
	shl.b64 	%rd403, %rd402, 3;
	add.s64 	%rd404, %rd2, %rd403;
	ld.global.u32 	%r5, [%rd404];
	ld.global.u32 	%r773, [%rd404+4];
	ld.global.u32 	%r7, [%rd404+8];
	ld.global.u32 	%r774, [%rd404+12];
	ld.global.u32 	%r9, [%rd404+16];
	ld.global.u32 	%r775, [%rd404+20];
	ld.global.u32 	%r11, [%rd404+24];
	ld.global.u32 	%r776, [%rd404+28];
	ld.global.u32 	%r13, [%rd404+32];
	ld.global.u32 	%r777, [%rd404+36];
	setp.ne.s32 	%p224, %r5, 0;
	setp.ne.s32 	%p225, %r773, 0;
	and.pred  	%p1, %p224, %p225;
	selp.u32 	%r15, 1, 0, %p1;
	setp.ne.s32 	%p226, %r7, 0;
	setp.ne.s32 	%p227, %r774, 0;
	and.pred  	%p2, %p226, %p227;
	selp.u32 	%r16, 1, 0, %p2;
	setp.ne.s32 	%p228, %r9, 0;
	setp.ne.s32 	%p229, %r775, 0;
	and.pred  	%p3, %p228, %p229;
	selp.u32 	%r17, 1, 0, %p3;
	setp.ne.s32 	%p230, %r11, 0;
	setp.ne.s32 	%p231, %r776, 0;
	and.pred  	%p4, %p230, %p231;
	selp.u32 	%r18, 1, 0, %p4;
	setp.ne.s32 	%p232, %r13, 0;
	setp.ne.s32 	%p233, %r777, 0;
	and.pred  	%p5, %p232, %p233;
	selp.u32 	%r778, 1, 0, %p5;
	bar.sync 	0;
	add.s32 	%r19, %r16, %r15;
	add.s32 	%r20, %r19, %r17;
	add.s32 	%r21, %r20, %r18;
	add.s32 	%r747, %r21, %r778;
	shr.u32 	%r23, %r3, 5;
	// begin inline asm
	mov.u32 %r742, %laneid;
	// end inline asm
	mov.b32 	%r745, 1;
	mov.b32 	%r770, 0;
	mov.b32 	%r772, -1;
	// begin inline asm
	{  .reg .s32 r0;  .reg .pred p;  shfl.sync.up.b32 r0|p, %r747, %r745, %r770, %r772;  @p add.s32 r0, r0, %r747;  mov.s32 %r743, r0;}
	// end inline asm
	mov.b32 	%r751, 2;
	// begin inline asm
	{  .reg .s32 r0;  .reg .pred p;  shfl.sync.up.b32 r0|p, %r743, %r751, %r770, %r772;  @p add.s32 r0, r0, %r743;  mov.s32 %r749, r0;}
	// end inline asm
	mov.b32 	%r757, 4;
	// begin inline asm
	{  .reg .s32 r0;  .reg .pred p;  shfl.sync.up.b32 r0|p, %r749, %r757, %r770, %r772;  @p add.s32 r0, r0, %r749;  mov.s32 %r755, r0;}
	// end inline asm
	mov.b32 	%r763, 8;
	// begin inline asm
	{  .reg .s32 r0;  .reg .pred p;  shfl.sync.up.b32 r0|p, %r755, %r763, %r770, %r772;  @p add.s32 r0, r0, %r755;  mov.s32 %r761, r0;}
	// end inline asm
	mov.b32 	%r769, 16;
	// begin inline asm
	{  .reg .s32 r0;  .reg .pred p;  shfl.sync.up.b32 r0|p, %r761, %r769, %r770, %r772;  @p add.s32 r0, r0, %r761;  mov.s32 %r767, r0;}
	// end inline asm
	setp.ne.s32 	%p234, %r742, 31;
	@%p234 bra 	$L__BB8_4;
	shl.b32 	%r779, %r23, 2;
	mov.u32 	%r780, _ZZN3cub18CUB_300001_SM_10006detail6select23DeviceSelectSweepKernelINS2_10policy_hubIN4cuda3std3__44pairIjjEENS0_8NullTypeElLb0ELNS0_10SelectImplE2EE10Policy1000EPS9_PSA_N6thrust24THRUST_300001_SM_1000_NS6detail15normal_iteratorINSH_10device_ptrIS9_EEEEPlNS0_13ScanTileStateIiLb1EEE10is_nonzeroSA_iNS2_19streaming_context_tIlLb1EEELSB_2EEEvT0_T1_T2_T3_T4_T5_T6_T7_iT8_NS1_7vsmem_tEE19static_temp_storage;
	add.s32 	%r781, %r780, %r779;
	st.shared.u32 	[%r781], %r767;
$L__BB8_4:
	bar.sync 	0;
	ld.shared.v4.u32 	{%r782, %r783, %r784, %r785}, [_ZZN3cub18CUB_300001_SM_10006detail6select23DeviceSelectSweepKernelINS2_10policy_hubIN4cuda3std3__44pairIjjEENS0_8NullTypeElLb0ELNS0_10SelectImplE2EE10Policy1000EPS9_PSA_N6thrust24THRUST_300001_SM_1000_NS6detail15normal_iteratorINSH_10device_ptrIS9_EEEEPlNS0_13ScanTileStateIiLb1EEE10is_nonzeroSA_iNS2_19streaming_context_tIlLb1EEELSB_2EEEvT0_T1_T2_T3_T4_T5_T6_T7_iT8_NS1_7vsmem_tEE19static_temp_storage];
	add.s32 	%r786, %r783, %r782;
	setp.eq.s32 	%p235, %r23, 2;
	selp.b32 	%r787, %r786, %r782, %p235;
	add.s32 	%r788, %r786, %r784;
	setp.eq.s32 	%p236, %r23, 3;
	selp.b32 	%r789, %r788, %r787, %p236;
	add.s32 	%r26, %r788, %r785;
	setp.lt.u32 	%p237, %r3, 32;
	selp.b32 	%r790, 0, %r789, %p237;
	setp.eq.s32 	%p238, %r742, 0;
	sub.s32 	%r791, %r767, %r747;
	selp.b32 	%r792, 0, %r791, %p238;
	add.s32 	%r27, %r790, %r792;
	setp.ne.s32 	%p239, %r3, 0;
	@%p239 bra 	$L__BB8_6;
	add.s64 	%rd405, %rd3, 256;
	mov.b32 	%r793, 101;
	// begin inline asm
	st.relaxed.gpu.v2.u32 [%rd405], {%r793, %r26};
	// end inline asm
$L__BB8_6:
	bar.sync 	0;
	sub.s32 	%r28, 640, %r26;
	sub.s32 	%r795, %r4, %r27;
	add.s32 	%r796, %r27, %r28;
	selp.b32 	%r797, %r796, %r795, %p1;
	shl.b32 	%r798, %r797, 3;
	mov.u32 	%r799, _ZZN3cub18CUB_300001_SM_10006detail6select23DeviceSelectSweepKernelINS2_10policy_hubIN4cuda3std3__44pairIjjEENS0_8NullTypeElLb0ELNS0_10SelectImplE2EE10Policy1000EPS9_PSA_N6thrust24THRUST_300001_SM_1000_NS6detail15normal_iteratorINSH_10device_ptrIS9_EEEEPlNS0_13ScanTileStateIiLb1EEE10is_nonzeroSA_iNS2_19streaming_context_tIlLb1EEELSB_2EEEvT0_T1_T2_T3_T4_T5_T6_T7_iT8_NS1_7vsmem_tEE19static_temp_storage;
	add.s32 	%r800, %r799, %r798;
	st.shared.v2.u32 	[%r800], {%r5, %r773};
	add.s32 	%r801, %r27, %r15;
	sub.s32 	%r802, %r4, %r801;
	add.s32 	%r803, %r802, 1;
	add.s32 	%r804, %r796, %r15;
	selp.b32 	%r805, %r804, %r803, %p2;
	shl.b32 	%r806, %r805, 3;
	add.s32 	%r807, %r799, %r806;
	st.shared.v2.u32 	[%r807], {%r7, %r774};
	add.s32 	%r808, %r19, %r27;
	sub.s32 	%r809, %r4, %r808;
	add.s32 	%r810, %r809, 2;
	add.s32 	%r811, %r804, %r16;
	selp.b32 	%r812, %r811, %r810, %p3;
	shl.b32 	%r813, %r812, 3;
	add.s32 	%r814, %r799, %r813;
	st.shared.v2.u32 	[%r814], {%r9, %r775};
	add.s32 	%r815, %r20, %r27;
	sub.s32 	%r816, %r4, %r815;
	add.s32 	%r817, %r816, 3;
	add.s32 	%r818, %r811, %r17;
	selp.b32 	%r819, %r818, %r817, %p4;
	shl.b32 	%r820, %r819, 3;
	add.s32 	%r821, %r799, %r820;
	st.shared.v2.u32 	[%r821], {%r11, %r776};
	add.s32 	%r822, %r21, %r27;
	sub.s32 	%r823, %r4, %r822;
	add.s32 	%r824, %r823, 4;
	add.s32 	%r825, %r818, %r18;
	selp.b32 	%r826, %r825, %r824, %p5;
	shl.b32 	%r827, %r826, 3;
	add.s32 	%r828, %r799, %r827;
	st.shared.v2.u32 	[%r828], {%r13, %r777};
	bar.sync 	0;
	ld.param.u64 	%rd406, [%rd1+24];
	cvta.to.global.u64 	%rd5, %rd406;
	ld.param.u64 	%rd6, [%rd1+8];
	setp.ge.s32 	%p240, %r3, %r28;
	@%p240 bra 	$L__BB8_10;
	setp.ne.s16 	%p242, %rs41, 0;
	mov.b64 	%rd453, 0;
	@%p242 bra 	$L__BB8_9;
	ld.global.u64 	%rd410, [%rd5];
	sub.s64 	%rd453, %rd397, %rd410;
$L__BB8_9:
	cvt.u64.u32 	%rd411, %r3;
	add.s64 	%rd412, %rd453, %rd411;
	not.b64 	%rd413, %rd412;
	add.s64 	%rd455, %rd6, %rd413;
	bra.uni 	$L__BB8_13;
$L__BB8_10:
	setp.ne.s16 	%p241, %rs41, 0;
	mov.b64 	%rd454, 0;
	@%p241 bra 	$L__BB8_12;
	ld.global.u64 	%rd454, [%rd5];
$L__BB8_12:
	sub.s32 	%r829, %r3, %r28;
	cvt.s64.s32 	%rd408, %r829;
	add.s64 	%rd455, %rd454, %rd408;
$L__BB8_13:
	shl.b32 	%r830, %r3, 3;
	add.s32 	%r29, %r799, %r830;
	ld.shared.v2.u32 	{%r832, %r833}, [%r29];
	shl.b64 	%rd414, %rd455, 3;
	add.s64 	%rd415, %rd4, %rd414;
	st.global.u32 	[%rd415], %r832;
	st.global.u32 	[%rd415+4], %r833;
	add.s32 	%r30, %r3, 128;
	setp.lt.s32 	%p243, %r30, %r28;
	@%p243 bra 	$L__BB8_17;
	setp.ne.s16 	%p244, %rs41, 0;
	mov.b64 	%rd456, 0;
	@%p244 bra 	$L__BB8_16;
	ld.global.u64 	%rd456, [%rd5];
$L__BB8_16:
	sub.s32 	%r834, %r30, %r28;
	cvt.s64.s32 	%rd417, %r834;
	add.s64 	%rd458, %rd456, %rd417;
	bra.uni 	$L__BB8_20;
$L__BB8_17:
	setp.ne.s16 	%p245, %rs41, 0;
	mov.b64 	%rd457, 0;
	@%p245 bra 	$L__BB8_19;
	ld.global.u64 	%rd419, [%rd5];
	sub.s64 	%rd457, %rd397, %rd419;
$L__BB8_19:
	cvt.u64.u32 	%rd420, %r30;
	add.s64 	%rd421, %rd457, %rd420;
	not.b64 	%rd422, %rd421;
	add.s64 	%rd458, %rd6, %rd422;
$L__BB8_20:
	ld.shared.v2.u32 	{%r835, %r836}, [%r29+1024];
	shl.b64 	%rd423, %rd458, 3;
	add.s64 	%rd424, %rd4, %rd423;
	st.global.u32 	[%rd424], %r835;
	st.global.u32 	[%rd424+4], %r836;
	add.s32 	%r31, %r3, 256;
	setp.lt.s32 	%p246, %r31, %r28;
	@%p246 bra 	$L__BB8_24;
	setp.ne.s16 	%p247, %rs41, 0;
	mov.b64 	%rd459, 0;
	@%p247 bra 	$L__BB8_23;
	ld.global.u64 	%rd459, [%rd5];
$L__BB8_23:
	sub.s32 	%r837, %r31, %r28;
	cvt.s64.s32 	%rd426, %r837;
	add.s64 	%rd461, %rd459, %rd426;
	bra.uni 	$L__BB8_27;
$L__BB8_24:
	setp.ne.s16 	%p248, %rs41, 0;
	mov.b64 	%rd460, 0;
	@%p248 bra 	$L__BB8_26;
	ld.global.u64 	%rd428, [%rd5];
	sub.s64 	%rd460, %rd397, %rd428;
$L__BB8_26:
	cvt.u64.u32 	%rd429, %r31;
	add.s64 	%rd430, %rd460, %rd429;
	not.b64 	%rd431, %rd430;
	add.s64 	%rd461, %rd6, %rd431;
$L__BB8_27:
	ld.shared.v2.u32 	{%r838, %r839}, [%r29+2048];
	shl.b64 	%rd432, %rd461, 3;
	add.s64 	%rd433, %rd4, %rd432;
	st.global.u32 	[%rd433], %r838;
	st.global.u32 	[%rd433+4], %r839;
	add.s32 	%r32, %r3, 384;
	setp.lt.s32 	%p249, %r32, %r28;
	@%p249 bra 	$L__BB8_31;
	setp.ne.s16 	%p250, %rs41, 0;
	mov.b64 	%rd462, 0;
	@%p250 bra 	$L__BB8_30;
	ld.global.u64 	%rd462, [%rd5];
$L__BB8_30:
	sub.s32 	%r840, %r32, %r28;
	cvt.s64.s32 	%rd435, %r840;
	add.s64 	%rd464, %rd462, %rd435;
	bra.uni 	$L__BB8_34;
$L__BB8_31:
	setp.ne.s16 	%p251, %rs41, 0;
	mov.b64 	%rd463, 0;
	@%p251 bra 	$L__BB8_33;
	ld.global.u64 	%rd437, [%rd5];
	sub.s64 	%rd463, %rd397, %rd437;
$L__BB8_33:
	cvt.u64.u32 	%rd438, %r32;
	add.s64 	%rd439, %rd463, %rd438;
	not.b64 	%rd440, %rd439;
	add.s64 	%rd464, %rd6, %rd440;
$L__BB8_34:
	ld.shared.v2.u32 	{%r841, %r842}, [%r29+3072];
	shl.b64 	%rd441, %rd464, 3;
	add.s64 	%rd442, %rd4, %rd441;
	st.global.u32 	[%rd442], %r841;
	st.global.u32 	[%rd442+4], %r842;
	add.s32 	%r33, %r3, 512;
	setp.lt.s32 	%p252, %r33, %r28;
	@%p252 bra 	$L__BB8_38;
	setp.ne.s16 	%p253, %rs41, 0;
	mov.b64 	%rd465, 0;
	@%p253 bra 	$L__BB8_37;
	ld.global.u64 	%rd465, [%rd5];
$L__BB8_37:
	sub.s32 	%r843, %r33, %r28;
	cvt.s64.s32 	%rd444, %r843;
	add.s64 	%rd467, %rd465, %rd444;
	bra.uni 	$L__BB8_41;
$L__BB8_38:
	setp.ne.s16 	%p254, %rs41, 0;
	mov.b64 	%rd466, 0;
	@%p254 bra 	$L__BB8_40;
	ld.global.u64 	%rd446, [%rd5];
	sub.s64 	%rd466, %rd397, %rd446;
$L__BB8_40:
	cvt.u64.u32 	%rd447, %r33;
	add.s64 	%rd448, %rd466, %rd447;
	not.b64 	%rd449, %rd448;
	add.s64 	%rd467, %rd6, %rd449;
$L__BB8_41:
	ld.shared.v2.u32 	{%r844, %r845}, [%r29+4096];
	shl.b64 	%rd450, %rd467, 3;
	add.s64 	%rd451, %rd4, %rd450;
	st.global.u32 	[%rd451], %r844;
	st.global.u32 	[%rd451+4], %r845;
	bra.uni 	$L__BB8_253;
$L__BB8_42:
	ld.param.u8 	%rs30, [%rd1];
	setp.eq.s16 	%p161, %rs30, 0;
	ld.param.u64 	%rd321, [%rd1+16];
	selp.b64 	%rd322, %rd321, 0, %p161;
	cvt.s64.s32 	%rd323, %r2;
	add.s64 	%rd324, %rd322, %rd323;
	mov.u32 	%r34, %tid.x;
	mul.lo.s32 	%r35, %r34, 5;
	cvt.u64.u32 	%rd325, %r35;
	add.s64 	%rd326, %rd324, %rd325;
	shl.b64 	%rd327, %rd326, 3;
	add.s64 	%rd328, %rd2, %rd327;
	ld.global.u32 	%r36, [%rd328];
	ld.global.u32 	%r565, [%rd328+4];
	ld.global.u32 	%r38, [%rd328+8];
	ld.global.u32 	%r566, [%rd328+12];
	ld.global.u32 	%r40, [%rd328+16];
	ld.global.u32 	%r567, [%rd328+20];
	ld.global.u32 	%r42, [%rd328+24];
	ld.global.u32 	%r568, [%rd328+28];
	ld.global.u32 	%r44, [%rd328+32];
	ld.global.u32 	%r569, [%rd328+36];
	setp.ne.s32 	%p162, %r36, 0;
	setp.ne.s32 	%p163, %r565, 0;
	and.pred  	%p6, %p162, %p163;
	selp.u32 	%r46, 1, 0, %p6;
	setp.ne.s32 	%p164, %r38, 0;
	setp.ne.s32 	%p165, %r566, 0;
	and.pred  	%p7, %p164, %p165;
	selp.u32 	%r47, 1, 0, %p7;
	setp.ne.s32 	%p166, %r40, 0;
	setp.ne.s32 	%p167, %r567, 0;
	and.pred  	%p8, %p166, %p167;
	selp.u32 	%r48, 1, 0, %p8;
	setp.ne.s32 	%p168, %r42, 0;
	setp.ne.s32 	%p169, %r568, 0;
	and.pred  	%p9, %p168, %p169;
	selp.u32 	%r49, 1, 0, %p9;
	setp.ne.s32 	%p170, %r44, 0;
	setp.ne.s32 	%p171, %r569, 0;
	and.pred  	%p10, %p170, %p171;
	selp.u32 	%r570, 1, 0, %p10;
	bar.sync 	0;
	add.s32 	%r50, %r47, %r46;
	add.s32 	%r51, %r50, %r48;
	add.s32 	%r52, %r51, %r49;
	add.s32 	%r539, %r52, %r570;
	shr.u32 	%r54, %r34, 5;
	// begin inline asm
	mov.u32 %r534, %laneid;
	// end inline asm
	mov.b32 	%r537, 1;
	mov.b32 	%r562, 0;
	mov.b32 	%r564, -1;
	// begin inline asm
	{  .reg .s32 r0;  .reg .pred p;  shfl.sync.up.b32 r0|p, %r539, %r537, %r562, %r564;  @p add.s32 r0, r0, %r539;  mov.s32 %r535, r0;}
	// end inline asm
	mov.b32 	%r543, 2;
	// begin inline asm
	{  .reg .s32 r0;  .reg .pred p;  shfl.sync.up.b32 r0|p, %r535, %r543, %r562, %r564;  @p add.s32 r0, r0, %r535;  mov.s32 %r541, r0;}
	// end inline asm
	mov.b32 	%r549, 4;
	// begin inline asm
	{  .reg .s32 r0;  .reg .pred p;  shfl.sync.up.b32 r0|p, %r541, %r549, %r562, %r564;  @p add.s32 r0, r0, %r541;  mov.s32 %r547, r0;}
	// end inline asm
	mov.b32 	%r555, 8;
	// begin inline asm
	{  .reg .s32 r0;  .reg .pred p;  shfl.sync.up.b32 r0|p, %r547, %r555, %r562, %r564;  @p add.s32 r0, r0, %r547;  mov.s32 %r553, r0;}
	// end inline asm
	mov.b32 	%r561, 16;
	// begin inline asm
	{  .reg .s32 r0;  .reg .pred p;  shfl.sync.up.b32 r0|p, %r553, %r561, %r562, %r564;  @p add.s32 r0, r0, %r553;  mov.s32 %r559, r0;}
	// end inline asm
	setp.ne.s32 	%p172, %r534, 31;
	@%p172 bra 	$L__BB8_44;
	shl.b32 	%r571, %r54, 2;
	mov.u32 	%r572, _ZZN3cub18CUB_300001_SM_10006detail6select23DeviceSelectSweepKernelINS2_10policy_hubIN4cuda3std3__44pairIjjEENS0_8NullTypeElLb0ELNS0_10SelectImplE2EE10Policy1000EPS9_PSA_N6thrust24THRUST_300001_SM_1000_NS6detail15normal_iteratorINSH_10device_ptrIS9_EEEEPlNS0_13ScanTileStateIiLb1EEE10is_nonzeroSA_iNS2_19streaming_context_tIlLb1EEELSB_2EEEvT0_T1_T2_T3_T4_T5_T6_T7_iT8_NS1_7vsmem_tEE19static_temp_storage;
	add.s32 	%r573, %r572, %r571;
	st.shared.u32 	[%r573], %r559;
$L__BB8_44:
	sub.s32 	%r574, %r559, %r539;
	bar.sync 	0;
	ld.shared.v4.u32 	{%r575, %r576, %r577, %r578}, [_ZZN3cub18CUB_300001_SM_10006detail6select23DeviceSelectSweepKernelINS2_10policy_hubIN4cuda3std3__44pairIjjEENS0_8NullTypeElLb0ELNS0_10SelectImplE2EE10Policy1000EPS9_PSA_N6thrust24THRUST_300001_SM_1000_NS6detail15normal_iteratorINSH_10device_ptrIS9_EEEEPlNS0_13ScanTileStateIiLb1EEE10is_nonzeroSA_iNS2_19streaming_context_tIlLb1EEELSB_2EEEvT0_T1_T2_T3_T4_T5_T6_T7_iT8_NS1_7vsmem_tEE19static_temp_storage];
	add.s32 	%r579, %r576, %r575;
	setp.eq.s32 	%p173, %r54, 2;
	selp.b32 	%r580, %r579, %r575, %p173;
	add.s32 	%r581, %r579, %r577;
	setp.eq.s32 	%p174, %r54, 3;
	selp.b32 	%r582, %r581, %r580, %p174;
	add.s32 	%r57, %r581, %r578;
	setp.gt.u32 	%p175, %r34, 31;
	setp.lt.u32 	%p176, %r34, 32;
	setp.eq.s32 	%p177, %r534, 0;
	selp.b32 	%r583, 0, %r574, %p177;
	add.s32 	%r853, %r582, %r583;
	selp.b32 	%r59, %r574, %r853, %p176;
	@%p175 bra 	$L__BB8_69;
	setp.ne.s32 	%p178, %r34, 0;
	mul.wide.s32 	%rd329, %r1, 8;
	add.s64 	%rd43, %rd3, %rd329;
	@%p178 bra 	$L__BB8_47;
	st.shared.u32 	[_ZZN3cub18CUB_300001_SM_10006detail6select23DeviceSelectSweepKernelINS2_10policy_hubIN4cuda3std3__44pairIjjEENS0_8NullTypeElLb0ELNS0_10SelectImplE2EE10Policy1000EPS9_PSA_N6thrust24THRUST_300001_SM_1000_NS6detail15normal_iteratorINSH_10device_ptrIS9_EEEEPlNS0_13ScanTileStateIiLb1EEE10is_nonzeroSA_iNS2_19streaming_context_tIlLb1EEELSB_2EEEvT0_T1_T2_T3_T4_T5_T6_T7_iT8_NS1_7vsmem_tEE19static_temp_storage+44], %r57;
	add.s64 	%rd330, %rd43, 256;
	mov.b32 	%r584, 100;
	// begin inline asm
	st.relaxed.gpu.v2.u32 [%rd330], {%r584, %r57};
	// end inline asm
$L__BB8_47:
	not.b32 	%r586, %r34;
	add.s32 	%r850, %r1, %r586;
	mov.u32 	%r61, %nctaid.x;
	setp.gt.u32 	%p179, %r61, 499;
	@%p179 bra 	$L__BB8_49;
	membar.cta;
	bra.uni 	$L__BB8_50;
$L__BB8_49:
	mov.b32 	%r587, 450;
	// begin inline asm
	nanosleep.u32 %r587;
	// end inline asm
$L__BB8_50:
	mul.wide.s32 	%rd332, %r850, 8;
	add.s64 	%rd333, %rd3, %rd332;
	add.s64 	%rd331, %rd333, 256;
	// begin inline asm
	ld.relaxed.gpu.v2.u32 {%r851, %r847}, [%rd331];
	// end inline asm
$L__BB8_51:
	setp.eq.s32 	%p180, %r851, 99;
	mov.b32 	%r590, -1;
	vote.sync.any.pred 	%p181, %p180, %r590;
	not.pred 	%p182, %p181;
	@%p182 bra 	$L__BB8_56;
	setp.gt.u32 	%p222, %r61, 499;
	@%p222 bra 	$L__BB8_54;
	membar.cta;
	bra.uni 	$L__BB8_55;
$L__BB8_54:
	mov.b32 	%r739, 350;
	// begin inline asm
	nanosleep.u32 %r739;
	// end inline asm
$L__BB8_55:
	// begin inline asm
	ld.relaxed.gpu.v2.u32 {%r851, %r847}, [%rd331];
	// end inline asm
	bra.uni 	$L__BB8_51;
$L__BB8_56:
	setp.eq.s32 	%p183, %r851, 101;
	mov.b32 	%r617, -1;
	vote.sync.ballot.b32 	%r618, %p183, %r617;
	// begin inline asm
	mov.u32 %r592, %lanemask_ge;
	// end inline asm
	and.b32  	%r619, %r618, %r592;
	or.b32  	%r620, %r619, -2147483648;
	add.s32 	%r621, %r620, -1;
	not.b32 	%r622, %r620;
	and.b32  	%r623, %r622, %r621;
	popc.b32 	%r596, %r623;
	mov.b32 	%r595, 1;
	// begin inline asm
	shfl.sync.down.b32 %r593, %r847, %r595, %r596, %r617;
	// end inline asm
	setp.lt.s32 	%p185, %r534, %r596;
	selp.b32 	%r624, %r593, 0, %p185;
	add.s32 	%r599, %r624, %r847;
	mov.b32 	%r600, 2;
	// begin inline asm
	shfl.sync.down.b32 %r598, %r599, %r600, %r596, %r617;
	// end inline asm
	add.s32 	%r71, %r534, 2;
	setp.gt.s32 	%p186, %r71, %r596;
	selp.b32 	%r625, 0, %r598, %p186;
	add.s32 	%r604, %r599, %r625;
	mov.b32 	%r605, 4;
	// begin inline asm
	shfl.sync.down.b32 %r603, %r604, %r605, %r596, %r617;
	// end inline asm
	add.s32 	%r72, %r534, 4;
	setp.gt.s32 	%p187, %r72, %r596;
	selp.b32 	%r626, 0, %r603, %p187;
	add.s32 	%r609, %r604, %r626;
	mov.b32 	%r610, 8;
	// begin inline asm
	shfl.sync.down.b32 %r608, %r609, %r610, %r596, %r617;
	// end inline asm
	add.s32 	%r73, %r534, 8;
	setp.gt.s32 	%p188, %r73, %r596;
	selp.b32 	%r627, 0, %r608, %p188;
	add.s32 	%r614, %r609, %r627;
	mov.b32 	%r615, 16;
	// begin inline asm
	shfl.sync.down.b32 %r613, %r614, %r615, %r596, %r617;
	// end inline asm
	add.s32 	%r74, %r534, 16;
	setp.gt.s32 	%p189, %r74, %r596;
	selp.b32 	%r628, 0, %r613, %p189;
	add.s32 	%r848, %r614, %r628;
	add.s64 	%rd45, %rd3, 256;
$L__BB8_57:
	setp.ne.s32 	%p190, %r851, 101;
	mov.b32 	%r629, -1;
	vote.sync.all.pred 	%p191, %p190, %r629;
	not.pred 	%p192, %p191;
	@%p192 bra 	$L__BB8_65;
	mul.wide.s32 	%rd393, %r850, 8;
	add.s64 	%rd394, %rd45, %rd393;
	add.s64 	%rd392, %rd394, -256;
	// begin inline asm
	ld.relaxed.gpu.v2.u32 {%r851, %r852}, [%rd392];
	// end inline asm
$L__BB8_59:
	setp.eq.s32 	%p211, %r851, 99;
	mov.b32 	%r697, -1;
	vote.sync.any.pred 	%p212, %p211, %r697;
	not.pred 	%p213, %p212;
	@%p213 bra 	$L__BB8_64;
	setp.gt.u32 	%p221, %r61, 499;
	@%p221 bra 	$L__BB8_62;
	membar.cta;
	bra.uni 	$L__BB8_63;
$L__BB8_62:
	mov.b32 	%r736, 350;
	// begin inline asm
	nanosleep.u32 %r736;
	// end inline asm
$L__BB8_63:
	// begin inline asm
	ld.relaxed.gpu.v2.u32 {%r851, %r852}, [%rd392];
	// end inline asm
	bra.uni 	$L__BB8_59;
$L__BB8_64:
	setp.eq.s32 	%p214, %r851, 101;
	mov.b32 	%r723, -1;
	vote.sync.ballot.b32 	%r724, %p214, %r723;
	and.b32  	%r725, %r724, %r592;
	or.b32  	%r726, %r725, -2147483648;
	add.s32 	%r727, %r726, -1;
	not.b32 	%r728, %r726;
	and.b32  	%r729, %r728, %r727;
	popc.b32 	%r702, %r729;
	mov.b32 	%r701, 1;
	// begin inline asm
	shfl.sync.down.b32 %r699, %r852, %r701, %r702, %r723;
	// end inline asm
	setp.lt.s32 	%p216, %r534, %r702;
	selp.b32 	%r730, %r699, 0, %p216;
	add.s32 	%r705, %r730, %r852;
	mov.b32 	%r706, 2;
	// begin inline asm
	shfl.sync.down.b32 %r704, %r705, %r706, %r702, %r723;
	// end inline asm
	setp.gt.s32 	%p217, %r71, %r702;
	selp.b32 	%r731, 0, %r704, %p217;
	add.s32 	%r710, %r705, %r731;
	mov.b32 	%r711, 4;
	// begin inline asm
	shfl.sync.down.b32 %r709, %r710, %r711, %r702, %r723;
	// end inline asm
	setp.gt.s32 	%p218, %r72, %r702;
	selp.b32 	%r732, 0, %r709, %p218;
	add.s32 	%r715, %r710, %r732;
	mov.b32 	%r716, 8;
	// begin inline asm
	shfl.sync.down.b32 %r714, %r715, %r716, %r702, %r723;
	// end inline asm
	setp.gt.s32 	%p219, %r73, %r702;
	selp.b32 	%r733, 0, %r714, %p219;
	add.s32 	%r720, %r715, %r733;
	mov.b32 	%r721, 16;
	// begin inline asm
	shfl.sync.down.b32 %r719, %r720, %r721, %r702, %r723;
	// end inline asm
	setp.gt.s32 	%p220, %r74, %r702;
	selp.b32 	%r734, 0, %r719, %p220;
	add.s32 	%r735, %r734, %r848;
	add.s32 	%r848, %r735, %r720;
	add.s32 	%r850, %r850, -32;
	bra.uni 	$L__BB8_57;
$L__BB8_65:
	setp.ne.s32 	%p193, %r34, 0;
	@%p193 bra 	$L__BB8_67;
	add.s32 	%r632, %r848, %r57;
	add.s64 	%rd334, %rd43, 256;
	mov.b32 	%r631, 101;
	// begin inline asm
	st.relaxed.gpu.v2.u32 [%rd334], {%r631, %r632};
	// end inline asm
	st.shared.u32 	[_ZZN3cub18CUB_300001_SM_10006detail6select23DeviceSelectSweepKernelINS2_10policy_hubIN4cuda3std3__44pairIjjEENS0_8NullTypeElLb0ELNS0_10SelectImplE2EE10Policy1000EPS9_PSA_N6thrust24THRUST_300001_SM_1000_NS6detail15normal_iteratorINSH_10device_ptrIS9_EEEEPlNS0_13ScanTileStateIiLb1EEE10is_nonzeroSA_iNS2_19streaming_context_tIlLb1EEELSB_2EEEvT0_T1_T2_T3_T4_T5_T6_T7_iT8_NS1_7vsmem_tEE19static_temp_storage+36], %r848;
	st.shared.u32 	[_ZZN3cub18CUB_300001_SM_10006detail6select23DeviceSelectSweepKernelINS2_10policy_hubIN4cuda3std3__44pairIjjEENS0_8NullTypeElLb0ELNS0_10SelectImplE2EE10Policy1000EPS9_PSA_N6thrust24THRUST_300001_SM_1000_NS6detail15normal_iteratorINSH_10device_ptrIS9_EEEEPlNS0_13ScanTileStateIiLb1EEE10is_nonzeroSA_iNS2_19streaming_context_tIlLb1EEELSB_2EEEvT0_T1_T2_T3_T4_T5_T6_T7_iT8_NS1_7vsmem_tEE19static_temp_storage+40], %r632;
$L__BB8_67:
	setp.ne.s32 	%p194, %r534, 0;
	mov.u32 	%r853, %r59;
	@%p194 bra 	$L__BB8_69;
	st.shared.u32 	[_ZZN3cub18CUB_300001_SM_10006detail6select23DeviceSelectSweepKernelINS2_10policy_hubIN4cuda3std3__44pairIjjEENS0_8NullTypeElLb0ELNS0_10SelectImplE2EE10Policy1000EPS9_PSA_N6thrust24THRUST_300001_SM_1000_NS6detail15normal_iteratorINSH_10device_ptrIS9_EEEEPlNS0_13ScanTileStateIiLb1EEE10is_nonzeroSA_iNS2_19streaming_context_tIlLb1EEELSB_2EEEvT0_T1_T2_T3_T4_T5_T6_T7_iT8_NS1_7vsmem_tEE19static_temp_storage+20], %r848;
	mov.u32 	%r853, %r848;
$L__BB8_69:
	bar.sync 	0;
	setp.eq.s32 	%p195, %r34, 0;
	mov.u32 	%r633, _ZZN3cub18CUB_300001_SM_10006detail6select23DeviceSelectSweepKernelINS2_10policy_hubIN4cuda3std3__44pairIjjEENS0_8NullTypeElLb0ELNS0_10SelectImplE2EE10Policy1000EPS9_PSA_N6thrust24THRUST_300001_SM_1000_NS6detail15normal_iteratorINSH_10device_ptrIS9_EEEEPlNS0_13ScanTileStateIiLb1EEE10is_nonzeroSA_iNS2_19streaming_context_tIlLb1EEELSB_2EEEvT0_T1_T2_T3_T4_T5_T6_T7_iT8_NS1_7vsmem_tEE19static_temp_storage;
	ld.shared.u32 	%r634, [_ZZN3cub18CUB_300001_SM_10006detail6select23DeviceSelectSweepKernelINS2_10policy_hubIN4cuda3std3__44pairIjjEENS0_8NullTypeElLb0ELNS0_10SelectImplE2EE10Policy1000EPS9_PSA_N6thrust24THRUST_300001_SM_1000_NS6detail15normal_iteratorINSH_10device_ptrIS9_EEEEPlNS0_13ScanTileStateIiLb1EEE10is_nonzeroSA_iNS2_19streaming_context_tIlLb1EEELSB_2EEEvT0_T1_T2_T3_T4_T5_T6_T7_iT8_NS1_7vsmem_tEE19static_temp_storage+20];
	selp.b32 	%r635, 0, %r634, %p195;
	add.s32 	%r636, %r635, %r853;
	add.s32 	%r637, %r636, %r46;
	add.s32 	%r638, %r50, %r636;
	add.s32 	%r639, %r51, %r636;
	add.s32 	%r640, %r52, %r636;
	ld.shared.u32 	%r641, [_ZZN3cub18CUB_300001_SM_10006detail6select23DeviceSelectSweepKernelINS2_10policy_hubIN4cuda3std3__44pairIjjEENS0_8NullTypeElLb0ELNS0_10SelectImplE2EE10Policy1000EPS9_PSA_N6thrust24THRUST_300001_SM_1000_NS6detail15normal_iteratorINSH_10device_ptrIS9_EEEEPlNS0_13ScanTileStateIiLb1EEE10is_nonzeroSA_iNS2_19streaming_context_tIlLb1EEELSB_2EEEvT0_T1_T2_T3_T4_T5_T6_T7_iT8_NS1_7vsmem_tEE19static_temp_storage+44];
	ld.shared.u32 	%r642, [_ZZN3cub18CUB_300001_SM_10006detail6select23DeviceSelectSweepKernelINS2_10policy_hubIN4cuda3std3__44pairIjjEENS0_8NullTypeElLb0ELNS0_10SelectImplE2EE10Policy1000EPS9_PSA_N6thrust24THRUST_300001_SM_1000_NS6detail15normal_iteratorINSH_10device_ptrIS9_EEEEPlNS0_13ScanTileStateIiLb1EEE10is_nonzeroSA_iNS2_19streaming_context_tIlLb1EEELSB_2EEEvT0_T1_T2_T3_T4_T5_T6_T7_iT8_NS1_7vsmem_tEE19static_temp_storage+36];
	sub.s32 	%r643, %r2, %r642;
	bar.sync 	0;
	sub.s32 	%r90, 640, %r641;
	sub.s32 	%r644, %r636, %r642;
	sub.s32 	%r645, %r35, %r644;
	add.s32 	%r646, %r644, %r90;
	selp.b32 	%r647, %r646, %r645, %p6;
	shl.b32 	%r648, %r647, 3;
	add.s32 	%r649, %r633, %r648;
	st.shared.v2.u32 	[%r649], {%r36, %r565};
	sub.s32 	%r650, %r642, %r637;
	add.s32 	%r651, %r35, %r650;
	add.s32 	%r652, %r651, 1;
	add.s32 	%r653, %r646, %r46;
	selp.b32 	%r654, %r653, %r652, %p7;
	shl.b32 	%r655, %r654, 3;
	add.s32 	%r656, %r633, %r655;
	st.shared.v2.u32 	[%r656], {%r38, %r566};
	sub.s32 	%r657, %r642, %r638;
	add.s32 	%r658, %r35, %r657;
	add.s32 	%r659, %r658, 2;
	add.s32 	%r660, %r653, %r47;
	selp.b32 	%r661, %r660, %r659, %p8;
	shl.b32 	%r662, %r661, 3;
	add.s32 	%r663, %r633, %r662;
	st.shared.v2.u32 	[%r663], {%r40, %r567};
	sub.s32 	%r664, %r642, %r639;
	add.s32 	%r665, %r35, %r664;
	add.s32 	%r666, %r665, 3;
	add.s32 	%r667, %r660, %r48;
	selp.b32 	%r668, %r667, %r666, %p9;
	shl.b32 	%r669, %r668, 3;
	add.s32 	%r670, %r633, %r669;
	st.shared.v2.u32 	[%r670], {%r42, %r568};
	sub.s32 	%r671, %r642, %r640;
	add.s32 	%r672, %r35, %r671;
	add.s32 	%r673, %r672, 4;
	add.s32 	%r674, %r667, %r49;
	selp.b32 	%r675, %r674, %r673, %p10;
	shl.b32 	%r676, %r675, 3;
	add.s32 	%r677, %r633, %r676;
	st.shared.v2.u32 	[%r677], {%r44, %r569};
	bar.sync 	0;
	mov.u64 	%rd335, %rd177;
	ld.param.u8 	%rs2, [%rd335];
	ld.param.u64 	%rd336, [%rd335+24];
	cvta.to.global.u64 	%rd47, %rd336;
	cvt.s64.s32 	%rd48, %r642;
	ld.param.u64 	%rd49, [%rd335+8];
	ld.param.u64 	%rd50, [%rd335+16];
	cvt.s64.s32 	%rd51, %r643;
	setp.ge.s32 	%p196, %r34, %r90;
	@%p196 bra 	$L__BB8_73;
	setp.ne.s16 	%p198, %rs2, 0;
	mov.b64 	%rd468, 0;
	@%p198 bra 	$L__BB8_72;
	ld.global.u64 	%rd341, [%rd47];
	sub.s64 	%rd468, %rd50, %rd341;
$L__BB8_72:
	cvt.u64.u32 	%rd342, %r34;
	add.s64 	%rd343, %rd342, %rd51;
	add.s64 	%rd344, %rd343, %rd468;
	not.b64 	%rd345, %rd344;
	add.s64 	%rd470, %rd49, %rd345;
	bra.uni 	$L__BB8_76;
$L__BB8_73:
	setp.ne.s16 	%p197, %rs2, 0;
	mov.b64 	%rd469, 0;
	@%p197 bra 	$L__BB8_75;
	ld.global.u64 	%rd469, [%rd47];
$L__BB8_75:
	sub.s32 	%r678, %r34, %r90;
	cvt.s64.s32 	%rd338, %r678;
	add.s64 	%rd339, %rd338, %rd48;
	add.s64 	%rd470, %rd339, %rd469;
$L__BB8_76:
	shl.b32 	%r679, %r34, 3;
	add.s32 	%r91, %r633, %r679;
	ld.shared.v2.u32 	{%r681, %r682}, [%r91];
	shl.b64 	%rd346, %rd470, 3;
	add.s64 	%rd347, %rd4, %rd346;
	st.global.u32 	[%rd347], %r681;
	st.global.u32 	[%rd347+4], %r682;
	add.s32 	%r92, %r34, 128;
	setp.lt.s32 	%p199, %r92, %r90;
	@%p199 bra 	$L__BB8_80;
	setp.ne.s16 	%p200, %rs2, 0;
	mov.b64 	%rd471, 0;
	@%p200 bra 	$L__BB8_79;
	ld.global.u64 	%rd471, [%rd47];
$L__BB8_79:
	sub.s32 	%r683, %r92, %r90;
	cvt.s64.s32 	%rd349, %r683;
	add.s64 	%rd350, %rd349, %rd48;
	add.s64 	%rd473, %rd350, %rd471;
	bra.uni 	$L__BB8_83;
$L__BB8_80:
	setp.ne.s16 	%p201, %rs2, 0;
	mov.b64 	%rd472, 0;
	@%p201 bra 	$L__BB8_82;
	ld.global.u64 	%rd352, [%rd47];
	sub.s64 	%rd472, %rd50, %rd352;
$L__BB8_82:
	cvt.u64.u32 	%rd353, %r92;
	add.s64 	%rd354, %rd353, %rd51;
	add.s64 	%rd355, %rd354, %rd472;
	not.b64 	%rd356, %rd355;
	add.s64 	%rd473, %rd49, %rd356;
$L__BB8_83:
	ld.shared.v2.u32 	{%r684, %r685}, [%r91+1024];
	shl.b64 	%rd357, %rd473, 3;
	add.s64 	%rd358, %rd4, %rd357;
	st.global.u32 	[%rd358], %r684;
	st.global.u32 	[%rd358+4], %r685;
	add.s32 	%r93, %r34, 256;
	setp.lt.s32 	%p202, %r93, %r90;
	@%p202 bra 	$L__BB8_87;
	setp.ne.s16 	%p203, %rs2, 0;
	mov.b64 	%rd474, 0;
	@%p203 bra 	$L__BB8_86;
	ld.global.u64 	%rd474, [%rd47];
$L__BB8_86:
	sub.s32 	%r686, %r93, %r90;
	cvt.s64.s32 	%rd360, %r686;
	add.s64 	%rd361, %rd360, %rd48;
	add.s64 	%rd476, %rd361, %rd474;
	bra.uni 	$L__BB8_90;
$L__BB8_87:
	setp.ne.s16 	%p204, %rs2, 0;
	mov.b64 	%rd475, 0;
	@%p204 bra 	$L__BB8_89;
	ld.global.u64 	%rd363, [%rd47];
	sub.s64 	%rd475, %rd50, %rd363;
$L__BB8_89:
	cvt.u64.u32 	%rd364, %r93;
	add.s64 	%rd365, %rd364, %rd51;
	add.s64 	%rd366, %rd365, %rd475;
	not.b64 	%rd367, %rd366;
	add.s64 	%rd476, %rd49, %rd367;
$L__BB8_90:
	ld.shared.v2.u32 	{%r687, %r688}, [%r91+2048];
	shl.b64 	%rd368, %rd476, 3;
	add.s64 	%rd369, %rd4, %rd368;
	st.global.u32 	[%rd369], %r687;
	st.global.u32 	[%rd369+4], %r688;
	add.s32 	%r94, %r34, 384;
	setp.lt.s32 	%p205, %r94, %r90;
	@%p205 bra 	$L__BB8_94;
	setp.ne.s16 	%p206, %rs2, 0;
	mov.b64 	%rd477, 0;
	@%p206 bra 	$L__BB8_93;
	ld.global.u64 	%rd477, [%rd47];
$L__BB8_93:
	sub.s32 	%r689, %r94, %r90;
	cvt.s64.s32 	%rd371, %r689;
	add.s64 	%rd372, %rd371, %rd48;
	add.s64 	%rd479, %rd372, %rd477;
	bra.uni 	$L__BB8_97;
$L__BB8_94:
	setp.ne.s16 	%p207, %rs2, 0;
	mov.b64 	%rd478, 0;
	@%p207 bra 	$L__BB8_96;
	ld.global.u64 	%rd374, [%rd47];
	sub.s64 	%rd478, %rd50, %rd374;
$L__BB8_96:
	cvt.u64.u32 	%rd375, %r94;
	add.s64 	%rd376, %rd375, %rd51;
	add.s64 	%rd377, %rd376, %rd478;
	not.b64 	%rd378, %rd377;
	add.s64 	%rd479, %rd49, %rd378;
$L__BB8_97:
	ld.shared.v2.u32 	{%r690, %r691}, [%r91+3072];
	shl.b64 	%rd379, %rd479, 3;
	add.s64 	%rd380, %rd4, %rd379;
	st.global.u32 	[%rd380], %r690;
	st.global.u32 	[%rd380+4], %r691;
	add.s32 	%r95, %r34, 512;
	setp.lt.s32 	%p208, %r95, %r90;
	@%p208 bra 	$L__BB8_101;
	setp.ne.s16 	%p209, %rs2, 0;
	mov.b64 	%rd480, 0;
	@%p209 bra 	$L__BB8_100;
	ld.global.u64 	%rd480, [%rd47];
$L__BB8_100:
	sub.s32 	%r692, %r95, %r90;
	cvt.s64.s32 	%rd382, %r692;
	add.s64 	%rd383, %rd382, %rd48;
	add.s64 	%rd482, %rd383, %rd480;
	bra.uni 	$L__BB8_104;
$L__BB8_101:
	setp.ne.s16 	%p210, %rs2, 0;
	mov.b64 	%rd481, 0;
	@%p210 bra 	$L__BB8_103;
	ld.global.u64 	%rd385, [%rd47];
	sub.s64 	%rd481, %rd50, %rd385;
$L__BB8_103:
	cvt.u64.u32 	%rd386, %r95;
	add.s64 	%rd387, %rd386, %rd51;
	add.s64 	%rd388, %rd387, %rd481;
	not.b64 	%rd389, %rd388;
	add.s64 	%rd482, %rd49, %rd389;
$L__BB8_104:
	ld.shared.v2.u32 	{%r693, %r694}, [%r91+4096];
	shl.b64 	%rd390, %rd482, 3;
	add.s64 	%rd391, %rd4, %rd390;
	st.global.u32 	[%rd391], %r693;
	st.global.u32 	[%rd391+4], %r694;
	bra.uni 	$L__BB8_253;
$L__BB8_105:
	sub.s32 	%r96, %r219, %r2;
	setp.ne.s32 	%p22, %r1, 0;
	@%p22 bra 	$L__BB8_163;
	ld.param.u8 	%rs16, [%rd1];
	setp.eq.s16 	%p105, %rs16, 0;
	ld.param.u64 	%rd255, [%rd1+16];
	selp.b64 	%rd256, %rd255, 0, %p105;
	cvt.u64.u32 	%rd257, %r2;
	add.s64 	%rd258, %rd256, %rd257;
	mov.u32 	%r97, %tid.x;
	mul.lo.s32 	%r98, %r97, 5;
	setp.ge.s32 	%p106, %r98, %r96;
	cvt.u64.u32 	%rd259, %r98;
	add.s64 	%rd260, %rd258, %rd259;
	shl.b64 	%rd261, %rd260, 3;
	add.s64 	%rd87, %rd2, %rd261;
	mov.b32 	%r854, 0;
	mov.u32 	%r855, %r854;
	@%p106 bra 	$L__BB8_108;
	ld.global.u32 	%r855, [%rd87];
	ld.global.u32 	%r854, [%rd87+4];
$L__BB8_108:
	add.s32 	%r103, %r98, 1;
	setp.ge.s32 	%p107, %r103, %r96;
	mov.b32 	%r856, 0;
	mov.u32 	%r857, %r856;
	@%p107 bra 	$L__BB8_110;
	ld.global.u32 	%r857, [%rd87+8];
	ld.global.u32 	%r856, [%rd87+12];
$L__BB8_110:
	add.s32 	%r108, %r98, 2;
	setp.ge.s32 	%p108, %r108, %r96;
	mov.b32 	%r858, 0;
	mov.u32 	%r859, %r858;
	@%p108 bra 	$L__BB8_112;
	ld.global.u32 	%r859, [%rd87+16];
	ld.global.u32 	%r858, [%rd87+20];
$L__BB8_112:
	add.s32 	%r113, %r98, 3;
	setp.ge.s32 	%p109, %r113, %r96;
	mov.b32 	%r860, 0;
	mov.u32 	%r861, %r860;
	@%p109 bra 	$L__BB8_114;
	ld.global.u32 	%r861, [%rd87+24];
	ld.global.u32 	%r860, [%rd87+28];
$L__BB8_114:
	add.s32 	%r118, %r98, 4;
	setp.ge.s32 	%p110, %r118, %r96;
	mov.b32 	%r862, 0;
	mov.u32 	%r863, %r862;
	@%p110 bra 	$L__BB8_116;
	ld.global.u32 	%r863, [%rd87+32];
	ld.global.u32 	%r862, [%rd87+36];
$L__BB8_116:
	setp.ge.s32 	%p111, %r118, %r96;
	setp.ge.s32 	%p112, %r113, %r96;
	setp.ge.s32 	%p113, %r108, %r96;
	setp.ge.s32 	%p114, %r103, %r96;
	setp.ge.s32 	%p115, %r98, %r96;
	setp.ne.s32 	%p116, %r855, 0;
	setp.ne.s32 	%p117, %r854, 0;
	and.pred  	%p118, %p116, %p117;
	or.pred  	%p11, %p115, %p118;
	selp.u32 	%r123, 1, 0, %p11;
	setp.ne.s32 	%p119, %r857, 0;
	setp.ne.s32 	%p120, %r856, 0;
	and.pred  	%p121, %p119, %p120;
	or.pred  	%p12, %p114, %p121;
	selp.u32 	%r124, 1, 0, %p12;
	setp.ne.s32 	%p122, %r859, 0;
	setp.ne.s32 	%p123, %r858, 0;
	and.pred  	%p124, %p122, %p123;
	or.pred  	%p13, %p113, %p124;
	selp.u32 	%r125, 1, 0, %p13;
	setp.ne.s32 	%p125, %r861, 0;
	setp.ne.s32 	%p126, %r860, 0;
	and.pred  	%p127, %p125, %p126;
	or.pred  	%p14, %p112, %p127;
	selp.u32 	%r126, 1, 0, %p14;
	setp.ne.s32 	%p128, %r863, 0;
	setp.ne.s32 	%p129, %r862, 0;
	and.pred  	%p130, %p128, %p129;
	or.pred  	%p15, %p111, %p130;
	selp.u32 	%r468, 1, 0, %p15;
	bar.sync 	0;
	add.s32 	%r127, %r124, %r123;
	add.s32 	%r128, %r127, %r125;
	add.s32 	%r129, %r128, %r126;
	add.s32 	%r442, %r129, %r468;
	shr.u32 	%r131, %r97, 5;
	// begin inline asm
	mov.u32 %r437, %laneid;
	// end inline asm
	mov.b32 	%r440, 1;
	mov.b32 	%r465, 0;
	mov.b32 	%r467, -1;
	// begin inline asm
	{  .reg .s32 r0;  .reg .pred p;  shfl.sync.up.b32 r0|p, %r442, %r440, %r465, %r467;  @p add.s32 r0, r0, %r442;  mov.s32 %r438, r0;}
	// end inline asm
	mov.b32 	%r446, 2;
	// begin inline asm
	{  .reg .s32 r0;  .reg .pred p;  shfl.sync.up.b32 r0|p, %r438, %r446, %r465, %r467;  @p add.s32 r0, r0, %r438;  mov.s32 %r444, r0;}
	// end inline asm
	mov.b32 	%r452, 4;
	// begin inline asm
	{  .reg .s32 r0;  .reg .pred p;  shfl.sync.up.b32 r0|p, %r444, %r452, %r465, %r467;  @p add.s32 r0, r0, %r444;  mov.s32 %r450, r0;}
	// end inline asm
	mov.b32 	%r458, 8;
	// begin inline asm
	{  .reg .s32 r0;  .reg .pred p;  shfl.sync.up.b32 r0|p, %r450, %r458, %r465, %r467;  @p add.s32 r0, r0, %r450;  mov.s32 %r456, r0;}
	// end inline asm
	mov.b32 	%r464, 16;
	// begin inline asm
	{  .reg .s32 r0;  .reg .pred p;  shfl.sync.up.b32 r0|p, %r456, %r464, %r465, %r467;  @p add.s32 r0, r0, %r456;  mov.s32 %r462, r0;}
	// end inline asm
	setp.ne.s32 	%p131, %r437, 31;
	@%p131 bra 	$L__BB8_118;
	shl.b32 	%r469, %r131, 2;
	mov.u32 	%r470, _ZZN3cub18CUB_300001_SM_10006detail6select23DeviceSelectSweepKernelINS2_10policy_hubIN4cuda3std3__44pairIjjEENS0_8NullTypeElLb0ELNS0_10SelectImplE2EE10Policy1000EPS9_PSA_N6thrust24THRUST_300001_SM_1000_NS6detail15normal_iteratorINSH_10device_ptrIS9_EEEEPlNS0_13ScanTileStateIiLb1EEE10is_nonzeroSA_iNS2_19streaming_context_tIlLb1EEELSB_2EEEvT0_T1_T2_T3_T4_T5_T6_T7_iT8_NS1_7vsmem_tEE19static_temp_storage;
	add.s32 	%r471, %r470, %r469;
	st.shared.u32 	[%r471], %r462;
$L__BB8_118:
	bar.sync 	0;
	mov.u32 	%r472, _ZZN3cub18CUB_300001_SM_10006detail6select23DeviceSelectSweepKernelINS2_10policy_hubIN4cuda3std3__44pairIjjEENS0_8NullTypeElLb0ELNS0_10SelectImplE2EE10Policy1000EPS9_PSA_N6thrust24THRUST_300001_SM_1000_NS6detail15normal_iteratorINSH_10device_ptrIS9_EEEEPlNS0_13ScanTileStateIiLb1EEE10is_nonzeroSA_iNS2_19streaming_context_tIlLb1EEELSB_2EEEvT0_T1_T2_T3_T4_T5_T6_T7_iT8_NS1_7vsmem_tEE19static_temp_storage;
	ld.shared.v4.u32 	{%r473, %r474, %r475, %r476}, [_ZZN3cub18CUB_300001_SM_10006detail6select23DeviceSelectSweepKernelINS2_10policy_hubIN4cuda3std3__44pairIjjEENS0_8NullTypeElLb0ELNS0_10SelectImplE2EE10Policy1000EPS9_PSA_N6thrust24THRUST_300001_SM_1000_NS6detail15normal_iteratorINSH_10device_ptrIS9_EEEEPlNS0_13ScanTileStateIiLb1EEE10is_nonzeroSA_iNS2_19streaming_context_tIlLb1EEELSB_2EEEvT0_T1_T2_T3_T4_T5_T6_T7_iT8_NS1_7vsmem_tEE19static_temp_storage];
	add.s32 	%r477, %r474, %r473;
	setp.eq.s32 	%p132, %r131, 2;
	selp.b32 	%r478, %r477, %r473, %p132;
	add.s32 	%r479, %r477, %r475;
	setp.eq.s32 	%p133, %r131, 3;
	selp.b32 	%r480, %r479, %r478, %p133;
	setp.lt.u32 	%p134, %r97, 32;
	selp.b32 	%r481, 0, %r480, %p134;
	setp.eq.s32 	%p135, %r437, 0;
	sub.s32 	%r482, %r462, %r442;
	selp.b32 	%r483, 0, %r482, %p135;
	add.s32 	%r484, %r481, %r483;
	add.s32 	%r485, %r484, %r123;
	add.s32 	%r486, %r127, %r484;
	add.s32 	%r487, %r128, %r484;
	add.s32 	%r488, %r129, %r484;
	add.s32 	%r489, %r96, %r476;
	add.s32 	%r490, %r489, %r479;
	add.s32 	%r882, %r490, -640;
	bar.sync 	0;
	sub.s32 	%r135, %r96, %r882;
	sub.s32 	%r491, %r98, %r484;
	add.s32 	%r492, %r484, %r135;
	selp.b32 	%r493, %r492, %r491, %p11;
	shl.b32 	%r494, %r493, 3;
	add.s32 	%r495, %r472, %r494;
	st.shared.v2.u32 	[%r495], {%r855, %r854};
	sub.s32 	%r496, %r103, %r485;
	add.s32 	%r497, %r492, %r123;
	selp.b32 	%r498, %r497, %r496, %p12;
	shl.b32 	%r499, %r498, 3;
	add.s32 	%r500, %r472, %r499;
	st.shared.v2.u32 	[%r500], {%r857, %r856};
	sub.s32 	%r501, %r108, %r486;
	add.s32 	%r502, %r497, %r124;
	selp.b32 	%r503, %r502, %r501, %p13;
	shl.b32 	%r504, %r503, 3;
	add.s32 	%r505, %r472, %r504;
	st.shared.v2.u32 	[%r505], {%r859, %r858};
	sub.s32 	%r506, %r113, %r487;
	add.s32 	%r507, %r502, %r125;
	selp.b32 	%r508, %r507, %r506, %p14;
	shl.b32 	%r509, %r508, 3;
	add.s32 	%r510, %r472, %r509;
	st.shared.v2.u32 	[%r510], {%r861, %r860};
	sub.s32 	%r511, %r118, %r488;
	add.s32 	%r512, %r507, %r126;
	selp.b32 	%r513, %r512, %r511, %p15;
	shl.b32 	%r514, %r513, 3;
	add.s32 	%r515, %r472, %r514;
	st.shared.v2.u32 	[%r515], {%r863, %r862};
	bar.sync 	0;
	ld.param.u8 	%rs3, [%rd1];
	ld.param.u64 	%rd262, [%rd1+24];
	cvta.to.global.u64 	%rd88, %rd262;
	ld.param.u64 	%rd89, [%rd1+8];
	ld.param.u64 	%rd90, [%rd1+16];
	setp.ge.s32 	%p136, %r97, %r135;
	@%p136 bra 	$L__BB8_122;
	setp.ne.s16 	%p138, %rs3, 0;
	mov.b64 	%rd483, 0;
	@%p138 bra 	$L__BB8_121;
	ld.global.u64 	%rd266, [%rd88];
	sub.s64 	%rd483, %rd90, %rd266;
$L__BB8_121:
	cvt.u64.u32 	%rd267, %r97;
	add.s64 	%rd268, %rd483, %rd267;
	not.b64 	%rd269, %rd268;
	add.s64 	%rd485, %rd89, %rd269;
	bra.uni 	$L__BB8_125;
$L__BB8_122:
	setp.ne.s16 	%p137, %rs3, 0;
	mov.b64 	%rd484, 0;
	@%p137 bra 	$L__BB8_124;
	ld.global.u64 	%rd484, [%rd88];
$L__BB8_124:
	sub.s32 	%r516, %r97, %r135;
	cvt.s64.s32 	%rd264, %r516;
	add.s64 	%rd485, %rd484, %rd264;
$L__BB8_125:
	setp.ge.s32 	%p139, %r97, %r96;
	shl.b32 	%r517, %r97, 3;
	add.s32 	%r136, %r472, %r517;
	@%p139 bra 	$L__BB8_127;
	ld.shared.v2.u32 	{%r519, %r520}, [%r136];
	shl.b64 	%rd270, %rd485, 3;
	add.s64 	%rd271, %rd4, %rd270;
	st.global.u32 	[%rd271], %r519;
	st.global.u32 	[%rd271+4], %r520;
$L__BB8_127:
	add.s32 	%r137, %r97, 128;
	setp.lt.s32 	%p140, %r137, %r135;
	@%p140 bra 	$L__BB8_131;
	setp.ne.s16 	%p141, %rs3, 0;
	mov.b64 	%rd486, 0;
	@%p141 bra 	$L__BB8_130;
	ld.global.u64 	%rd486, [%rd88];
$L__BB8_130:
	sub.s32 	%r521, %r137, %r135;
	cvt.s64.s32 	%rd273, %r521;
	add.s64 	%rd488, %rd486, %rd273;
	bra.uni 	$L__BB8_134;
$L__BB8_131:
	setp.ne.s16 	%p142, %rs3, 0;
	mov.b64 	%rd487, 0;
	@%p142 bra 	$L__BB8_133;
	ld.global.u64 	%rd275, [%rd88];
	sub.s64 	%rd487, %rd90, %rd275;
$L__BB8_133:
	cvt.u64.u32 	%rd276, %r137;
	add.s64 	%rd277, %rd487, %rd276;
	not.b64 	%rd278, %rd277;
	add.s64 	%rd488, %rd89, %rd278;
$L__BB8_134:
	setp.ge.s32 	%p143, %r137, %r96;
	@%p143 bra 	$L__BB8_136;
	ld.shared.v2.u32 	{%r522, %r523}, [%r136+1024];
	shl.b64 	%rd279, %rd488, 3;
	add.s64 	%rd280, %rd4, %rd279;
	st.global.u32 	[%rd280], %r522;
	st.global.u32 	[%rd280+4], %r523;
$L__BB8_136:
	add.s32 	%r138, %r97, 256;
	setp.lt.s32 	%p144, %r138, %r135;
	@%p144 bra 	$L__BB8_140;
	setp.ne.s16 	%p145, %rs3, 0;
	mov.b64 	%rd489, 0;
	@%p145 bra 	$L__BB8_139;
	ld.global.u64 	%rd489, [%rd88];
$L__BB8_139:
	sub.s32 	%r524, %r138, %r135;
	cvt.s64.s32 	%rd282, %r524;
	add.s64 	%rd491, %rd489, %rd282;
	bra.uni 	$L__BB8_143;
$L__BB8_140:
	setp.ne.s16 	%p146, %rs3, 0;
	mov.b64 	%rd490, 0;
	@%p146 bra 	$L__BB8_142;
	ld.global.u64 	%rd284, [%rd88];
	sub.s64 	%rd490, %rd90, %rd284;
$L__BB8_142:
	cvt.u64.u32 	%rd285, %r138;
	add.s64 	%rd286, %rd490, %rd285;
	not.b64 	%rd287, %rd286;
	add.s64 	%rd491, %rd89, %rd287;
$L__BB8_143:
	setp.ge.s32 	%p147, %r138, %r96;
	@%p147 bra 	$L__BB8_145;
	ld.shared.v2.u32 	{%r525, %r526}, [%r136+2048];
	shl.b64 	%rd288, %rd491, 3;
	add.s64 	%rd289, %rd4, %rd288;
	st.global.u32 	[%rd289], %r525;
	st.global.u32 	[%rd289+4], %r526;
$L__BB8_145:
	add.s32 	%r139, %r97, 384;
	setp.lt.s32 	%p148, %r139, %r135;
	@%p148 bra 	$L__BB8_149;
	setp.ne.s16 	%p149, %rs3, 0;
	mov.b64 	%rd492, 0;
	@%p149 bra 	$L__BB8_148;
	ld.global.u64 	%rd492, [%rd88];
$L__BB8_148:
	sub.s32 	%r527, %r139, %r135;
	cvt.s64.s32 	%rd291, %r527;
	add.s64 	%rd494, %rd492, %rd291;
	bra.uni 	$L__BB8_152;
$L__BB8_149:
	setp.ne.s16 	%p150, %rs3, 0;
	mov.b64 	%rd493, 0;
	@%p150 bra 	$L__BB8_151;
	ld.global.u64 	%rd293, [%rd88];
	sub.s64 	%rd493, %rd90, %rd293;
$L__BB8_151:
	cvt.u64.u32 	%rd294, %r139;
	add.s64 	%rd295, %rd493, %rd294;
	not.b64 	%rd296, %rd295;
	add.s64 	%rd494, %rd89, %rd296;
$L__BB8_152:
	setp.ge.s32 	%p151, %r139, %r96;
	@%p151 bra 	$L__BB8_154;
	ld.shared.v2.u32 	{%r528, %r529}, [%r136+3072];
	shl.b64 	%rd297, %rd494, 3;
	add.s64 	%rd298, %rd4, %rd297;
	st.global.u32 	[%rd298], %r528;
	st.global.u32 	[%rd298+4], %r529;
$L__BB8_154:
	add.s32 	%r140, %r97, 512;
	setp.lt.s32 	%p152, %r140, %r135;
	@%p152 bra 	$L__BB8_158;
	setp.ne.s16 	%p153, %rs3, 0;
	mov.b64 	%rd495, 0;
	@%p153 bra 	$L__BB8_157;
	ld.global.u64 	%rd495, [%rd88];
$L__BB8_157:
	sub.s32 	%r530, %r140, %r135;
	cvt.s64.s32 	%rd300, %r530;
	add.s64 	%rd497, %rd495, %rd300;
	bra.uni 	$L__BB8_161;
$L__BB8_158:
	setp.ne.s16 	%p154, %rs3, 0;
	mov.b64 	%rd496, 0;
	@%p154 bra 	$L__BB8_160;
	ld.global.u64 	%rd302, [%rd88];
	sub.s64 	%rd496, %rd90, %rd302;
$L__BB8_160:
	cvt.u64.u32 	%rd303, %r140;
	add.s64 	%rd304, %rd496, %rd303;
	not.b64 	%rd305, %rd304;
	add.s64 	%rd497, %rd89, %rd305;
$L__BB8_161:
	setp.ge.s32 	%p155, %r140, %r96;
	@%p155 bra 	$L__BB8_245;
	ld.shared.v2.u32 	{%r531, %r532}, [%r136+4096];
	shl.b64 	%rd306, %rd497, 3;
	add.s64 	%rd307, %rd4, %rd306;
	st.global.u32 	[%rd307], %r531;
	st.global.u32 	[%rd307+4], %r532;
	bra.uni 	$L__BB8_245;
$L__BB8_163:
	ld.param.u8 	%rs5, [%rd1];
	setp.eq.s16 	%p23, %rs5, 0;
	ld.param.u64 	%rd180, [%rd1+16];
	selp.b64 	%rd181, %rd180, 0, %p23;
	cvt.s64.s32 	%rd182, %r2;
	add.s64 	%rd183, %rd181, %rd182;
	mov.u32 	%r141, %tid.x;
	mul.lo.s32 	%r142, %r141, 5;
	setp.ge.s32 	%p24, %r142, %r96;
	cvt.u64.u32 	%rd184, %r142;
	add.s64 	%rd185, %rd183, %rd184;
	shl.b64 	%rd186, %rd185, 3;
	add.s64 	%rd126, %rd2, %rd186;
	mov.b32 	%r864, 0;
	mov.u32 	%r865, %r864;
	@%p24 bra 	$L__BB8_165;
	ld.global.u32 	%r864, [%rd126];
	ld.global.u32 	%r865, [%rd126+4];
$L__BB8_165:
	add.s32 	%r147, %r142, 1;
	setp.ge.s32 	%p25, %r147, %r96;
	mov.b32 	%r866, 0;
	mov.u32 	%r867, %r866;
	@%p25 bra 	$L__BB8_167;
	ld.global.u32 	%r866, [%rd126+8];
	ld.global.u32 	%r867, [%rd126+12];
$L__BB8_167:
	add.s32 	%r152, %r142, 2;
	setp.ge.s32 	%p26, %r152, %r96;
	mov.b32 	%r868, 0;
	mov.u32 	%r869, %r868;
	@%p26 bra 	$L__BB8_169;
	ld.global.u32 	%r868, [%rd126+16];
	ld.global.u32 	%r869, [%rd126+20];
$L__BB8_169:
	add.s32 	%r157, %r142, 3;
	setp.ge.s32 	%p27, %r157, %r96;
	mov.b32 	%r870, 0;
	mov.u32 	%r871, %r870;
	@%p27 bra 	$L__BB8_171;
	ld.global.u32 	%r870, [%rd126+24];
	ld.global.u32 	%r871, [%rd126+28];
$L__BB8_171:
	add.s32 	%r162, %r142, 4;
	setp.ge.s32 	%p28, %r162, %r96;
	mov.b32 	%r872, 0;
	mov.u32 	%r873, %r872;
	@%p28 bra 	$L__BB8_173;
	ld.global.u32 	%r872, [%rd126+32];
	ld.global.u32 	%r873, [%rd126+36];
$L__BB8_173:
	setp.ge.s32 	%p29, %r162, %r96;
	setp.ge.s32 	%p30, %r157, %r96;
	setp.ge.s32 	%p31, %r152, %r96;
	setp.ge.s32 	%p32, %r147, %r96;
	setp.ge.s32 	%p33, %r142, %r96;
	setp.ne.s32 	%p34, %r864, 0;
	setp.ne.s32 	%p35, %r865, 0;
	and.pred  	%p36, %p34, %p35;
	or.pred  	%p16, %p33, %p36;
	selp.u32 	%r167, 1, 0, %p16;
	setp.ne.s32 	%p37, %r866, 0;
	setp.ne.s32 	%p38, %r867, 0;
	and.pred  	%p39, %p37, %p38;
	or.pred  	%p17, %p32, %p39;
	selp.u32 	%r168, 1, 0, %p17;
	setp.ne.s32 	%p40, %r868, 0;
	setp.ne.s32 	%p41, %r869, 0;
	and.pred  	%p42, %p40, %p41;
	or.pred  	%p18, %p31, %p42;
	selp.u32 	%r169, 1, 0, %p18;
	setp.ne.s32 	%p43, %r870, 0;
	setp.ne.s32 	%p44, %r871, 0;
	and.pred  	%p45, %p43, %p44;
	or.pred  	%p19, %p30, %p45;
	selp.u32 	%r170, 1, 0, %p19;
	setp.ne.s32 	%p46, %r872, 0;
	setp.ne.s32 	%p47, %r873, 0;
	and.pred  	%p48, %p46, %p47;
	or.pred  	%p20, %p29, %p48;
	selp.u32 	%r261, 1, 0, %p20;
	bar.sync 	0;
	add.s32 	%r171, %r168, %r167;
	add.s32 	%r172, %r171, %r169;
	add.s32 	%r173, %r172, %r170;
	add.s32 	%r235, %r173, %r261;
	shr.u32 	%r175, %r141, 5;
	// begin inline asm
	mov.u32 %r230, %laneid;
	// end inline asm
	mov.b32 	%r233, 1;
	mov.b32 	%r258, 0;
	mov.b32 	%r260, -1;
	// begin inline asm
	{  .reg .s32 r0;  .reg .pred p;  shfl.sync.up.b32 r0|p, %r235, %r233, %r258, %r260;  @p add.s32 r0, r0, %r235;  mov.s32 %r231, r0;}
	// end inline asm
	mov.b32 	%r239, 2;
	// begin inline asm
	{  .reg .s32 r0;  .reg .pred p;  shfl.sync.up.b32 r0|p, %r231, %r239, %r258, %r260;  @p add.s32 r0, r0, %r231;  mov.s32 %r237, r0;}
	// end inline asm
	mov.b32 	%r245, 4;
	// begin inline asm
	{  .reg .s32 r0;  .reg .pred p;  shfl.sync.up.b32 r0|p, %r237, %r245, %r258, %r260;  @p add.s32 r0, r0, %r237;  mov.s32 %r243, r0;}
	// end inline asm
	mov.b32 	%r251, 8;
	// begin inline asm
	{  .reg .s32 r0;  .reg .pred p;  shfl.sync.up.b32 r0|p, %r243, %r251, %r258, %r260;  @p add.s32 r0, r0, %r243;  mov.s32 %r249, r0;}
	// end inline asm
	mov.b32 	%r257, 16;
	// begin inline asm
	{  .reg .s32 r0;  .reg .pred p;  shfl.sync.up.b32 r0|p, %r249, %r257, %r258, %r260;  @p add.s32 r0, r0, %r249;  mov.s32 %r255, r0;}
	// end inline asm
	setp.ne.s32 	%p49, %r230, 31;
	@%p49 bra 	$L__BB8_175;
	shl.b32 	%r262, %r175, 2;
	mov.u32 	%r263, _ZZN3cub18CUB_300001_SM_10006detail6select23DeviceSelectSweepKernelINS2_10policy_hubIN4cuda3std3__44pairIjjEENS0_8NullTypeElLb0ELNS0_10SelectImplE2EE10Policy1000EPS9_PSA_N6thrust24THRUST_300001_SM_1000_NS6detail15normal_iteratorINSH_10device_ptrIS9_EEEEPlNS0_13ScanTileStateIiLb1EEE10is_nonzeroSA_iNS2_19streaming_context_tIlLb1EEELSB_2EEEvT0_T1_T2_T3_T4_T5_T6_T7_iT8_NS1_7vsmem_tEE19static_temp_storage;
	add.s32 	%r264, %r263, %r262;
	st.shared.u32 	[%r264], %r255;
$L__BB8_175:
	sub.s32 	%r265, %r255, %r235;
	bar.sync 	0;
	ld.shared.v4.u32 	{%r266, %r267, %r268, %r269}, [_ZZN3cub18CUB_300001_SM_10006detail6select23DeviceSelectSweepKernelINS2_10policy_hubIN4cuda3std3__44pairIjjEENS0_8NullTypeElLb0ELNS0_10SelectImplE2EE10Policy1000EPS9_PSA_N6thrust24THRUST_300001_SM_1000_NS6detail15normal_iteratorINSH_10device_ptrIS9_EEEEPlNS0_13ScanTileStateIiLb1EEE10is_nonzeroSA_iNS2_19streaming_context_tIlLb1EEELSB_2EEEvT0_T1_T2_T3_T4_T5_T6_T7_iT8_NS1_7vsmem_tEE19static_temp_storage];
	add.s32 	%r270, %r267, %r266;
	setp.eq.s32 	%p50, %r175, 2;
	selp.b32 	%r271, %r270, %r266, %p50;
	add.s32 	%r272, %r270, %r268;
	setp.eq.s32 	%p51, %r175, 3;
	selp.b32 	%r273, %r272, %r271, %p51;
	add.s32 	%r178, %r272, %r269;
	setp.gt.u32 	%p52, %r141, 31;
	setp.lt.u32 	%p53, %r141, 32;
	setp.eq.s32 	%p54, %r230, 0;
	selp.b32 	%r274, 0, %r265, %p54;
	add.s32 	%r881, %r273, %r274;
	selp.b32 	%r180, %r265, %r881, %p53;
	@%p52 bra 	$L__BB8_200;
	setp.ne.s32 	%p55, %r141, 0;
	mul.wide.s32 	%rd187, %r1, 8;
	add.s64 	%rd127, %rd3, %rd187;
	@%p55 bra 	$L__BB8_178;
	st.shared.u32 	[_ZZN3cub18CUB_300001_SM_10006detail6select23DeviceSelectSweepKernelINS2_10policy_hubIN4cuda3std3__44pairIjjEENS0_8NullTypeElLb0ELNS0_10SelectImplE2EE10Policy1000EPS9_PSA_N6thrust24THRUST_300001_SM_1000_NS6detail15normal_iteratorINSH_10device_ptrIS9_EEEEPlNS0_13ScanTileStateIiLb1EEE10is_nonzeroSA_iNS2_19streaming_context_tIlLb1EEELSB_2EEEvT0_T1_T2_T3_T4_T5_T6_T7_iT8_NS1_7vsmem_tEE19static_temp_storage+44], %r178;
	add.s64 	%rd188, %rd127, 256;
	mov.b32 	%r275, 100;
	// begin inline asm
	st.relaxed.gpu.v2.u32 [%rd188], {%r275, %r178};
	// end inline asm
$L__BB8_178:
	not.b32 	%r277, %r141;
	add.s32 	%r878, %r1, %r277;
	mov.u32 	%r182, %nctaid.x;
	setp.gt.u32 	%p56, %r182, 499;
	@%p56 bra 	$L__BB8_180;
	membar.cta;
	bra.uni 	$L__BB8_181;
$L__BB8_180:
	mov.b32 	%r278, 450;
	// begin inline asm
	nanosleep.u32 %r278;
	// end inline asm
$L__BB8_181:
	mul.wide.s32 	%rd190, %r878, 8;
	add.s64 	%rd191, %rd3, %rd190;
	add.s64 	%rd189, %rd191, 256;
	// begin inline asm
	ld.relaxed.gpu.v2.u32 {%r879, %r875}, [%rd189];
	// end inline asm
$L__BB8_182:
	setp.eq.s32 	%p57, %r879, 99;
	mov.b32 	%r281, -1;
	vote.sync.any.pred 	%p58, %p57, %r281;
	not.pred 	%p59, %p58;
	@%p59 bra 	$L__BB8_187;
	setp.gt.u32 	%p104, %r182, 499;
	@%p104 bra 	$L__BB8_185;
	membar.cta;
	bra.uni 	$L__BB8_186;
$L__BB8_185:
	mov.b32 	%r429, 350;
	// begin inline asm
	nanosleep.u32 %r429;
	// end inline asm
$L__BB8_186:
	// begin inline asm
	ld.relaxed.gpu.v2.u32 {%r879, %r875}, [%rd189];
	// end inline asm
	bra.uni 	$L__BB8_182;
$L__BB8_187:
	setp.eq.s32 	%p60, %r879, 101;
	mov.b32 	%r308, -1;
	vote.sync.ballot.b32 	%r309, %p60, %r308;
	// begin inline asm
	mov.u32 %r283, %lanemask_ge;
	// end inline asm
	and.b32  	%r310, %r309, %r283;
	or.b32  	%r311, %r310, -2147483648;
	add.s32 	%r312, %r311, -1;
	not.b32 	%r313, %r311;
	and.b32  	%r314, %r313, %r312;
	popc.b32 	%r287, %r314;
	mov.b32 	%r286, 1;
	// begin inline asm
	shfl.sync.down.b32 %r284, %r875, %r286, %r287, %r308;
	// end inline asm
	setp.lt.s32 	%p62, %r230, %r287;
	selp.b32 	%r315, %r284, 0, %p62;
	add.s32 	%r290, %r315, %r875;
	mov.b32 	%r291, 2;
	// begin inline asm
	shfl.sync.down.b32 %r289, %r290, %r291, %r287, %r308;
	// end inline asm
	add.s32 	%r192, %r230, 2;
	setp.gt.s32 	%p63, %r192, %r287;
	selp.b32 	%r316, 0, %r289, %p63;
	add.s32 	%r295, %r290, %r316;
	mov.b32 	%r296, 4;
	// begin inline asm
	shfl.sync.down.b32 %r294, %r295, %r296, %r287, %r308;
	// end inline asm
	add.s32 	%r193, %r230, 4;
	setp.gt.s32 	%p64, %r193, %r287;
	selp.b32 	%r317, 0, %r294, %p64;
	add.s32 	%r300, %r295, %r317;
	mov.b32 	%r301, 8;
	// begin inline asm
	shfl.sync.down.b32 %r299, %r300, %r301, %r287, %r308;
	// end inline asm
	add.s32 	%r194, %r230, 8;
	setp.gt.s32 	%p65, %r194, %r287;
	selp.b32 	%r318, 0, %r299, %p65;
	add.s32 	%r305, %r300, %r318;
	mov.b32 	%r306, 16;
	// begin inline asm
	shfl.sync.down.b32 %r304, %r305, %r306, %r287, %r308;
	// end inline asm
	add.s32 	%r195, %r230, 16;
	setp.gt.s32 	%p66, %r195, %r287;
	selp.b32 	%r319, 0, %r304, %p66;
	add.s32 	%r876, %r305, %r319;
	add.s64 	%rd129, %rd3, 256;
$L__BB8_188:
	setp.ne.s32 	%p67, %r879, 101;
	mov.b32 	%r320, -1;
	vote.sync.all.pred 	%p68, %p67, %r320;
	not.pred 	%p69, %p68;
	@%p69 bra 	$L__BB8_196;
	mul.wide.s32 	%rd251, %r878, 8;
	add.s64 	%rd252, %rd129, %rd251;
	add.s64 	%rd250, %rd252, -256;
	// begin inline asm
	ld.relaxed.gpu.v2.u32 {%r879, %r880}, [%rd250];
	// end inline asm
$L__BB8_190:
	setp.eq.s32 	%p93, %r879, 99;
	mov.b32 	%r387, -1;
	vote.sync.any.pred 	%p94, %p93, %r387;
	not.pred 	%p95, %p94;
	@%p95 bra 	$L__BB8_195;
	setp.gt.u32 	%p103, %r182, 499;
	@%p103 bra 	$L__BB8_193;
	membar.cta;
	bra.uni 	$L__BB8_194;
$L__BB8_193:
	mov.b32 	%r426, 350;
	// begin inline asm
	nanosleep.u32 %r426;
	// end inline asm
$L__BB8_194:
	// begin inline asm
	ld.relaxed.gpu.v2.u32 {%r879, %r880}, [%rd250];
	// end inline asm
	bra.uni 	$L__BB8_190;
$L__BB8_195:
	setp.eq.s32 	%p96, %r879, 101;
	mov.b32 	%r413, -1;
	vote.sync.ballot.b32 	%r414, %p96, %r413;
	and.b32  	%r415, %r414, %r283;
	or.b32  	%r416, %r415, -2147483648;
	add.s32 	%r417, %r416, -1;
	not.b32 	%r418, %r416;
	and.b32  	%r419, %r418, %r417;
	popc.b32 	%r392, %r419;
	mov.b32 	%r391, 1;
	// begin inline asm
	shfl.sync.down.b32 %r389, %r880, %r391, %r392, %r413;
	// end inline asm
	setp.lt.s32 	%p98, %r230, %r392;
	selp.b32 	%r420, %r389, 0, %p98;
	add.s32 	%r395, %r420, %r880;
	mov.b32 	%r396, 2;
	// begin inline asm
	shfl.sync.down.b32 %r394, %r395, %r396, %r392, %r413;
	// end inline asm
	setp.gt.s32 	%p99, %r192, %r392;
	selp.b32 	%r421, 0, %r394, %p99;
	add.s32 	%r400, %r395, %r421;
	mov.b32 	%r401, 4;
	// begin inline asm
	shfl.sync.down.b32 %r399, %r400, %r401, %r392, %r413;
	// end inline asm
	setp.gt.s32 	%p100, %r193, %r392;
	selp.b32 	%r422, 0, %r399, %p100;
	add.s32 	%r405, %r400, %r422;
	mov.b32 	%r406, 8;
	// begin inline asm
	shfl.sync.down.b32 %r404, %r405, %r406, %r392, %r413;
	// end inline asm
	setp.gt.s32 	%p101, %r194, %r392;
	selp.b32 	%r423, 0, %r404, %p101;
	add.s32 	%r410, %r405, %r423;
	mov.b32 	%r411, 16;
	// begin inline asm
	shfl.sync.down.b32 %r409, %r410, %r411, %r392, %r413;
	// end inline asm
	setp.gt.s32 	%p102, %r195, %r392;
	selp.b32 	%r424, 0, %r409, %p102;
	add.s32 	%r425, %r424, %r876;
	add.s32 	%r876, %r425, %r410;
	add.s32 	%r878, %r878, -32;
	bra.uni 	$L__BB8_188;
$L__BB8_196:
	setp.ne.s32 	%p70, %r141, 0;
	@%p70 bra 	$L__BB8_198;
	add.s32 	%r323, %r876, %r178;
	add.s64 	%rd192, %rd127, 256;
	mov.b32 	%r322, 101;
	// begin inline asm
	st.relaxed.gpu.v2.u32 [%rd192], {%r322, %r323};
	// end inline asm
	st.shared.u32 	[_ZZN3cub18CUB_300001_SM_10006detail6select23DeviceSelectSweepKernelINS2_10policy_hubIN4cuda3std3__44pairIjjEENS0_8NullTypeElLb0ELNS0_10SelectImplE2EE10Policy1000EPS9_PSA_N6thrust24THRUST_300001_SM_1000_NS6detail15normal_iteratorINSH_10device_ptrIS9_EEEEPlNS0_13ScanTileStateIiLb1EEE10is_nonzeroSA_iNS2_19streaming_context_tIlLb1EEELSB_2EEEvT0_T1_T2_T3_T4_T5_T6_T7_iT8_NS1_7vsmem_tEE19static_temp_storage+36], %r876;
	st.shared.u32 	[_ZZN3cub18CUB_300001_SM_10006detail6select23DeviceSelectSweepKernelINS2_10policy_hubIN4cuda3std3__44pairIjjEENS0_8NullTypeElLb0ELNS0_10SelectImplE2EE10Policy1000EPS9_PSA_N6thrust24THRUST_300001_SM_1000_NS6detail15normal_iteratorINSH_10device_ptrIS9_EEEEPlNS0_13ScanTileStateIiLb1EEE10is_nonzeroSA_iNS2_19streaming_context_tIlLb1EEELSB_2EEEvT0_T1_T2_T3_T4_T5_T6_T7_iT8_NS1_7vsmem_tEE19static_temp_storage+40], %r323;
$L__BB8_198:
	setp.ne.s32 	%p71, %r230, 0;
	mov.u32 	%r881, %r180;
	@%p71 bra 	$L__BB8_200;
	st.shared.u32 	[_ZZN3cub18CUB_300001_SM_10006detail6select23DeviceSelectSweepKernelINS2_10policy_hubIN4cuda3std3__44pairIjjEENS0_8NullTypeElLb0ELNS0_10SelectImplE2EE10Policy1000EPS9_PSA_N6thrust24THRUST_300001_SM_1000_NS6detail15normal_iteratorINSH_10device_ptrIS9_EEEEPlNS0_13ScanTileStateIiLb1EEE10is_nonzeroSA_iNS2_19streaming_context_tIlLb1EEELSB_2EEEvT0_T1_T2_T3_T4_T5_T6_T7_iT8_NS1_7vsmem_tEE19static_temp_storage+20], %r876;
	mov.u32 	%r881, %r876;
$L__BB8_200:
	bar.sync 	0;
	setp.eq.s32 	%p72, %r141, 0;
	mov.u32 	%r324, _ZZN3cub18CUB_300001_SM_10006detail6select23DeviceSelectSweepKernelINS2_10policy_hubIN4cuda3std3__44pairIjjEENS0_8NullTypeElLb0ELNS0_10SelectImplE2EE10Policy1000EPS9_PSA_N6thrust24THRUST_300001_SM_1000_NS6detail15normal_iteratorINSH_10device_ptrIS9_EEEEPlNS0_13ScanTileStateIiLb1EEE10is_nonzeroSA_iNS2_19streaming_context_tIlLb1EEELSB_2EEEvT0_T1_T2_T3_T4_T5_T6_T7_iT8_NS1_7vsmem_tEE19static_temp_storage;
	ld.shared.u32 	%r325, [_ZZN3cub18CUB_300001_SM_10006detail6select23DeviceSelectSweepKernelINS2_10policy_hubIN4cuda3std3__44pairIjjEENS0_8NullTypeElLb0ELNS0_10SelectImplE2EE10Policy1000EPS9_PSA_N6thrust24THRUST_300001_SM_1000_NS6detail15normal_iteratorINSH_10device_ptrIS9_EEEEPlNS0_13ScanTileStateIiLb1EEE10is_nonzeroSA_iNS2_19streaming_context_tIlLb1EEELSB_2EEEvT0_T1_T2_T3_T4_T5_T6_T7_iT8_NS1_7vsmem_tEE19static_temp_storage+20];
	selp.b32 	%r326, 0, %r325, %p72;
	add.s32 	%r327, %r326, %r881;
	add.s32 	%r328, %r327, %r167;
	add.s32 	%r329, %r171, %r327;
	add.s32 	%r330, %r172, %r327;
	add.s32 	%r331, %r173, %r327;
	ld.shared.v2.u32 	{%r332, %r333}, [_ZZN3cub18CUB_300001_SM_10006detail6select23DeviceSelectSweepKernelINS2_10policy_hubIN4cuda3std3__44pairIjjEENS0_8NullTypeElLb0ELNS0_10SelectImplE2EE10Policy1000EPS9_PSA_N6thrust24THRUST_300001_SM_1000_NS6detail15normal_iteratorINSH_10device_ptrIS9_EEEEPlNS0_13ScanTileStateIiLb1EEE10is_nonzeroSA_iNS2_19streaming_context_tIlLb1EEELSB_2EEEvT0_T1_T2_T3_T4_T5_T6_T7_iT8_NS1_7vsmem_tEE19static_temp_storage+40];
	ld.shared.u32 	%r334, [_ZZN3cub18CUB_300001_SM_10006detail6select23DeviceSelectSweepKernelINS2_10policy_hubIN4cuda3std3__44pairIjjEENS0_8NullTypeElLb0ELNS0_10SelectImplE2EE10Policy1000EPS9_PSA_N6thrust24THRUST_300001_SM_1000_NS6detail15normal_iteratorINSH_10device_ptrIS9_EEEEPlNS0_13ScanTileStateIiLb1EEE10is_nonzeroSA_iNS2_19streaming_context_tIlLb1EEELSB_2EEEvT0_T1_T2_T3_T4_T5_T6_T7_iT8_NS1_7vsmem_tEE19static_temp_storage+36];
	sub.s32 	%r335, %r2, %r334;
	sub.s32 	%r336, 640, %r96;
	sub.s32 	%r882, %r332, %r336;
	sub.s32 	%r337, %r336, %r333;
	bar.sync 	0;
	add.s32 	%r212, %r337, %r96;
	sub.s32 	%r338, %r327, %r334;
	sub.s32 	%r339, %r142, %r338;
	add.s32 	%r340, %r338, %r212;
	selp.b32 	%r341, %r340, %r339, %p16;
	shl.b32 	%r342, %r341, 3;
	add.s32 	%r343, %r324, %r342;
	st.shared.v2.u32 	[%r343], {%r864, %r865};
	sub.s32 	%r344, %r334, %r328;
	add.s32 	%r345, %r344, %r147;
	add.s32 	%r346, %r340, %r167;
	selp.b32 	%r347, %r346, %r345, %p17;
	shl.b32 	%r348, %r347, 3;
	add.s32 	%r349, %r324, %r348;
	st.shared.v2.u32 	[%r349], {%r866, %r867};
	sub.s32 	%r350, %r334, %r329;
	add.s32 	%r351, %r350, %r152;
	add.s32 	%r352, %r346, %r168;
	selp.b32 	%r353, %r352, %r351, %p18;
	shl.b32 	%r354, %r353, 3;
	add.s32 	%r355, %r324, %r354;
	st.shared.v2.u32 	[%r355], {%r868, %r869};
	sub.s32 	%r356, %r334, %r330;
	add.s32 	%r357, %r356, %r157;
	add.s32 	%r358, %r352, %r169;
	selp.b32 	%r359, %r358, %r357, %p19;
	shl.b32 	%r360, %r359, 3;
	add.s32 	%r361, %r324, %r360;
	st.shared.v2.u32 	[%r361], {%r870, %r871};
	sub.s32 	%r362, %r334, %r331;
	add.s32 	%r363, %r362, %r162;
	add.s32 	%r364, %r358, %r170;
	selp.b32 	%r365, %r364, %r363, %p20;
	shl.b32 	%r366, %r365, 3;
	add.s32 	%r367, %r324, %r366;
	st.shared.v2.u32 	[%r367], {%r872, %r873};
	bar.sync 	0;
	mov.u64 	%rd193, %rd177;
	ld.param.u8 	%rs4, [%rd193];
	ld.param.u64 	%rd194, [%rd193+24];
	cvta.to.global.u64 	%rd131, %rd194;
	cvt.s64.s32 	%rd132, %r334;
	ld.param.u64 	%rd133, [%rd193+8];
	ld.param.u64 	%rd134, [%rd193+16];
	cvt.s64.s32 	%rd135, %r335;
	setp.ge.s32 	%p73, %r141, %r212;
	@%p73 bra 	$L__BB8_204;
	setp.ne.s16 	%p75, %rs4, 0;
	mov.b64 	%rd498, 0;
	@%p75 bra 	$L__BB8_203;
	ld.global.u64 	%rd199, [%rd131];
	sub.s64 	%rd498, %rd134, %rd199;
$L__BB8_203:
	cvt.u64.u32 	%rd200, %r141;
	add.s64 	%rd201, %rd200, %rd135;
	add.s64 	%rd202, %rd201, %rd498;
	not.b64 	%rd203, %rd202;
	add.s64 	%rd500, %rd133, %rd203;
	bra.uni 	$L__BB8_207;
$L__BB8_204:
	setp.ne.s16 	%p74, %rs4, 0;
	mov.b64 	%rd499, 0;
	@%p74 bra 	$L__BB8_206;
	ld.global.u64 	%rd499, [%rd131];
$L__BB8_206:
	sub.s32 	%r368, %r141, %r212;
	cvt.s64.s32 	%rd196, %r368;
	add.s64 	%rd197, %rd196, %rd132;
	add.s64 	%rd500, %rd197, %rd499;
$L__BB8_207:
	setp.ge.s32 	%p76, %r141, %r96;
	shl.b32 	%r369, %r141, 3;
	add.s32 	%r213, %r324, %r369;
	@%p76 bra 	$L__BB8_209;
	ld.shared.v2.u32 	{%r371, %r372}, [%r213];
	shl.b64 	%rd204, %rd500, 3;
	add.s64 	%rd205, %rd4, %rd204;
	st.global.u32 	[%rd205], %r371;
	st.global.u32 	[%rd205+4], %r372;
$L__BB8_209:
	add.s32 	%r214, %r141, 128;
	setp.lt.s32 	%p77, %r214, %r212;
	@%p77 bra 	$L__BB8_213;
	setp.ne.s16 	%p78, %rs4, 0;
	mov.b64 	%rd501, 0;
	@%p78 bra 	$L__BB8_212;
	ld.global.u64 	%rd501, [%rd131];
$L__BB8_212:
	sub.s32 	%r373, %r214, %r212;
	cvt.s64.s32 	%rd207, %r373;
	add.s64 	%rd208, %rd207, %rd132;
	add.s64 	%rd503, %rd208, %rd501;
	bra.uni 	$L__BB8_216;
$L__BB8_213:
	setp.ne.s16 	%p79, %rs4, 0;
	mov.b64 	%rd502, 0;
	@%p79 bra 	$L__BB8_215;
	ld.global.u64 	%rd210, [%rd131];
	sub.s64 	%rd502, %rd134, %rd210;
$L__BB8_215:
	cvt.u64.u32 	%rd211, %r214;
	add.s64 	%rd212, %rd211, %rd135;
	add.s64 	%rd213, %rd212, %rd502;
	not.b64 	%rd214, %rd213;
	add.s64 	%rd503, %rd133, %rd214;
$L__BB8_216:
	setp.ge.s32 	%p80, %r214, %r96;
	@%p80 bra 	$L__BB8_218;
	ld.shared.v2.u32 	{%r374, %r375}, [%r213+1024];
	shl.b64 	%rd215, %rd503, 3;
	add.s64 	%rd216, %rd4, %rd215;
	st.global.u32 	[%rd216], %r374;
	st.global.u32 	[%rd216+4], %r375;
$L__BB8_218:
	add.s32 	%r215, %r141, 256;
	setp.lt.s32 	%p81, %r215, %r212;
	@%p81 bra 	$L__BB8_222;
	setp.ne.s16 	%p82, %rs4, 0;
	mov.b64 	%rd504, 0;
	@%p82 bra 	$L__BB8_221;
	ld.global.u64 	%rd504, [%rd131];
$L__BB8_221:
	sub.s32 	%r376, %r215, %r212;
	cvt.s64.s32 	%rd218, %r376;
	add.s64 	%rd219, %rd218, %rd132;
	add.s64 	%rd506, %rd219, %rd504;
	bra.uni 	$L__BB8_225;
$L__BB8_222:
	setp.ne.s16 	%p83, %rs4, 0;
	mov.b64 	%rd505, 0;
	@%p83 bra 	$L__BB8_224;
	ld.global.u64 	%rd221, [%rd131];
	sub.s64 	%rd505, %rd134, %rd221;
$L__BB8_224:
	cvt.u64.u32 	%rd222, %r215;
	add.s64 	%rd223, %rd222, %rd135;
	add.s64 	%rd224, %rd223, %rd505;
	not.b64 	%rd225, %rd224;
	add.s64 	%rd506, %rd133, %rd225;
$L__BB8_225:
	setp.ge.s32 	%p84, %r215, %r96;
	@%p84 bra 	$L__BB8_227;
	ld.shared.v2.u32 	{%r377, %r378}, [%r213+2048];
	shl.b64 	%rd226, %rd506, 3;
	add.s64 	%rd227, %rd4, %rd226;
	st.global.u32 	[%rd227], %r377;
	st.global.u32 	[%rd227+4], %r378;
$L__BB8_227:
	add.s32 	%r216, %r141, 384;
	setp.lt.s32 	%p85, %r216, %r212;
	@%p85 bra 	$L__BB8_231;
	setp.ne.s16 	%p86, %rs4, 0;
	mov.b64 	%rd507, 0;
	@%p86 bra 	$L__BB8_230;
	ld.global.u64 	%rd507, [%rd131];
$L__BB8_230:
	sub.s32 	%r379, %r216, %r212;
	cvt.s64.s32 	%rd229, %r379;
	add.s64 	%rd230, %rd229, %rd132;
	add.s64 	%rd509, %rd230, %rd507;
	bra.uni 	$L__BB8_234;
$L__BB8_231:
	setp.ne.s16 	%p87, %rs4, 0;
	mov.b64 	%rd508, 0;
	@%p87 bra 	$L__BB8_233;
	ld.global.u64 	%rd232, [%rd131];
	sub.s64 	%rd508, %rd134, %rd232;
$L__BB8_233:
	cvt.u64.u32 	%rd233, %r216;
	add.s64 	%rd234, %rd233, %rd135;
	add.s64 	%rd235, %rd234, %rd508;
	not.b64 	%rd236, %rd235;
	add.s64 	%rd509, %rd133, %rd236;
$L__BB8_234:
	setp.ge.s32 	%p88, %r216, %r96;
	@%p88 bra 	$L__BB8_236;
	ld.shared.v2.u32 	{%r380, %r381}, [%r213+3072];
	shl.b64 	%rd237, %rd509, 3;
	add.s64 	%rd238, %rd4, %rd237;
	st.global.u32 	[%rd238], %r380;
	st.global.u32 	[%rd238+4], %r381;
$L__BB8_236:
	add.s32 	%r217, %r141, 512;
	setp.lt.s32 	%p89, %r217, %r212;
	@%p89 bra 	$L__BB8_240;
	setp.ne.s16 	%p90, %rs4, 0;
	mov.b64 	%rd510, 0;
	@%p90 bra 	$L__BB8_239;
	ld.global.u64 	%rd510, [%rd131];
$L__BB8_239:
	sub.s32 	%r382, %r217, %r212;
	cvt.s64.s32 	%rd240, %r382;
	add.s64 	%rd241, %rd240, %rd132;
	add.s64 	%rd512, %rd241, %rd510;
	bra.uni 	$L__BB8_243;
$L__BB8_240:
	setp.ne.s16 	%p91, %rs4, 0;
	mov.b64 	%rd511, 0;
	@%p91 bra 	$L__BB8_242;
	ld.global.u64 	%rd243, [%rd131];
	sub.s64 	%rd511, %rd134, %rd243;
$L__BB8_242:
	cvt.u64.u32 	%rd244, %r217;
	add.s64 	%rd245, %rd244, %rd135;
	add.s64 	%rd246, %rd245, %rd511;
	not.b64 	%rd247, %rd246;
	add.s64 	%rd512, %rd133, %rd247;
$L__BB8_243:
	setp.ge.s32 	%p92, %r217, %r96;
	@%p92 bra 	$L__BB8_245;
	ld.shared.v2.u32 	{%r383, %r384}, [%r213+4096];
	shl.b64 	%rd248, %rd512, 3;
	add.s64 	%rd249, %rd4, %rd248;
	st.global.u32 	[%rd249], %r383;
	st.global.u32 	[%rd249+4], %r384;
$L__BB8_245:
	mov.u32 	%r533, %tid.x;
	setp.ne.s32 	%p156, %r533, 0;
	@%p156 bra 	$L__BB8_253;
	mov.u64 	%rd171, %rd177;
	ld.param.u8 	%rs27, [%rd171+1];
	setp.eq.s16 	%p157, %rs27, 0;
	@%p157 bra 	$L__BB8_250;
	ld.param.u8 	%rs28, [%rd171];
	setp.ne.s16 	%p158, %rs28, 0;
	mov.b64 	%rd513, 0;
	@%p158 bra 	$L__BB8_249;
	ld.param.u64 	%rd309, [%rd171+24];
	cvta.to.global.u64 	%rd310, %rd309;
	ld.global.u64 	%rd513, [%rd310];
$L__BB8_249:
	ld.param.u64 	%rd452, [_ZN3cub18CUB_300001_SM_10006detail6select23DeviceSelectSweepKernelINS2_10policy_hubIN4cuda3std3__44pairIjjEENS0_8NullTypeElLb0ELNS0_10SelectImplE2EE10Policy1000EPS9_PSA_N6thrust24THRUST_300001_SM_1000_NS6detail15normal_iteratorINSH_10device_ptrIS9_EEEEPlNS0_13ScanTileStateIiLb1EEE10is_nonzeroSA_iNS2_19streaming_context_tIlLb1EEELSB_2EEEvT0_T1_T2_T3_T4_T5_T6_T7_iT8_NS1_7vsmem_tE_param_3];
	cvt.s64.s32 	%rd311, %r882;
	add.s64 	%rd312, %rd513, %rd311;
	cvta.to.global.u64 	%rd313, %rd452;
	st.global.u64 	[%rd313], %rd312;
	bra.uni 	$L__BB8_253;
$L__BB8_250:
	ld.param.u8 	%rs29, [%rd171];
	setp.ne.s16 	%p159, %rs29, 0;
	mov.b64 	%rd514, 0;
	@%p159 bra 	$L__BB8_252;
	ld.param.u64 	%rd315, [%rd171+24];
	cvta.to.global.u64 	%rd316, %rd315;
	ld.global.u64 	%rd514, [%rd316];
$L__BB8_252:
	cvt.s64.s32 	%rd317, %r882;
	add.s64 	%rd318, %rd514, %rd317;
	ld.param.u64 	%rd319, [%rd171+32];
	cvta.to.global.u64 	%rd320, %rd319;
	st.global.u64 	[%rd320], %rd318;
$L__BB8_253:
	ret;

}


// ===== COMPILED SASS (sm_100) =====

	.target	sm_100

	.elftype	@"ET_EXEC"


//--------------------- .note.nv.tkinfo           --------------------------
	.section	.note.nv.tkinfo,"",@"SHT_NOTE"
	.sectionflags	@"SHF_NOTE_NV_TKINFO"
	.tkinfo
        /*0018*/ 	.word	0x00000002
        /*0030*/ 	.string	""
        /*0030*/ 	.string	"ptxas"
        /*0030*/ 	.string	"Cuda compilation tools, release 13.0, V13.0.88"
        /*0030*/ 	.string	"Build cuda_13.0.r13.0/compiler.36424714_0"
        /*0030*/ 	.string	"-arch sm_100 -m 64 "



//--------------------- .note.nv.cuinfo           --------------------------
	.section	.note.nv.cuinfo,"",@"SHT_NOTE"
	.sectionflags	@"SHF_NOTE_NV_CUINFO"
        /*0018*/ 	.short	0x0002
        /*001a*/ 	.short	0x0064
        /*001c*/ 	.short	0x0082
	.zero		2


//--------------------- .nv.info                  --------------------------
	.section	.nv.info,"",@"SHT_CUDA_INFO"
	.align	4


	//----- nvinfo : EIATTR_REGCOUNT
	.align		4
        /*0000*/ 	.byte	0x04, 0x2f
        /*0002*/ 	.short	(.L_46 - .L_45)
	.align		4
.L_45:
        /*0004*/ 	.word	index@(_Z9checkPairPN4cuda3std3__44pairIjjEE)
        /*0008*/ 	.word	0x00000017


	//----- nvinfo : EIATTR_FRAME_SIZE
	.align		4
.L_46:
        /*000c*/ 	.byte	0x04, 0x11
        /*000e*/ 	.short	(.L_48 - .L_47)
	.align		4
.L_47:
        /*0010*/ 	.word	index@(_Z9checkPairPN4cuda3std3__44pairIjjEE)
        /*0014*/ 	.word	0x00000000


	//----- nvinfo : EIATTR_REGCOUNT
	.align		4
.L_48:
        /*0018*/ 	.byte	0x04, 0x2f
        /*001a*/ 	.short	(.L_50 - .L_49)
	.align		4
.L_49:
        /*001c*/ 	.word	index@(_Z5findcN6thrust24THRUST_300001_SM_1000_NS13device_vectorIN4cuda3std3__44pairIjjEENS0_16device_allocatorIS6_EEEEPx)
        /*0020*/ 	.word	0x00000020


	//----- nvinfo : EIATTR_FRAME_SIZE
	.align		4
.L_50:
        /*0024*/ 	.byte	0x04, 0x11
        /*0026*/ 	.short	(.L_52 - .L_51)
	.align		4
.L_51:
        /*0028*/ 	.word	index@(_Z5findcN6thrust24THRUST_300001_SM_1000_NS13device_vectorIN4cuda3std3__44pairIjjEENS0_16device_allocatorIS6_EEEEPx)
        /*002c*/ 	.word	0x00000000


	//----- nvinfo : EIATTR_REGCOUNT
	.align		4
.L_52:
        /*0030*/ 	.byte	0x04, 0x2f
        /*0032*/ 	.short	(.L_54 - .L_53)
	.align		4
.L_53:
        /*0034*/ 	.word	index@(_ZN3cub18CUB_300001_SM_10006detail11EmptyKernelIvEEvv)
        /*0038*/ 	.word	0x00000004


	//----- nvinfo : EIATTR_FRAME_SIZE
	.align		4
.L_54:
        /*003c*/ 	.byte	0x04, 0x11
        /*003e*/ 	.short	(.L_56 - .L_55)
	.align		4
.L_55:
        /*0040*/ 	.word	index@(_ZN3cub18CUB_300001_SM_10006detail11EmptyKernelIvEEvv)
        /*0044*/ 	.word	0x00000000


	//----- nvinfo : EIATTR_REGCOUNT
	.align		4
.L_56:
        /*0048*/ 	.byte	0x04, 0x2f
        /*004a*/ 	.short	(.L_58 - .L_57)
	.align		4
.L_57:
        /*004c*/ 	.word	index@(_ZN3cub18CUB_300001_SM_10006detail8for_each13static_kernelINS2_12policy_hub_t12policy_500_tElN6thrust24THRUST_300001_SM_1000_NS8cuda_cub20__uninitialized_copy7functorINS7_6detail15normal_iteratorINS7_10device_ptrIN4cuda3std3__44pairIjjEEEEEENSC_INS7_7pointerISI_NS8_3tagENS7_11use_defaultESN_EEEEEEEEvT0_T1_)
        /*0050*/ 	.word	0x00000010


	//----- nvinfo : EIATTR_FRAME_SIZE
	.align		4
.L_58:
        /*0054*/ 	.byte	0x04, 0x11
        /*0056*/ 	.short	(.L_60 - .L_59)
	.align		4
.L_59:
        /*0058*/ 	.word	index@(_ZN3cub18CUB_300001_SM_10006detail8for_each13static_kernelINS2_12policy_hub_t12policy_500_tElN6thrust24THRUST_300001_SM_1000_NS8cuda_cub20__uninitialized_copy7functorINS7_6detail15normal_iteratorINS7_10device_ptrIN4cuda3std3__44pairIjjEEEEEENSC_INS7_7pointerISI_NS8_3tagENS7_11use_defaultESN_EEEEEEEEvT0_T1_)
        /*005c*/ 	.word	0x00000000


	//----- nvinfo : EIATTR_REGCOUNT
	.align		4
.L_60:
        /*0060*/ 	.byte	0x04, 0x2f
        /*0062*/ 	.short	(.L_62 - .L_61)
	.align		4
.L_61:
        /*0064*/ 	.word	index@(_ZN3cub18CUB_300001_SM_10006detail8for_each13static_kernelINS2_12policy_hub_t12policy_500_tElN6thrust24THRUST_300001_SM_1000_NS8cuda_cub13__swap_ranges6swap_fINS7_6detail15normal_iteratorINS7_10device_ptrIN4cuda3std3__44pairIjjEEEEEENS7_16reverse_iteratorISK_EEEEEEvT0_T1_)
        /*0068*/ 	.word	0x00000018


	//----- nvinfo : EIATTR_FRAME_SIZE
	.align		4
.L_62:
        /*006c*/ 	.byte	0x04, 0x11
        /*006e*/ 	.short	(.L_64 - .L_63)
	.align		4
.L_63:
        /*0070*/ 	.word	index@(_ZN3cub18CUB_300001_SM_10006detail8for_each13static_kernelINS2_12policy_hub_t12policy_500_tElN6thrust24THRUST_300001_SM_1000_NS8cuda_cub13__swap_ranges6swap_fINS7_6detail15normal_iteratorINS7_10device_ptrIN4cuda3std3__44pairIjjEEEEEENS7_16reverse_iteratorISK_EEEEEEvT0_T1_)
        /*0074*/ 	.word	0x00000000


	//----- nvinfo : EIATTR_REGCOUNT
	.align		4
.L_64:
        /*0078*/ 	.byte	0x04, 0x2f
        /*007a*/ 	.short	(.L_66 - .L_65)
	.align		4
.L_65:
        /*007c*/ 	.word	index@(_ZN3cub18CUB_300001_SM_10006detail4scan23DeviceCompactInitKernelINS0_13ScanTileStateIiLb1EEEPiEEvT_iT0_)
        /*0080*/ 	.word	0x0000000a


	//----- nvinfo : EIATTR_FRAME_SIZE
	.align		4
.L_66:
        /*0084*/ 	.byte	0x04, 0x11
        /*0086*/ 	.short	(.L_68 - .L_67)
	.align		4
.L_67:
        /*0088*/ 	.word	index@(_ZN3cub18CUB_300001_SM_10006detail4scan23DeviceCompactInitKernelINS0_13ScanTileStateIiLb1EEEPiEEvT_iT0_)
        /*008c*/ 	.word	0x00000000


	//----- nvinfo : EIATTR_REGCOUNT
	.align		4
.L_68:
        /*0090*/ 	.byte	0x04, 0x2f
        /*0092*/ 	.short	(.L_70 - .L_69)
	.align		4
.L_69:
        /*0094*/ 	.word	index@(_ZN3cub18CUB_300001_SM_10006detail4scan23DeviceCompactInitKernelINS0_13ScanTileStateIiLb1EEEPlEEvT_iT0_)
        /*0098*/ 	.word	0x0000000a


	//----- nvinfo : EIATTR_FRAME_SIZE
	.align		4
.L_70:
        /*009c*/ 	.byte	0x04, 0x11
        /*009e*/ 	.short	(.L_72 - .L_71)
	.align		4
.L_71:
        /*00a0*/ 	.word	index@(_ZN3cub18CUB_300001_SM_10006detail4scan23DeviceCompactInitKernelINS0_13ScanTileStateIiLb1EEEPlEEvT_iT0_)
        /*00a4*/ 	.word	0x00000000


	//----- nvinfo : EIATTR_REGCOUNT
	.align		4
.L_72:
        /*00a8*/ 	.byte	0x04, 0x2f
        /*00aa*/ 	.short	(.L_74 - .L_73)
	.align		4
.L_73:
        /*00ac*/ 	.word	index@(_ZN3cub18CUB_300001_SM_10006detail6select23DeviceSelectSweepKernelINS2_10policy_hubIN4cuda3std3__44pairIjjEENS0_8NullTypeEiLb0ELNS0_10SelectImplE2EE10Policy1000EPS9_PSA_N6thrust24THRUST_300001_SM_1000_NS6detail15normal_iteratorINSH_10device_ptrIS9_EEEEPiNS0_13ScanTileStateIiLb1EEE10is_nonzeroSA_iNS2_19streaming_context_tIiLb0EEELSB_2EEEvT0_T1_T2_T3_T4_T5_T6_T7_iT8_NS1_7vsmem_tE)
        /*00b0*/ 	.word	0x00000028


	//----- nvinfo : EIATTR_FRAME_SIZE
	.align		4
.L_74:
        /*00b4*/ 	.byte	0x04, 0x11
        /*00b6*/ 	.short	(.L_76 - .L_75)
	.align		4
.L_75:
        /*00b8*/ 	.word	index@(_ZN3cub18CUB_300001_SM_10006detail6select23DeviceSelectSweepKernelINS2_10policy_hubIN4cuda3std3__44pairIjjEENS0_8NullTypeEiLb0ELNS0_10SelectImplE2EE10Policy1000EPS9_PSA_N6thrust24THRUST_300001_SM_1000_NS6detail15normal_iteratorINSH_10device_ptrIS9_EEEEPiNS0_13ScanTileStateIiLb1EEE10is_nonzeroSA_iNS2_19streaming_context_tIiLb0EEELSB_2EEEvT0_T1_T2_T3_T4_T5_T6_T7_iT8_NS1_7vsmem_tE)
        /*00bc*/ 	.word	0x00000000


	//----- nvinfo : EIATTR_REGCOUNT
	.align		4
.L_76:
        /*00c0*/ 	.byte	0x04, 0x2f
        /*00c2*/ 	.short	(.L_78 - .L_77)
	.align		4
.L_77:
        /*00c4*/ 	.word	index@(_ZN3cub18CUB_300001_SM_10006detail6select23DeviceSelectSweepKernelINS2_10policy_hubIN4cuda3std3__44pairIjjEENS0_8NullTypeElLb0ELNS0_10SelectImplE2EE10Policy1000EPS9_PSA_N6thrust24THRUST_300001_SM_1000_NS6detail15normal_iteratorINSH_10device_ptrIS9_EEEEPlNS0_13ScanTileStateIiLb1EEE10is_nonzeroSA_iNS2_19streaming_context_tIlLb1EEELSB_2EEEvT0_T1_T2_T3_T4_T5_T6_T7_iT8_NS1_7vsmem_tE)
        /*00c8*/ 	.word	0x00000020


	//----- nvinfo : EIATTR_FRAME_SIZE
	.align		4
.L_78:
        /*00cc*/ 	.byte	0x04, 0x11
        /*00ce*/ 	.short	(.L_80 - .L_79)
	.align		4
.L_79:
        /*00d0*/ 	.word	index@(_ZN3cub18CUB_300001_SM_10006detail6select23DeviceSelectSweepKernelINS2_10policy_hubIN4cuda3std3__44pairIjjEENS0_8NullTypeElLb0ELNS0_10SelectImplE2EE10Policy1000EPS9_PSA_N6thrust24THRUST_300001_SM_1000_NS6detail15normal_iteratorINSH_10device_ptrIS9_EEEEPlNS0_13ScanTileStateIiLb1EEE10is_nonzeroSA_iNS2_19streaming_context_tIlLb1EEELSB_2EEEvT0_T1_T2_T3_T4_T5_T6_T7_iT8_NS1_7vsmem_tE)
        /*00d4*/ 	.word	0x00000008


	//----- nvinfo : EIATTR_MIN_STACK_SIZE
	.align		4
.L_80:
        /*00d8*/ 	.byte	0x04, 0x12
        /*00da*/ 	.short	(.L_82 - .L_81)
	.align		4
.L_81:
        /*00dc*/ 	.word	index@(_ZN3cub18CUB_300001_SM_10006detail6select23DeviceSelectSweepKernelINS2_10policy_hubIN4cuda3std3__44pairIjjEENS0_8NullTypeElLb0ELNS0_10SelectImplE2EE10Policy1000EPS9_PSA_N6thrust24THRUST_300001_SM_1000_NS6detail15normal_iteratorINSH_10device_ptrIS9_EEEEPlNS0_13ScanTileStateIiLb1EEE10is_nonzeroSA_iNS2_19streaming_context_tIlLb1EEELSB_2EEEvT0_T1_T2_T3_T4_T5_T6_T7_iT8_NS1_7vsmem_tE)
        /*00e0*/ 	.word	0x00000008


	//----- nvinfo : EIATTR_MIN_STACK_SIZE
	.align		4
.L_82:
        /*00e4*/ 	.byte	0x04, 0x12
        /*00e6*/ 	.short	(.L_84 - .L_83)
	.align		4
.L_83:
        /*00e8*/ 	.word	index@(_ZN3cub18CUB_300001_SM_10006detail6select23DeviceSelectSweepKernelINS2_10policy_hubIN4cuda3std3__44pairIjjEENS0_8NullTypeEiLb0ELNS0_10SelectImplE2EE10Policy1000EPS9_PSA_N6thrust24THRUST_300001_SM_1000_NS6detail15normal_iteratorINSH_10device_ptrIS9_EEEEPiNS0_13ScanTileStateIiLb1EEE10is_nonzeroSA_iNS2_19streaming_context_tIiLb0EEELSB_2EEEvT0_T1_T2_T3_T4_T5_T6_T7_iT8_NS1_7vsmem_tE)
        /*00ec*/ 	.word	0x00000000


	//----- nvinfo : EIATTR_MIN_STACK_SIZE
	.align		4
.L_84:
        /*00f0*/ 	.byte	0x04, 0x12
        /*00f2*/ 	.short	(.L_86 - .L_85)
	.align		4
.L_85:
        /*00f4*/ 	.word	index@(_ZN3cub18CUB_300001_SM_10006detail4scan23DeviceCompactInitKernelINS0_13ScanTileStateIiLb1EEEPlEEvT_iT0_)
        /*00f8*/ 	.word	0x00000000


	//----- nvinfo : EIATTR_MIN_STACK_SIZE
	.align		4
.L_86:
        /*00fc*/ 	.byte	0x04, 0x12
        /*00fe*/ 	.short	(.L_88 - .L_87)
	.align		4
.L_87:
        /*0100*/ 	.word	index@(_ZN3cub18CUB_300001_SM_10006detail4scan23DeviceCompactInitKernelINS0_13ScanTileStateIiLb1EEEPiEEvT_iT0_)
        /*0104*/ 	.word	0x00000000


	//----- nvinfo : EIATTR_MIN_STACK_SIZE
	.align		4
.L_88:
        /*0108*/ 	.byte	0x04, 0x12
        /*010a*/ 	.short	(.L_90 - .L_89)
	.align		4
.L_89:
        /*010c*/ 	.word	index@(_ZN3cub18CUB_300001_SM_10006detail8for_each13static_kernelINS2_12policy_hub_t12policy_500_tElN6thrust24THRUST_300001_SM_1000_NS8cuda_cub13__swap_ranges6swap_fINS7_6detail15normal_iteratorINS7_10device_ptrIN4cuda3std3__44pairIjjEEEEEENS7_16reverse_iteratorISK_EEEEEEvT0_T1_)
        /*0110*/ 	.word	0x00000000


	//----- nvinfo : EIATTR_MIN_STACK_SIZE
	.align		4
.L_90:
        /*0114*/ 	.byte	0x04, 0x12
        /*0116*/ 	.short	(.L_92 - .L_91)
	.align		4
.L_91:
        /*0118*/ 	.word	index@(_ZN3cub18CUB_300001_SM_10006detail8for_each13static_kernelINS2_12policy_hub_t12policy_500_tElN6thrust24THRUST_300001_SM_1000_NS8cuda_cub20__uninitialized_copy7functorINS7_6detail15normal_iteratorINS7_10device_ptrIN4cuda3std3__44pairIjjEEEEEENSC_INS7_7pointerISI_NS8_3tagENS7_11use_defaultESN_EEEEEEEEvT0_T1_)
        /*011c*/ 	.word	0x00000000


	//----- nvinfo : EIATTR_MIN_STACK_SIZE
	.align		4
.L_92:
        /*0120*/ 	.byte	0x04, 0x12
        /*0122*/ 	.short	(.L_94 - .L_93)
	.align		4
.L_93:
        /*0124*/ 	.word	index@(_ZN3cub18CUB_300001_SM_10006detail11EmptyKernelIvEEvv)
        /*0128*/ 	.word	0x00000000


	//----- nvinfo : EIATTR_MIN_STACK_SIZE
	.align		4
.L_94:
        /*012c*/ 	.byte	0x04, 0x12
        /*012e*/ 	.short	(.L_96 - .L_95)
	.align		4
.L_95:
        /*0130*/ 	.word	index@(_Z5findcN6thrust24THRUST_300001_SM_1000_NS13device_vectorIN4cuda3std3__44pairIjjEENS0_16device_allocatorIS6_EEEEPx)
        /*0134*/ 	.word	0x00000000


	//----- nvinfo : EIATTR_MIN_STACK_SIZE
	.align		4
.L_96:
        /*0138*/ 	.byte	0x04, 0x12
        /*013a*/ 	.short	(.L_98 - .L_97)
	.align		4
.L_97:
        /*013c*/ 	.word	index@(_Z9checkPairPN4cuda3std3__44pairIjjEE)
        /*0140*/ 	.word	0x00000000
.L_98:


//--------------------- .nv.compat                --------------------------
	.section	.nv.compat,"",@"SHT_CUDA_COMPAT_INFO"
	.align	4
        /*0000*/ 	.byte	0x02, 0x09, 0x00, 0x00, 0x02, 0x02, 0x01, 0x00, 0x02, 0x05, 0x05, 0x00, 0x03, 0x07, 0x01, 0x01
        /*0010*/ 	.byte	0x02, 0x03, 0x00, 0x00, 0x02, 0x06, 0x01, 0x00, 0x04, 0x0b, 0x08, 0x00, 0x09, 0x00, 0x00, 0x00
        /*0020*/ 	.byte	0x00, 0x00, 0x00, 0x00


//--------------------- .nv.info._ZN3cub18CUB_300001_SM_10006detail6select23DeviceSelectSweepKernelINS2_10policy_hubIN4cuda3std3__44pairIjjEENS0_8NullTypeElLb0ELNS0_10SelectImplE2EE10Policy1000EPS9_PSA_N6thrust24THRUST_300001_SM_1000_NS6detail15normal_iteratorINSH_10device_ptrIS9_EEEEPlNS0_13ScanTileStateIiLb1EEE10is_nonzeroSA_iNS2_19streaming_context_tIlLb1EEELSB_2EEEvT0_T1_T2_T3_T4_T5_T6_T7_iT8_NS1_7vsmem_tE --------------------------
	.section	.nv.info._ZN3cub18CUB_300001_SM_10006detail6select23DeviceSelectSweepKernelINS2_10policy_hubIN4cuda3std3__44pairIjjEENS0_8NullTypeElLb0ELNS0_10SelectImplE2EE10Policy1000EPS9_PSA_N6thrust24THRUST_300001_SM_1000_NS6detail15normal_iteratorINSH_10device_ptrIS9_EEEEPlNS0_13ScanTileStateIiLb1EEE10is_nonzeroSA_iNS2_19streaming_context_tIlLb1EEELSB_2EEEvT0_T1_T2_T3_T4_T5_T6_T7_iT8_NS1_7vsmem_tE,"",@"SHT_CUDA_INFO"
	.sectionflags	@""
	.align	4


	//----- nvinfo : EIATTR_CUDA_API_VERSION
	.align		4
        /*0000*/ 	.byte	0x04, 0x37
        /*0002*/ 	.short	(.L_100 - .L_99)
.L_99:
        /*0004*/ 	.word	0x00000082


	//----- nvinfo : EIATTR_KPARAM_INFO
	.align		4
.L_100:
        /*0008*/ 	.byte	0x04, 0x17
        /*000a*/ 	.short	(.L_102 - .L_101)
.L_101:
        /*000c*/ 	.word	0x00000000
        /*0010*/ 	.short	0x000a
        /*0012*/ 	.short	0x0060
        /*0014*/ 	.byte	0x00, 0xf0, 0x21, 0x00


	//----- nvinfo : EIATTR_KPARAM_INFO
	.align		4
.L_102:
        /*0018*/ 	.byte	0x04, 0x17
        /*001a*/ 	.short	(.L_104 - .L_103)
.L_103:
        /*001c*/ 	.word	0x00000000
        /*0020*/ 	.short	0x0009
        /*0022*/ 	.short	0x0038
        /*0024*/ 	.byte	0x00, 0xf0, 0xa1, 0x00


	//----- nvinfo : EIATTR_KPARAM_INFO
	.align		4
.L_104:
        /*0028*/ 	.byte	0x04, 0x17
        /*002a*/ 	.short	(.L_106 - .L_105)
.L_105:
        /*002c*/ 	.word	0x00000000
        /*0030*/ 	.short	0x0008
        /*0032*/ 	.short	0x0030
        /*0034*/ 	.byte	0x00, 0xf0, 0x11, 0x00


	//----- nvinfo : EIATTR_KPARAM_INFO
	.align		4
.L_106:
        /*0038*/ 	.byte	0x04, 0x17
        /*003a*/ 	.short	(.L_108 - .L_107)
.L_107:
        /*003c*/ 	.word	0x00000000
        /*0040*/ 	.short	0x0007
        /*0042*/ 	.short	0x002c
        /*0044*/ 	.byte	0x00, 0xf0, 0x11, 0x00


	//----- nvinfo : EIATTR_KPARAM_INFO
	.align		4
.L_108:
        /*0048*/ 	.byte	0x04, 0x17
        /*004a*/ 	.short	(.L_110 - .L_109)
.L_109:
        /*004c*/ 	.word	0x00000000
        /*0050*/ 	.short	0x0006
        /*0052*/ 	.short	0x0029
        /*0054*/ 	.byte	0x00, 0xf0, 0x05, 0x00


	//----- nvinfo : EIATTR_KPARAM_INFO
	.align		4
.L_110:
        /*0058*/ 	.byte	0x04, 0x17
        /*005a*/ 	.short	(.L_112 - .L_111)
.L_111:
        /*005c*/ 	.word	0x00000000
        /*0060*/ 	.short	0x0005
        /*0062*/ 	.short	0x0028
        /*0064*/ 	.byte	0x00, 0xf0, 0x05, 0x00


	//----- nvinfo : EIATTR_KPARAM_INFO
	.align		4
.L_112:
        /*0068*/ 	.byte	0x04, 0x17
        /*006a*/ 	.short	(.L_114 - .L_113)
.L_113:
        /*006c*/ 	.word	0x00000000
        /*0070*/ 	.short	0x0004
        /*0072*/ 	.short	0x0020
        /*0074*/ 	.byte	0x00, 0xf0, 0x21, 0x00


	//----- nvinfo : EIATTR_KPARAM_INFO
	.align		4
.L_114:
        /*0078*/ 	.byte	0x04, 0x17
        /*007a*/ 	.short	(.L_116 - .L_115)
.L_115:
        /*007c*/ 	.word	0x00000000
        /*0080*/ 	.short	0x0003
        /*0082*/ 	.short	0x0018
        /*0084*/ 	.byte	0x00, 0xf5, 0x21, 0x00


	//----- nvinfo : EIATTR_KPARAM_INFO
	.align		4
.L_116:
        /*0088*/ 	.byte	0x04, 0x17
        /*008a*/ 	.short	(.L_118 - .L_117)
.L_117:
        /*008c*/ 	.word	0x00000000
        /*0090*/ 	.short	0x0002
        /*0092*/ 	.short	0x0010
        /*0094*/ 	.byte	0x00, 0xf0, 0x21, 0x00


	//----- nvinfo : EIATTR_KPARAM_INFO
	.align		4
.L_118:
        /*0098*/ 	.byte	0x04, 0x17
        /*009a*/ 	.short	(.L_120 - .L_119)
.L_119:
        /*009c*/ 	.word	0x00000000
        /*00a0*/ 	.short	0x0001
        /*00a2*/ 	.short	0x0008
        /*00a4*/ 	.byte	0x00, 0xf5, 0x21, 0x00


	//----- nvinfo : EIATTR_KPARAM_INFO
	.align		4
.L_120:
        /*00a8*/ 	.byte	0x04, 0x17
        /*00aa*/ 	.short	(.L_122 - .L_121)
.L_121:
        /*00ac*/ 	.word	0x00000000
        /*00b0*/ 	.short	0x0000
        /*00b2*/ 	.short	0x0000
        /*00b4*/ 	.byte	0x00, 0xf5, 0x21, 0x00


	//----- nvinfo : EIATTR_SPARSE_MMA_MASK
	.align		4
.L_122:
        /*00b8*/ 	.byte	0x03, 0x50
        /*00ba*/ 	.short	0x0000


	//----- nvinfo : EIATTR_MAXREG_COUNT
	.align		4
        /*00bc*/ 	.byte	0x03, 0x1b
        /*00be*/ 	.short	0x00ff


	//----- nvinfo : EIATTR_NUM_BARRIERS
	.align		4
        /*00c0*/ 	.byte	0x02, 0x4c
        /*00c2*/ 	.byte	0x01
	.zero		1


	//----- nvinfo : EIATTR_ANNOTATIONS
	.align		4
        /*00c4*/ 	.byte	0x04, 0x55
        /*00c6*/ 	.short	(.L_124 - .L_123)


	//   ....[0]....
.L_123:
        /*00c8*/ 	.word	0x00000001
        /*00cc*/ 	.byte	0x20, 0x18, 0x00, 0x00, 0x01, 0x00, 0x00, 0x00, 0x40, 0x21, 0x00, 0x00, 0x01, 0x00, 0x00, 0x00
        /*00dc*/ 	.byte	0x00, 0x4a, 0x00, 0x00, 0x01, 0x00, 0x00, 0x00, 0x10, 0x4c, 0x00, 0x00, 0x01, 0x00, 0x00, 0x00
        /*00ec*/ 	.byte	0x60, 0x54, 0x00, 0x00, 0x01, 0x00, 0x00, 0x00, 0xf0, 0x55, 0x00, 0x00


	//----- nvinfo : EIATTR_MERCURY_ISA_VERSION
	.align		4
.L_124:
        /*00f8*/ 	.byte	0x03, 0x5f
        /*00fa*/ 	.short	0x0101


	//----- nvinfo : EIATTR_UNUSED_LOAD_BYTE_OFFSET
	.align		4
        /*00fc*/ 	.byte	0x04, 0x44
        /*00fe*/ 	.short	(.L_126 - .L_125)


	//   ....[0]....
.L_125:
        /*0100*/ 	.word	0x00005770
        /*0104*/ 	.word	0x0000fff0


	//----- nvinfo : EIATTR_COOP_GROUP_MASK_REGIDS
	.align		4
.L_126:
        /*0108*/ 	.byte	0x04, 0x29
        /*010a*/ 	.short	(.L_128 - .L_127)


	//   ....[0]....
.L_127:
        /*010c*/ 	.word	0xffffffff


	//   ....[1]....
        /*0110*/ 	.word	0xffffffff


	//   ....[2]....
        /*0114*/ 	.word	0xffffffff


	//   ....[3]....
        /*0118*/ 	.word	0xffffffff


	//   ....[4]....
        /*011c*/ 	.word	0xffffffff


	//   ....[5]....
        /*0120*/ 	.word	0xffffffff


	//   ....[6]....
        /*0124*/ 	.word	0xffffffff


	//   ....[7]....
        /*0128*/ 	.word	0xffffffff


	//   ....[8]....
        /*012c*/ 	.word	0xffffffff


	//   ....[9]....
        /*0130*/ 	.word	0xffffffff


	//   ....[10]....
        /*0134*/ 	.word	0xffffffff


	//   ....[11]....
        /*0138*/ 	.word	0xffffffff


	//   ....[12]....
        /*013c*/ 	.word	0xffffffff


	//   ....[13]....
        /*0140*/ 	.word	0xffffffff


	//   ....[14]....
        /*0144*/ 	.word	0xffffffff


	//   ....[15]....
        /*0148*/ 	.word	0xffffffff


	//   ....[16]....
        /*014c*/ 	.word	0xffffffff


	//   ....[17]....
        /*0150*/ 	.word	0xffffffff


	//   ....[18]....
        /*0154*/ 	.word	0xffffffff


	//   ....[19]....
        /*0158*/ 	.word	0xffffffff


	//   ....[20]....
        /*015c*/ 	.word	0xffffffff


	//   ....[21]....
        /*0160*/ 	.word	0xffffffff


	//   ....[22]....
        /*0164*/ 	.word	0xffffffff


	//   ....[23]....
        /*0168*/ 	.word	0xffffffff


	//   ....[24]....
        /*016c*/ 	.word	0xffffffff


	//   ....[25]....
        /*0170*/ 	.word	0xffffffff


	//   ....[26]....
        /*0174*/ 	.word	0xffffffff


	//   ....[27]....
        /*0178*/ 	.word	0xffffffff


	//   ....[28]....
        /*017c*/ 	.word	0xffffffff


	//   ....[29]....
        /*0180*/ 	.word	0xffffffff


	//   ....[30]....
        /*0184*/ 	.word	0xffffffff


	//   ....[31]....
        /*0188*/ 	.word	0xffffffff


	//   ....[32]....
        /*018c*/ 	.word	0xffffffff


	//   ....[33]....
        /*0190*/ 	.word	0xffffffff


	//   ....[34]....
        /*0194*/ 	.word	0xffffffff


	//   ....[35]....
        /*0198*/ 	.word	0xffffffff


	//   ....[36]....
        /*019c*/ 	.word	0xffffffff


	//   ....[37]....
        /*01a0*/ 	.word	0xffffffff


	//   ....[38]....
        /*01a4*/ 	.word	0xffffffff


	//   ....[39]....
        /*01a8*/ 	.word	0xffffffff


	//   ....[40]....
        /*01ac*/ 	.word	0xffffffff


	//   ....[41]....
        /*01b0*/ 	.word	0xffffffff


	//   ....[42]....
        /*01b4*/ 	.word	0xffffffff


	//   ....[43]....
        /*01b8*/ 	.word	0xffffffff


	//   ....[44]....
        /*01bc*/ 	.word	0xffffffff


	//   ....[45]....
        /*01c0*/ 	.word	0xffffffff


	//   ....[46]....
        /*01c4*/ 	.word	0xffffffff


	//   ....[47]....
        /*01c8*/ 	.word	0xffffffff


	//   ....[48]....
        /*01cc*/ 	.word	0xffffffff


	//   ....[49]....
        /*01d0*/ 	.word	0xffffffff


	//   ....[50]....
        /*01d4*/ 	.word	0xffffffff


	//   ....[51]....
        /*01d8*/ 	.word	0xffffffff


	//   ....[52]....
        /*01dc*/ 	.word	0xffffffff


	//   ....[53]....
        /*01e0*/ 	.word	0xffffffff


	//   ....[54]....
        /*01e4*/ 	.word	0xffffffff


	//   ....[55]....
        /*01e8*/ 	.word	0xffffffff


	//   ....[56]....
        /*01ec*/ 	.word	0x05000018


	//   ....[57]....
        /*01f0*/ 	.word	0x05000018


	//   ....[58]....
        /*01f4*/ 	.word	0x05000018


	//   ....[59]....
        /*01f8*/ 	.word	0x05000018


	//   ....[60]....
        /*01fc*/ 	.word	0x05000018


	//   ....[61]....
        /*0200*/ 	.word	0x05000018


	//   ....[62]....
        /*0204*/ 	.word	0x05000018


	//   ....[63]....
        /*0208*/ 	.word	0x05000018


	//   ....[64]....
        /*020c*/ 	.word	0x05000018


	//   ....[65]....
        /*0210*/ 	.word	0x05000018


	//   ....[66]....
        /*0214*/ 	.word	0x05000018


	//   ....[67]....
        /*0218*/ 	.word	0x05000018


	//   ....[68]....
        /*021c*/ 	.word	0x05000018


	//   ....[69]....
        /*0220*/ 	.word	0x05000018


	//   ....[70]....
        /*0224*/ 	.word	0x05000018


	//   ....[71]....
        /*0228*/ 	.word	0x05000018


	//   ....[72]....
        /*022c*/ 	.word	0x05000018


	//   ....[73]....
        /*0230*/ 	.word	0x05000018


	//   ....[74]....
        /*0234*/ 	.word	0x05000018


	//   ....[75]....
        /*0238*/ 	.word	0x05000018


	//   ....[76]....
        /*023c*/ 	.word	0x05000018


	//   ....[77]....
        /*0240*/ 	.word	0x05000018


	//   ....[78]....
        /*0244*/ 	.word	0x05000018


	//   ....[79]....
        /*0248*/ 	.word	0x05000018


	//   ....[80]....
        /*024c*/ 	.word	0x05000018


	//   ....[81]....
        /*0250*/ 	.word	0x05000018


	//   ....[82]....
        /*0254*/ 	.word	0x05000018


	//   ....[83]....
        /*0258*/ 	.word	0x05000018


	//   ....[84]....
        /*025c*/ 	.word	0x05000018


	//   ....[85]....
        /*0260*/ 	.word	0x05000018


	//   ....[86]....
        /*0264*/ 	.word	0x05000018


	//   ....[87]....
        /*0268*/ 	.word	0x05000018


	//   ....[88]....
        /*026c*/ 	.word	0x05000018


	//   ....[89]....
        /*0270*/ 	.word	0x05000018


	//   ....[90]....
        /*0274*/ 	.word	0x05000018


	//   ....[91]....
        /*0278*/ 	.word	0x05000018


	//----- nvinfo : EIATTR_COOP_GROUP_INSTR_OFFSETS
	.align		4
.L_128:
        /*027c*/ 	.byte	0x04, 0x28
        /*027e*/ 	.short	(.L_130 - .L_129)


	//   ....[0]....
.L_129:
        /*0280*/ 	.word	0x00000410


	//   ....[1]....
        /*0284*/ 	.word	0x00000430


	//   ....[2]....
        /*0288*/ 	.word	0x00000450


	//   ....[3]....
        /*028c*/ 	.word	0x00000470


	//   ....[4]....
        /*0290*/ 	.word	0x00000490


	//   ....[5]....
        /*0294*/ 	.word	0x00001650


	//   ....[6]....
        /*0298*/ 	.word	0x00001670


	//   ....[7]....
        /*029c*/ 	.word	0x000016a0


	//   ....[8]....
        /*02a0*/ 	.word	0x000016d0


	//   ....[9]....
        /*02a4*/ 	.word	0x000016f0


	//   ....[10]....
        /*02a8*/ 	.word	0x00001990


	//   ....[11]....
        /*02ac*/ 	.word	0x00001a50


	//   ....[12]....
        /*02b0*/ 	.word	0x00001ab0


	//   ....[13]....
        /*02b4*/ 	.word	0x00001b30


	//   ....[14]....
        /*02b8*/ 	.word	0x00001b80


	//   ....[15]....
        /*02bc*/ 	.word	0x00001bd0


	//   ....[16]....
        /*02c0*/ 	.word	0x00001c30


	//   ....[17]....
        /*02c4*/ 	.word	0x00001c80


	//   ....[18]....
        /*02c8*/ 	.word	0x00001c90


	//   ....[19]....
        /*02cc*/ 	.word	0x00001d70


	//   ....[20]....
        /*02d0*/ 	.word	0x00001e40


	//   ....[21]....
        /*02d4*/ 	.word	0x00001ea0


	//   ....[22]....
        /*02d8*/ 	.word	0x00001f10


	//   ....[23]....
        /*02dc*/ 	.word	0x00001f70


	//   ....[24]....
        /*02e0*/ 	.word	0x00001fb0


	//   ....[25]....
        /*02e4*/ 	.word	0x00001ff0


	//   ....[26]....
        /*02e8*/ 	.word	0x00002030


	//   ....[27]....
        /*02ec*/ 	.word	0x00002040


	//   ....[28]....
        /*02f0*/ 	.word	0x00003610


	//   ....[29]....
        /*02f4*/ 	.word	0x00003630


	//   ....[30]....
        /*02f8*/ 	.word	0x00003650


	//   ....[31]....
        /*02fc*/ 	.word	0x00003670


	//   ....[32]....
        /*0300*/ 	.word	0x00003690


	//   ....[33]....
        /*0304*/ 	.word	0x00004a30


	//   ....[34]....
        /*0308*/ 	.word	0x00004a60


	//   ....[35]....
        /*030c*/ 	.word	0x00004a90


	//   ....[36]....
        /*0310*/ 	.word	0x00004ac0


	//   ....[37]....
        /*0314*/ 	.word	0x00004ae0


	//   ....[38]....
        /*0318*/ 	.word	0x00004d80


	//   ....[39]....
        /*031c*/ 	.word	0x00004e40


	//   ....[40]....
        /*0320*/ 	.word	0x00004ea0


	//   ....[41]....
        /*0324*/ 	.word	0x00004f30


	//   ....[42]....
        /*0328*/ 	.word	0x00004f90


	//   ....[43]....
        /*032c*/ 	.word	0x00004fe0


	//   ....[44]....
        /*0330*/ 	.word	0x00005040


	//   ....[45]....
        /*0334*/ 	.word	0x00005060


	//   ....[46]....
        /*0338*/ 	.word	0x00005080


	//   ....[47]....
        /*033c*/ 	.word	0x00005160


	//   ....[48]....
        /*0340*/ 	.word	0x00005230


	//   ....[49]....
        /*0344*/ 	.word	0x00005280


	//   ....[50]....
        /*0348*/ 	.word	0x000052f0


	//   ....[51]....
        /*034c*/ 	.word	0x00005350


	//   ....[52]....
        /*0350*/ 	.word	0x00005390


	//   ....[53]....
        /*0354*/ 	.word	0x000053d0


	//   ....[54]....
        /*0358*/ 	.word	0x00005410


	//   ....[55]....
        /*035c*/ 	.word	0x00005420


	//   ....[56]....
        /*0360*/ 	.word	0x000068d0


	//   ....[57]....
        /*0364*/ 	.word	0x00006950


	//   ....[58]....
        /*0368*/ 	.word	0x000069e0


	//   ....[59]....
        /*036c*/ 	.word	0x00006ac0


	//   ....[60]....
        /*0370*/ 	.word	0x00006b40


	//   ....[61]....
        /*0374*/ 	.word	0x00006be0


	//   ....[62]....
        /*0378*/ 	.word	0x00006c80


	//   ....[63]....
        /*037c*/ 	.word	0x00006d00


	//   ....[64]....
        /*0380*/ 	.word	0x00006d70


	//   ....[65]....
        /*0384*/ 	.word	0x00006e00


	//   ....[66]....
        /*0388*/ 	.word	0x00006e80


	//   ....[67]....
        /*038c*/ 	.word	0x00006f00


	//   ....[68]....
        /*0390*/ 	.word	0x00006fd0


	//   ....[69]....
        /*0394*/ 	.word	0x00007070


	//   ....[70]....
        /*0398*/ 	.word	0x000070f0


	//   ....[71]....
        /*039c*/ 	.word	0x00007170


	//   ....[72]....
        /*03a0*/ 	.word	0x000071f0


	//   ....[73]....
        /*03a4*/ 	.word	0x00007260


	//   ....[74]....
        /*03a8*/ 	.word	0x000072d0


	//   ....[75]....
        /*03ac*/ 	.word	0x00007350


	//   ....[76]....
        /*03b0*/ 	.word	0x000073e0


	//   ....[77]....
        /*03b4*/ 	.word	0x000074b0


	//   ....[78]....
        /*03b8*/ 	.word	0x00007560


	//   ....[79]....
        /*03bc*/ 	.word	0x00007600


	//   ....[80]....
        /*03c0*/ 	.word	0x00007690


	//   ....[81]....
        /*03c4*/ 	.word	0x00007710


	//   ....[82]....
        /*03c8*/ 	.word	0x00007790


	//   ....[83]....
        /*03cc*/ 	.word	0x00007800


	//   ....[84]....
        /*03d0*/ 	.word	0x00007880


	//   ....[85]....
        /*03d4*/ 	.word	0x00007900


	//   ....[86]....
        /*03d8*/ 	.word	0x000079b0


	//   ....[87]....
        /*03dc*/ 	.word	0x00007a40


	//   ....[88]....
        /*03e0*/ 	.word	0x00007ab0


	//   ....[89]....
        /*03e4*/ 	.word	0x00007b20


	//   ....[90]....
        /*03e8*/ 	.word	0x00007b90


	//   ....[91]....
        /*03ec*/ 	.word	0x00007c00


	//----- nvinfo : EIATTR_VRC_CTA_INIT_COUNT
	.align		4
.L_130:
        /*03f0*/ 	.byte	0x02, 0x4a
	.zero		1
	.zero		1


	//----- nvinfo : EIATTR_EXIT_INSTR_OFFSETS
	.align		4
        /*03f4*/ 	.byte	0x04, 0x1c
        /*03f6*/ 	.short	(.L_132 - .L_131)


	//   ....[0]....
.L_131:
        /*03f8*/ 	.word	0x00001310


	//   ....[1]....
        /*03fc*/ 	.word	0x00003160


	//   ....[2]....
        /*0400*/ 	.word	0x000066f0


	//   ....[3]....
        /*0404*/ 	.word	0x000067d0


	//   ....[4]....
        /*0408*/ 	.word	0x00006880


	//----- nvinfo : EIATTR_MAX_THREADS
	.align		4
.L_132:
        /*040c*/ 	.byte	0x04, 0x05
        /*040e*/ 	.short	(.L_134 - .L_133)
.L_133:
        /*0410*/ 	.word	0x00000080
        /*0414*/ 	.word	0x00000001
        /*0418*/ 	.word	0x00000001


	//----- nvinfo : EIATTR_CRS_STACK_SIZE
	.align		4
.L_134:
        /*041c*/ 	.byte	0x04, 0x1e
        /*041e*/ 	.short	(.L_136 - .L_135)
.L_135:
        /*0420*/ 	.word	0x00000000


	//----- nvinfo : EIATTR_CBANK_PARAM_SIZE
	.align		4
.L_136:
        /*0424*/ 	.byte	0x03, 0x19
        /*0426*/ 	.short	0x0068


	//----- nvinfo : EIATTR_PARAM_CBANK
	.align		4
        /*0428*/ 	.byte	0x04, 0x0a
        /*042a*/ 	.short	(.L_138 - .L_137)
	.align		4
.L_137:
        /*042c*/ 	.word	index@(.nv.constant0._ZN3cub18CUB_300001_SM_10006detail6select23DeviceSelectSweepKernelINS2_10policy_hubIN4cuda3std3__44pairIjjEENS0_8NullTypeElLb0ELNS0_10SelectImplE2EE10Policy1000EPS9_PSA_N6thrust24THRUST_300001_SM_1000_NS6detail15normal_iteratorINSH_10device_ptrIS9_EEEEPlNS0_13ScanTileStateIiLb1EEE10is_nonzeroSA_iNS2_19streaming_context_tIlLb1EEELSB_2EEEvT0_T1_T2_T3_T4_T5_T6_T7_iT8_NS1_7vsmem_tE)
        /*0430*/ 	.short	0x0380
        /*0432*/ 	.short	0x0068


	//----- nvinfo : EIATTR_SW_WAR
	.align		4
.L_138:
        /*0434*/ 	.byte	0x04, 0x36
        /*0436*/ 	.short	(.L_140 - .L_139)
.L_139:
        /*0438*/ 	.word	0x00000008
.L_140:


//--------------------- .nv.info._ZN3cub18CUB_300001_SM_10006detail6select23DeviceSelectSweepKernelINS2_10policy_hubIN4cuda3std3__44pairIjjEENS0_8NullTypeEiLb0ELNS0_10SelectImplE2EE10Policy1000EPS9_PSA_N6thrust24THRUST_300001_SM_1000_NS6detail15normal_iteratorINSH_10device_ptrIS9_EEEEPiNS0_13ScanTileStateIiLb1EEE10is_nonzeroSA_iNS2_19streaming_context_tIiLb0EEELSB_2EEEvT0_T1_T2_T3_T4_T5_T6_T7_iT8_NS1_7vsmem_tE --------------------------
	.section	.nv.info._ZN3cub18CUB_300001_SM_10006detail6select23DeviceSelectSweepKernelINS2_10policy_hubIN4cuda3std3__44pairIjjEENS0_8NullTypeEiLb0ELNS0_10SelectImplE2EE10Policy1000EPS9_PSA_N6thrust24THRUST_300001_SM_1000_NS6detail15normal_iteratorINSH_10device_ptrIS9_EEEEPiNS0_13ScanTileStateIiLb1EEE10is_nonzeroSA_iNS2_19streaming_context_tIiLb0EEELSB_2EEEvT0_T1_T2_T3_T4_T5_T6_T7_iT8_NS1_7vsmem_tE,"",@"SHT_CUDA_INFO"
	.sectionflags	@""
	.align	4


	//----- nvinfo : EIATTR_CUDA_API_VERSION
	.align		4
        /*0000*/ 	.byte	0x04, 0x37
        /*0002*/ 	.short	(.L_142 - .L_141)
.L_141:
        /*0004*/ 	.word	0x00000082


	//----- nvinfo : EIATTR_KPARAM_INFO
	.align		4
.L_142:
        /*0008*/ 	.byte	0x04, 0x17
        /*000a*/ 	.short	(.L_144 - .L_143)
.L_143:
        /*000c*/ 	.word	0x00000000
        /*0010*/ 	.short	0x000a
        /*0012*/ 	.short	0x0038
        /*0014*/ 	.byte	0x00, 0xf0, 0x21, 0x00


	//----- nvinfo : EIATTR_KPARAM_INFO
	.align		4
.L_144:
        /*0018*/ 	.byte	0x04, 0x17
        /*001a*/ 	.short	(.L_146 - .L_145)
.L_145:
        /*001c*/ 	.word	0x00000000
        /*0020*/ 	.short	0x0009
        /*0022*/ 	.short	0x0034
        /*0024*/ 	.byte	0x00, 0xf0, 0x05, 0x00


	//----- nvinfo : EIATTR_KPARAM_INFO
	.align		4
.L_146:
        /*0028*/ 	.byte	0x04, 0x17
        /*002a*/ 	.short	(.L_148 - .L_147)
.L_147:
        /*002c*/ 	.word	0x00000000
        /*0030*/ 	.short	0x0008
        /*0032*/ 	.short	0x0030
        /*0034*/ 	.byte	0x00, 0xf0, 0x11, 0x00


	//----- nvinfo : EIATTR_KPARAM_INFO
	.align		4
.L_148:
        /*0038*/ 	.byte	0x04, 0x17
        /*003a*/ 	.short	(.L_150 - .L_149)
.L_149:
        /*003c*/ 	.word	0x00000000
        /*0040*/ 	.short	0x0007
        /*0042*/ 	.short	0x002c
        /*0044*/ 	.byte	0x00, 0xf0, 0x11, 0x00


	//----- nvinfo : EIATTR_KPARAM_INFO
	.align		4
.L_150:
        /*0048*/ 	.byte	0x04, 0x17
        /*004a*/ 	.short	(.L_152 - .L_151)
.L_151:
        /*004c*/ 	.word	0x00000000
        /*0050*/ 	.short	0x0006
        /*0052*/ 	.short	0x0029
        /*0054*/ 	.byte	0x00, 0xf0, 0x05, 0x00


	//----- nvinfo : EIATTR_KPARAM_INFO
	.align		4
.L_152:
        /*0058*/ 	.byte	0x04, 0x17
        /*005a*/ 	.short	(.L_154 - .L_153)
.L_153:
        /*005c*/ 	.word	0x00000000
        /*0060*/ 	.short	0x0005
        /*0062*/ 	.short	0x0028
        /*0064*/ 	.byte	0x00, 0xf0, 0x05, 0x00


	//----- nvinfo : EIATTR_KPARAM_INFO
	.align		4
.L_154:
        /*0068*/ 	.byte	0x04, 0x17
        /*006a*/ 	.short	(.L_156 - .L_155)
.L_155:
        /*006c*/ 	.word	0x00000000
        /*0070*/ 	.short	0x0004
        /*0072*/ 	.short	0x0020
        /*0074*/ 	.byte	0x00, 0xf0, 0x21, 0x00


	//----- nvinfo : EIATTR_KPARAM_INFO
	.align		4
.L_156:
        /*0078*/ 	.byte	0x04, 0x17
        /*007a*/ 	.short	(.L_158 - .L_157)
.L_157:
        /*007c*/ 	.word	0x00000000
        /*0080*/ 	.short	0x0003
        /*0082*/ 	.short	0x0018
        /*0084*/ 	.byte	0x00, 0xf5, 0x21, 0x00


	//----- nvinfo : EIATTR_KPARAM_INFO
	.align		4
.L_158:
        /*0088*/ 	.byte	0x04, 0x17
        /*008a*/ 	.short	(.L_160 - .L_159)
.L_159:
        /*008c*/ 	.word	0x00000000
        /*0090*/ 	.short	0x0002
        /*0092*/ 	.short	0x0010
        /*0094*/ 	.byte	0x00, 0xf0, 0x21, 0x00


	//----- nvinfo : EIATTR_KPARAM_INFO
	.align		4
.L_160:
        /*0098*/ 	.byte	0x04, 0x17
        /*009a*/ 	.short	(.L_162 - .L_161)
.L_161:
        /*009c*/ 	.word	0x00000000
        /*00a0*/ 	.short	0x0001
        /*00a2*/ 	.short	0x0008
        /*00a4*/ 	.byte	0x00, 0xf5, 0x21, 0x00


	//----- nvinfo : EIATTR_KPARAM_INFO
	.align		4
.L_162:
        /*00a8*/ 	.byte	0x04, 0x17
        /*00aa*/ 	.short	(.L_164 - .L_163)
.L_163:
        /*00ac*/ 	.word	0x00000000
        /*00b0*/ 	.short	0x0000
        /*00b2*/ 	.short	0x0000
        /*00b4*/ 	.byte	0x00, 0xf5, 0x21, 0x00


	//----- nvinfo : EIATTR_SPARSE_MMA_MASK
	.align		4
.L_164:
        /*00b8*/ 	.byte	0x03, 0x50
        /*00ba*/ 	.short	0x0000


	//----- nvinfo : EIATTR_MAXREG_COUNT
	.align		4
        /*00bc*/ 	.byte	0x03, 0x1b
        /*00be*/ 	.short	0x00ff


	//----- nvinfo : EIATTR_NUM_BARRIERS
	.align		4
        /*00c0*/ 	.byte	0x02, 0x4c
        /*00c2*/ 	.byte	0x01
	.zero		1


	//----- nvinfo : EIATTR_MERCURY_ISA_VERSION
	.align		4
        /*00c4*/ 	.byte	0x03, 0x5f
        /*00c6*/ 	.short	0x0101


	//----- nvinfo : EIATTR_UNUSED_LOAD_BYTE_OFFSET
	.align		4
        /*00c8*/ 	.byte	0x04, 0x44
        /*00ca*/ 	.short	(.L_166 - .L_165)


	//   ....[0]....
.L_165:
        /*00cc*/ 	.word	0x00003aa0
        /*00d0*/ 	.word	0x0000fff0


	//----- nvinfo : EIATTR_COOP_GROUP_MASK_REGIDS
	.align		4
.L_166:
        /*00d4*/ 	.byte	0x04, 0x29
        /*00d6*/ 	.short	(.L_168 - .L_167)


	//   ....[0]....
.L_167:
        /*00d8*/ 	.word	0xffffffff


	//   ....[1]....
        /*00dc*/ 	.word	0xffffffff


	//   ....[2]....
        /*00e0*/ 	.word	0xffffffff


	//   ....[3]....
        /*00e4*/ 	.word	0xffffffff


	//   ....[4]....
        /*00e8*/ 	.word	0xffffffff


	//   ....[5]....
        /*00ec*/ 	.word	0xffffffff


	//   ....[6]....
        /*00f0*/ 	.word	0xffffffff


	//   ....[7]....
        /*00f4*/ 	.word	0xffffffff


	//   ....[8]....
        /*00f8*/ 	.word	0xffffffff


	//   ....[9]....
        /*00fc*/ 	.word	0xffffffff


	//   ....[10]....
        /*0100*/ 	.word	0xffffffff


	//   ....[11]....
        /*0104*/ 	.word	0xffffffff


	//   ....[12]....
        /*0108*/ 	.word	0xffffffff


	//   ....[13]....
        /*010c*/ 	.word	0xffffffff


	//   ....[14]....
        /*0110*/ 	.word	0xffffffff


	//   ....[15]....
        /*0114*/ 	.word	0xffffffff


	//   ....[16]....
        /*0118*/ 	.word	0xffffffff


	//   ....[17]....
        /*011c*/ 	.word	0xffffffff


	//   ....[18]....
        /*0120*/ 	.word	0xffffffff


	//   ....[19]....
        /*0124*/ 	.word	0xffffffff


	//   ....[20]....
        /*0128*/ 	.word	0xffffffff


	//   ....[21]....
        /*012c*/ 	.word	0xffffffff


	//   ....[22]....
        /*0130*/ 	.word	0xffffffff


	//   ....[23]....
        /*0134*/ 	.word	0xffffffff


	//   ....[24]....
        /*0138*/ 	.word	0xffffffff


	//   ....[25]....
        /*013c*/ 	.word	0xffffffff


	//   ....[26]....
        /*0140*/ 	.word	0xffffffff


	//   ....[27]....
        /*0144*/ 	.word	0xffffffff


	//   ....[28]....
        /*0148*/ 	.word	0xffffffff


	//   ....[29]....
        /*014c*/ 	.word	0xffffffff


	//   ....[30]....
        /*0150*/ 	.word	0xffffffff


	//   ....[31]....
        /*0154*/ 	.word	0xffffffff


	//   ....[32]....
        /*0158*/ 	.word	0xffffffff


	//   ....[33]....
        /*015c*/ 	.word	0xffffffff


	//   ....[34]....
        /*0160*/ 	.word	0xffffffff


	//   ....[35]....
        /*0164*/ 	.word	0xffffffff


	//   ....[36]....
        /*0168*/ 	.word	0xffffffff


	//   ....[37]....
        /*016c*/ 	.word	0xffffffff


	//   ....[38]....
        /*0170*/ 	.word	0xffffffff


	//   ....[39]....
        /*0174*/ 	.word	0xffffffff


	//   ....[40]....
        /*0178*/ 	.word	0xffffffff


	//   ....[41]....
        /*017c*/ 	.word	0xffffffff


	//   ....[42]....
        /*0180*/ 	.word	0xffffffff


	//   ....[43]....
        /*0184*/ 	.word	0xffffffff


	//   ....[44]....
        /*0188*/ 	.word	0xffffffff


	//   ....[45]....
        /*018c*/ 	.word	0xffffffff


	//   ....[46]....
        /*0190*/ 	.word	0xffffffff


	//   ....[47]....
        /*0194*/ 	.word	0xffffffff


	//   ....[48]....
        /*0198*/ 	.word	0xffffffff


	//   ....[49]....
        /*019c*/ 	.word	0xffffffff


	//   ....[50]....
        /*01a0*/ 	.word	0xffffffff


	//   ....[51]....
        /*01a4*/ 	.word	0xffffffff


	//   ....[52]....
        /*01a8*/ 	.word	0xffffffff


	//   ....[53]....
        /*01ac*/ 	.word	0xffffffff


	//   ....[54]....
        /*01b0*/ 	.word	0xffffffff


	//   ....[55]....
        /*01b4*/ 	.word	0xffffffff


	//   ....[56]....
        /*01b8*/ 	.word	0x0500001c


	//   ....[57]....
        /*01bc*/ 	.word	0x0500001c


	//   ....[58]....
        /*01c0*/ 	.word	0x0500001c


	//   ....[59]....
        /*01c4*/ 	.word	0x0500001c


	//   ....[60]....
        /*01c8*/ 	.word	0x0500001c


	//   ....[61]....
        /*01cc*/ 	.word	0x0500001c


	//   ....[62]....
        /*01d0*/ 	.word	0x0500001c


	//   ....[63]....
        /*01d4*/ 	.word	0x0500001c


	//   ....[64]....
        /*01d8*/ 	.word	0x0500001c


	//   ....[65]....
        /*01dc*/ 	.word	0x0500001c


	//   ....[66]....
        /*01e0*/ 	.word	0x0500001c


	//   ....[67]....
        /*01e4*/ 	.word	0x0500001c


	//   ....[68]....
        /*01e8*/ 	.word	0x0500001c


	//   ....[69]....
        /*01ec*/ 	.word	0x0500001c


	//   ....[70]....
        /*01f0*/ 	.word	0x0500001c


	//   ....[71]....
        /*01f4*/ 	.word	0x0500001c


	//   ....[72]....
        /*01f8*/ 	.word	0x0500001c


	//   ....[73]....
        /*01fc*/ 	.word	0x0500001c


	//   ....[74]....
        /*0200*/ 	.word	0x0500001c


	//   ....[75]....
        /*0204*/ 	.word	0x0500001c


	//   ....[76]....
        /*0208*/ 	.word	0x0500001c


	//   ....[77]....
        /*020c*/ 	.word	0x0500001c


	//   ....[78]....
        /*0210*/ 	.word	0x0500001c


	//   ....[79]....
        /*0214*/ 	.word	0x0500001c


	//   ....[80]....
        /*0218*/ 	.word	0x0500001c


	//   ....[81]....
        /*021c*/ 	.word	0x0500001c


	//   ....[82]....
        /*0220*/ 	.word	0x0500001c


	//   ....[83]....
        /*0224*/ 	.word	0x0500001c


	//   ....[84]....
        /*0228*/ 	.word	0x0500001c


	//   ....[85]....
        /*022c*/ 	.word	0x0500001c


	//   ....[86]....
        /*0230*/ 	.word	0x0500001c


	//   ....[87]....
        /*0234*/ 	.word	0x0500001c


	//   ....[88]....
        /*0238*/ 	.word	0x0500001c


	//   ....[89]....
        /*023c*/ 	.word	0x0500001c


	//   ....[90]....
        /*0240*/ 	.word	0x0500001c


	//   ....[91]....
        /*0244*/ 	.word	0x0500001c


	//----- nvinfo : EIATTR_COOP_GROUP_INSTR_OFFSETS
	.align		4
.L_168:
        /*0248*/ 	.byte	0x04, 0x28
        /*024a*/ 	.short	(.L_170 - .L_169)


	//   ....[0]....
.L_169:
        /*024c*/ 	.word	0x00000360


	//   ....[1]....
        /*0250*/ 	.word	0x00000380


	//   ....[2]....
        /*0254*/ 	.word	0x000003a0


	//   ....[3]....
        /*0258*/ 	.word	0x000003c0


	//   ....[4]....
        /*025c*/ 	.word	0x000003e0


	//   ....[5]....
        /*0260*/ 	.word	0x00000cf0


	//   ....[6]....
        /*0264*/ 	.word	0x00000d20


	//   ....[7]....
        /*0268*/ 	.word	0x00000d50


	//   ....[8]....
        /*026c*/ 	.word	0x00000d70


	//   ....[9]....
        /*0270*/ 	.word	0x00000d90


	//   ....[10]....
        /*0274*/ 	.word	0x00001010


	//   ....[11]....
        /*0278*/ 	.word	0x000010d0


	//   ....[12]....
        /*027c*/ 	.word	0x00001130


	//   ....[13]....
        /*0280*/ 	.word	0x000011d0


	//   ....[14]....
        /*0284*/ 	.word	0x00001230


	//   ....[15]....
        /*0288*/ 	.word	0x00001270


	//   ....[16]....
        /*028c*/ 	.word	0x000012c0


	//   ....[17]....
        /*0290*/ 	.word	0x000012e0


	//   ....[18]....
        /*0294*/ 	.word	0x00001300


	//   ....[19]....
        /*0298*/ 	.word	0x000013e0


	//   ....[20]....
        /*029c*/ 	.word	0x000014b0


	//   ....[21]....
        /*02a0*/ 	.word	0x00001500


	//   ....[22]....
        /*02a4*/ 	.word	0x00001560


	//   ....[23]....
        /*02a8*/ 	.word	0x000015c0


	//   ....[24]....
        /*02ac*/ 	.word	0x00001600


	//   ....[25]....
        /*02b0*/ 	.word	0x00001640


	//   ....[26]....
        /*02b4*/ 	.word	0x00001680


	//   ....[27]....
        /*02b8*/ 	.word	0x00001690


	//   ....[28]....
        /*02bc*/ 	.word	0x00002260


	//   ....[29]....
        /*02c0*/ 	.word	0x00002280


	//   ....[30]....
        /*02c4*/ 	.word	0x000022a0


	//   ....[31]....
        /*02c8*/ 	.word	0x000022c0


	//   ....[32]....
        /*02cc*/ 	.word	0x000022e0


	//   ....[33]....
        /*02d0*/ 	.word	0x00002dc0


	//   ....[34]....
        /*02d4*/ 	.word	0x00002de0


	//   ....[35]....
        /*02d8*/ 	.word	0x00002e00


	//   ....[36]....
        /*02dc*/ 	.word	0x00002e30


	//   ....[37]....
        /*02e0*/ 	.word	0x00002e70


	//   ....[38]....
        /*02e4*/ 	.word	0x00003100


	//   ....[39]....
        /*02e8*/ 	.word	0x000031c0


	//   ....[40]....
        /*02ec*/ 	.word	0x00003220


	//   ....[41]....
        /*02f0*/ 	.word	0x000032b0


	//   ....[42]....
        /*02f4*/ 	.word	0x00003310


	//   ....[43]....
        /*02f8*/ 	.word	0x00003370


	//   ....[44]....
        /*02fc*/ 	.word	0x000033b0


	//   ....[45]....
        /*0300*/ 	.word	0x000033d0


	//   ....[46]....
        /*0304*/ 	.word	0x000033f0


	//   ....[47]....
        /*0308*/ 	.word	0x000034d0


	//   ....[48]....
        /*030c*/ 	.word	0x000035a0


	//   ....[49]....
        /*0310*/ 	.word	0x000035f0


	//   ....[50]....
        /*0314*/ 	.word	0x00003650


	//   ....[51]....
        /*0318*/ 	.word	0x000036b0


	//   ....[52]....
        /*031c*/ 	.word	0x000036f0


	//   ....[53]....
        /*0320*/ 	.word	0x00003730


	//   ....[54]....
        /*0324*/ 	.word	0x00003770


	//   ....[55]....
        /*0328*/ 	.word	0x00003780


	//   ....[56]....
        /*032c*/ 	.word	0x00004190


	//   ....[57]....
        /*0330*/ 	.word	0x00004210


	//   ....[58]....
        /*0334*/ 	.word	0x000042a0


	//   ....[59]....
        /*0338*/ 	.word	0x000043a0


	//   ....[60]....
        /*033c*/ 	.word	0x00004420


	//   ....[61]....
        /*0340*/ 	.word	0x000044a0


	//   ....[62]....
        /*0344*/ 	.word	0x00004510


	//   ....[63]....
        /*0348*/ 	.word	0x00004590


	//   ....[64]....
        /*034c*/ 	.word	0x00004610


	//   ....[65]....
        /*0350*/ 	.word	0x000046a0


	//   ....[66]....
        /*0354*/ 	.word	0x00004720


	//   ....[67]....
        /*0358*/ 	.word	0x000047a0


	//   ....[68]....
        /*035c*/ 	.word	0x00004860


	//   ....[69]....
        /*0360*/ 	.word	0x000048d0


	//   ....[70]....
        /*0364*/ 	.word	0x00004950


	//   ....[71]....
        /*0368*/ 	.word	0x000049d0


	//   ....[72]....
        /*036c*/ 	.word	0x00004a40


	//   ....[73]....
        /*0370*/ 	.word	0x00004ab0


	//   ....[74]....
        /*0374*/ 	.word	0x00004b20


	//   ....[75]....
        /*0378*/ 	.word	0x00004ba0


	//   ....[76]....
        /*037c*/ 	.word	0x00004c30


	//   ....[77]....
        /*0380*/ 	.word	0x00004d20


	//   ....[78]....
        /*0384*/ 	.word	0x00004dc0


	//   ....[79]....
        /*0388*/ 	.word	0x00004e50


	//   ....[80]....
        /*038c*/ 	.word	0x00004ed0


	//   ....[81]....
        /*0390*/ 	.word	0x00004f50


	//   ....[82]....
        /*0394*/ 	.word	0x00004fc0


	//   ....[83]....
        /*0398*/ 	.word	0x00005030


	//   ....[84]....
        /*039c*/ 	.word	0x000050b0


	//   ....[85]....
        /*03a0*/ 	.word	0x00005130


	//   ....[86]....
        /*03a4*/ 	.word	0x000051f0


	//   ....[87]....
        /*03a8*/ 	.word	0x00005260


	//   ....[88]....
        /*03ac*/ 	.word	0x000052e0


	//   ....[89]....
        /*03b0*/ 	.word	0x00005360


	//   ....[90]....
        /*03b4*/ 	.word	0x000053d0


	//   ....[91]....
        /*03b8*/ 	.word	0x00005440


	//----- nvinfo : EIATTR_VRC_CTA_INIT_COUNT
	.align		4
.L_170:
        /*03bc*/ 	.byte	0x02, 0x4a
	.zero		1
	.zero		1


	//----- nvinfo : EIATTR_EXIT_INSTR_OFFSETS
	.align		4
        /*03c0*/ 	.byte	0x04, 0x1c
        /*03c2*/ 	.short	(.L_172 - .L_171)


	//   ....[0]....
.L_171:
        /*03c4*/ 	.word	0x00000a30


	//   ....[1]....
        /*03c8*/ 	.word	0x00001e30


	//   ....[2]....
        /*03cc*/ 	.word	0x00004110


	//   ....[3]....
        /*03d0*/ 	.word	0x00004140


	//----- nvinfo : EIATTR_MAX_THREADS
	.align		4
.L_172:
        /*03d4*/ 	.byte	0x04, 0x05
        /*03d6*/ 	.short	(.L_174 - .L_173)
.L_173:
        /*03d8*/ 	.word	0x00000080
        /*03dc*/ 	.word	0x00000001
        /*03e0*/ 	.word	0x00000001


	//----- nvinfo : EIATTR_CRS_STACK_SIZE
	.align		4
.L_174:
        /*03e4*/ 	.byte	0x04, 0x1e
        /*03e6*/ 	.short	(.L_176 - .L_175)
.L_175:
        /*03e8*/ 	.word	0x00000000


	//----- nvinfo : EIATTR_CBANK_PARAM_SIZE
	.align		4
.L_176:
        /*03ec*/ 	.byte	0x03, 0x19
        /*03ee*/ 	.short	0x0040


	//----- nvinfo : EIATTR_PARAM_CBANK
	.align		4
        /*03f0*/ 	.byte	0x04, 0x0a
        /*03f2*/ 	.short	(.L_178 - .L_177)
	.align		4
.L_177:
        /*03f4*/ 	.word	index@(.nv.constant0._ZN3cub18CUB_300001_SM_10006detail6select23DeviceSelectSweepKernelINS2_10policy_hubIN4cuda3std3__44pairIjjEENS0_8NullTypeEiLb0ELNS0_10SelectImplE2EE10Policy1000EPS9_PSA_N6thrust24THRUST_300001_SM_1000_NS6detail15normal_iteratorINSH_10device_ptrIS9_EEEEPiNS0_13ScanTileStateIiLb1EEE10is_nonzeroSA_iNS2_19streaming_context_tIiLb0EEELSB_2EEEvT0_T1_T2_T3_T4_T5_T6_T7_iT8_NS1_7vsmem_tE)
        /*03f8*/ 	.short	0x0380
        /*03fa*/ 	.short	0x0040


	//----- nvinfo : EIATTR_SW_WAR
	.align		4
.L_178:
        /*03fc*/ 	.byte	0x04, 0x36
        /*03fe*/ 	.short	(.L_180 - .L_179)
.L_179:
        /*0400*/ 	.word	0x00000008
.L_180:


//--------------------- .nv.info._ZN3cub18CUB_300001_SM_10006detail4scan23DeviceCompactInitKernelINS0_13ScanTileStateIiLb1EEEPlEEvT_iT0_ --------------------------
	.section	.nv.info._ZN3cub18CUB_300001_SM_10006detail4scan23DeviceCompactInitKernelINS0_13ScanTileStateIiLb1EEEPlEEvT_iT0_,"",@"SHT_CUDA_INFO"
	.sectionflags	@""
	.align	4


	//----- nvinfo : EIATTR_CUDA_API_VERSION
	.align		4
        /*0000*/ 	.byte	0x04, 0x37
        /*0002*/ 	.short	(.L_182 - .L_181)
.L_181:
        /*0004*/ 	.word	0x00000082


	//----- nvinfo : EIATTR_KPARAM_INFO
	.align		4
.L_182:
        /*0008*/ 	.byte	0x04, 0x17
        /*000a*/ 	.short	(.L_184 - .L_183)
.L_183:
        /*000c*/ 	.word	0x00000000
        /*0010*/ 	.short	0x0002
        /*0012*/ 	.short	0x0010
        /*0014*/ 	.byte	0x00, 0xf5, 0x21, 0x00


	//----- nvinfo : EIATTR_KPARAM_INFO
	.align		4
.L_184:
        /*0018*/ 	.byte	0x04, 0x17
        /*001a*/ 	.short	(.L_186 - .L_185)
.L_185:
        /*001c*/ 	.word	0x00000000
        /*0020*/ 	.short	0x0001
        /*0022*/ 	.short	0x0008
        /*0024*/ 	.byte	0x00, 0xf0, 0x11, 0x00


	//----- nvinfo : EIATTR_KPARAM_INFO
	.align		4
.L_186:
        /*0028*/ 	.byte	0x04, 0x17
        /*002a*/ 	.short	(.L_188 - .L_187)
.L_187:
        /*002c*/ 	.word	0x00000000
        /*0030*/ 	.short	0x0000
        /*0032*/ 	.short	0x0000
        /*0034*/ 	.byte	0x00, 0xf0, 0x21, 0x00


	//----- nvinfo : EIATTR_SPARSE_MMA_MASK
	.align		4
.L_188:
        /*0038*/ 	.byte	0x03, 0x50
        /*003a*/ 	.short	0x0000


	//----- nvinfo : EIATTR_MAXREG_COUNT
	.align		4
        /*003c*/ 	.byte	0x03, 0x1b
        /*003e*/ 	.short	0x00ff


	//----- nvinfo : EIATTR_MERCURY_ISA_VERSION
	.align		4
        /*0040*/ 	.byte	0x03, 0x5f
        /*0042*/ 	.short	0x0101


	//----- nvinfo : EIATTR_VRC_CTA_INIT_COUNT
	.align		4
        /*0044*/ 	.byte	0x02, 0x4a
	.zero		1
	.zero		1


	//----- nvinfo : EIATTR_EXIT_INSTR_OFFSETS
	.align		4
        /*0048*/ 	.byte	0x04, 0x1c
        /*004a*/ 	.short	(.L_190 - .L_189)


	//   ....[0]....
.L_189:
        /*004c*/ 	.word	0x00000130


	//   ....[1]....
        /*0050*/ 	.word	0x00000160


	//----- nvinfo : EIATTR_CBANK_PARAM_SIZE
	.align		4
.L_190:
        /*0054*/ 	.byte	0x03, 0x19
        /*0056*/ 	.short	0x0018


	//----- nvinfo : EIATTR_PARAM_CBANK
	.align		4
        /*0058*/ 	.byte	0x04, 0x0a
        /*005a*/ 	.short	(.L_192 - .L_191)
	.align		4
.L_191:
        /*005c*/ 	.word	index@(.nv.constant0._ZN3cub18CUB_300001_SM_10006detail4scan23DeviceCompactInitKernelINS0_13ScanTileStateIiLb1EEEPlEEvT_iT0_)
        /*0060*/ 	.short	0x0380
        /*0062*/ 	.short	0x0018


	//----- nvinfo : EIATTR_SW_WAR
	.align		4
.L_192:
        /*0064*/ 	.byte	0x04, 0x36
        /*0066*/ 	.short	(.L_194 - .L_193)
.L_193:
        /*0068*/ 	.word	0x00000008
.L_194:


//--------------------- .nv.info._ZN3cub18CUB_300001_SM_10006detail4scan23DeviceCompactInitKernelINS0_13ScanTileStateIiLb1EEEPiEEvT_iT0_ --------------------------
	.section	.nv.info._ZN3cub18CUB_300001_SM_10006detail4scan23DeviceCompactInitKernelINS0_13ScanTileStateIiLb1EEEPiEEvT_iT0_,"",@"SHT_CUDA_INFO"
	.sectionflags	@""
	.align	4


	//----- nvinfo : EIATTR_CUDA_API_VERSION
	.align		4
        /*0000*/ 	.byte	0x04, 0x37
        /*0002*/ 	.short	(.L_196 - .L_195)
.L_195:
        /*0004*/ 	.word	0x00000082


	//----- nvinfo : EIATTR_KPARAM_INFO
	.align		4
.L_196:
        /*0008*/ 	.byte	0x04, 0x17
        /*000a*/ 	.short	(.L_198 - .L_197)
.L_197:
        /*000c*/ 	.word	0x00000000
        /*0010*/ 	.short	0x0002
        /*0012*/ 	.short	0x0010
        /*0014*/ 	.byte	0x00, 0xf5, 0x21, 0x00


	//----- nvinfo : EIATTR_KPARAM_INFO
	.align		4
.L_198:
        /*0018*/ 	.byte	0x04, 0x17
        /*001a*/ 	.short	(.L_200 - .L_199)
.L_199:
        /*001c*/ 	.word	0x00000000
        /*0020*/ 	.short	0x0001
        /*0022*/ 	.short	0x0008
        /*0024*/ 	.byte	0x00, 0xf0, 0x11, 0x00


	//----- nvinfo : EIATTR_KPARAM_INFO
	.align		4
.L_200:
        /*0028*/ 	.byte	0x04, 0x17
        /*002a*/ 	.short	(.L_202 - .L_201)
.L_201:
        /*002c*/ 	.word	0x00000000
        /*0030*/ 	.short	0x0000
        /*0032*/ 	.short	0x0000
        /*0034*/ 	.byte	0x00, 0xf0, 0x21, 0x00


	//----- nvinfo : EIATTR_SPARSE_MMA_MASK
	.align		4
.L_202:
        /*0038*/ 	.byte	0x03, 0x50
        /*003a*/ 	.short	0x0000


	//----- nvinfo : EIATTR_MAXREG_COUNT
	.align		4
        /*003c*/ 	.byte	0x03, 0x1b
        /*003e*/ 	.short	0x00ff


	//----- nvinfo : EIATTR_MERCURY_ISA_VERSION
	.align		4
        /*0040*/ 	.byte	0x03, 0x5f
        /*0042*/ 	.short	0x0101


	//----- nvinfo : EIATTR_VRC_CTA_INIT_COUNT
	.align		4
        /*0044*/ 	.byte	0x02, 0x4a
	.zero		1
	.zero		1


	//----- nvinfo : EIATTR_EXIT_INSTR_OFFSETS
	.align		4
        /*0048*/ 	.byte	0x04, 0x1c
        /*004a*/ 	.short	(.L_204 - .L_203)


	//   ....[0]....
.L_203:
        /*004c*/ 	.word	0x00000130


	//   ....[1]....
        /*0050*/ 	.word	0x00000160


	//----- nvinfo : EIATTR_CBANK_PARAM_SIZE
	.align		4
.L_204:
        /*0054*/ 	.byte	0x03, 0x19
        /*0056*/ 	.short	0x0018


	//----- nvinfo : EIATTR_PARAM_CBANK
	.align		4
        /*0058*/ 	.byte	0x04, 0x0a
        /*005a*/ 	.short	(.L_206 - .L_205)
	.align		4
.L_205:
        /*005c*/ 	.word	index@(.nv.constant0._ZN3cub18CUB_300001_SM_10006detail4scan23DeviceCompactInitKernelINS0_13ScanTileStateIiLb1EEEPiEEvT_iT0_)
        /*0060*/ 	.short	0x0380
        /*0062*/ 	.short	0x0018


	//----- nvinfo : EIATTR_SW_WAR
	.align		4
.L_206:
        /*0064*/ 	.byte	0x04, 0x36
        /*0066*/ 	.short	(.L_208 - .L_207)
.L_207:
        /*0068*/ 	.word	0x00000008
.L_208:


//--------------------- .nv.info._ZN3cub18CUB_300001_SM_10006detail8for_each13static_kernelINS2_12policy_hub_t12policy_500_tElN6thrust24THRUST_300001_SM_1000_NS8cuda_cub13__swap_ranges6swap_fINS7_6detail15normal_iteratorINS7_10device_ptrIN4cuda3std3__44pairIjjEEEEEENS7_16reverse_iteratorISK_EEEEEEvT0_T1_ --------------------------
	.section	.nv.info._ZN3cub18CUB_300001_SM_10006detail8for_each13static_kernelINS2_12policy_hub_t12policy_500_tElN6thrust24THRUST_300001_SM_1000_NS8cuda_cub13__swap_ranges6swap_fINS7_6detail15normal_iteratorINS7_10device_ptrIN4cuda3std3__44pairIjjEEEEEENS7_16reverse_iteratorISK_EEEEEEvT0_T1_,"",@"SHT_CUDA_INFO"
	.sectionflags	@""
	.align	4


	//----- nvinfo : EIATTR_CUDA_API_VERSION
	.align		4
        /*0000*/ 	.byte	0x04, 0x37
        /*0002*/ 	.short	(.L_210 - .L_209)
.L_209:
        /*0004*/ 	.word	0x00000082


	//----- nvinfo : EIATTR_KPARAM_INFO
	.align		4
.L_210:
        /*0008*/ 	.byte	0x04, 0x17
        /*000a*/ 	.short	(.L_212 - .L_211)
.L_211:
        /*000c*/ 	.word	0x00000000
        /*0010*/ 	.short	0x0001
        /*0012*/ 	.short	0x0008
        /*0014*/ 	.byte	0x00, 0xf0, 0x41, 0x00


	//----- nvinfo : EIATTR_KPARAM_INFO
	.align		4
.L_212:
        /*0018*/ 	.byte	0x04, 0x17
        /*001a*/ 	.short	(.L_214 - .L_213)
.L_213:
        /*001c*/ 	.word	0x00000000
        /*0020*/ 	.short	0x0000
        /*0022*/ 	.short	0x0000
        /*0024*/ 	.byte	0x00, 0xf0, 0x21, 0x00


	//----- nvinfo : EIATTR_SPARSE_MMA_MASK
	.align		4
.L_214:
        /*0028*/ 	.byte	0x03, 0x50
        /*002a*/ 	.short	0x0000


	//----- nvinfo : EIATTR_MAXREG_COUNT
	.align		4
        /*002c*/ 	.byte	0x03, 0x1b
        /*002e*/ 	.short	0x00ff


	//----- nvinfo : EIATTR_MERCURY_ISA_VERSION
	.align		4
        /*0030*/ 	.byte	0x03, 0x5f
        /*0032*/ 	.short	0x0101


	//----- nvinfo : EIATTR_VRC_CTA_INIT_COUNT
	.align		4
        /*0034*/ 	.byte	0x02, 0x4a
	.zero		1
	.zero		1


	//----- nvinfo : EIATTR_EXIT_INSTR_OFFSETS
	.align		4
        /*0038*/ 	.byte	0x04, 0x1c
        /*003a*/ 	.short	(.L_216 - .L_215)


	//   ....[0]....
.L_215:
        /*003c*/ 	.word	0x00000250


	//   ....[1]....
        /*0040*/ 	.word	0x00000440


	//   ....[2]....
        /*0044*/ 	.word	0x00000570


	//----- nvinfo : EIATTR_MAX_THREADS
	.align		4
.L_216:
        /*0048*/ 	.byte	0x04, 0x05
        /*004a*/ 	.short	(.L_218 - .L_217)
.L_217:
        /*004c*/ 	.word	0x00000100
        /*0050*/ 	.word	0x00000001
        /*0054*/ 	.word	0x00000001


	//----- nvinfo : EIATTR_CRS_STACK_SIZE
	.align		4
.L_218:
        /*0058*/ 	.byte	0x04, 0x1e
        /*005a*/ 	.short	(.L_220 - .L_219)
.L_219:
        /*005c*/ 	.word	0x00000000


	//----- nvinfo : EIATTR_CBANK_PARAM_SIZE
	.align		4
.L_220:
        /*0060*/ 	.byte	0x03, 0x19
        /*0062*/ 	.short	0x0018


	//----- nvinfo : EIATTR_PARAM_CBANK
	.align		4
        /*0064*/ 	.byte	0x04, 0x0a
        /*0066*/ 	.short	(.L_222 - .L_221)
	.align		4
.L_221:
        /*0068*/ 	.word	index@(.nv.constant0._ZN3cub18CUB_300001_SM_10006detail8for_each13static_kernelINS2_12policy_hub_t12policy_500_tElN6thrust24THRUST_300001_SM_1000_NS8cuda_cub13__swap_ranges6swap_fINS7_6detail15normal_iteratorINS7_10device_ptrIN4cuda3std3__44pairIjjEEEEEENS7_16reverse_iteratorISK_EEEEEEvT0_T1_)
        /*006c*/ 	.short	0x0380
        /*006e*/ 	.short	0x0018


	//----- nvinfo : EIATTR_SW_WAR
	.align		4
.L_222:
        /*0070*/ 	.byte	0x04, 0x36
        /*0072*/ 	.short	(.L_224 - .L_223)
.L_223:
        /*0074*/ 	.word	0x00000008
.L_224:


//--------------------- .nv.info._ZN3cub18CUB_300001_SM_10006detail8for_each13static_kernelINS2_12policy_hub_t12policy_500_tElN6thrust24THRUST_300001_SM_1000_NS8cuda_cub20__uninitialized_copy7functorINS7_6detail15normal_iteratorINS7_10device_ptrIN4cuda3std3__44pairIjjEEEEEENSC_INS7_7pointerISI_NS8_3tagENS7_11use_defaultESN_EEEEEEEEvT0_T1_ --------------------------
	.section	.nv.info._ZN3cub18CUB_300001_SM_10006detail8for_each13static_kernelINS2_12policy_hub_t12policy_500_tElN6thrust24THRUST_300001_SM_1000_NS8cuda_cub20__uninitialized_copy7functorINS7_6detail15normal_iteratorINS7_10device_ptrIN4cuda3std3__44pairIjjEEEEEENSC_INS7_7pointerISI_NS8_3tagENS7_11use_defaultESN_EEEEEEEEvT0_T1_,"",@"SHT_CUDA_INFO"
	.sectionflags	@""
	.align	4


	//----- nvinfo : EIATTR_CUDA_API_VERSION
	.align		4
        /*0000*/ 	.byte	0x04, 0x37
        /*0002*/ 	.short	(.L_226 - .L_225)
.L_225:
        /*0004*/ 	.word	0x00000082


	//----- nvinfo : EIATTR_KPARAM_INFO
	.align		4
.L_226:
        /*0008*/ 	.byte	0x04, 0x17
        /*000a*/ 	.short	(.L_228 - .L_227)
.L_227:
        /*000c*/ 	.word	0x00000000
        /*0010*/ 	.short	0x0001
        /*0012*/ 	.short	0x0008
        /*0014*/ 	.byte	0x00, 0xf0, 0x41, 0x00


	//----- nvinfo : EIATTR_KPARAM_INFO
	.align		4
.L_228:
        /*0018*/ 	.byte	0x04, 0x17
        /*001a*/ 	.short	(.L_230 - .L_229)
.L_229:
        /*001c*/ 	.word	0x00000000
        /*0020*/ 	.short	0x0000
        /*0022*/ 	.short	0x0000
        /*0024*/ 	.byte	0x00, 0xf0, 0x21, 0x00


	//----- nvinfo : EIATTR_SPARSE_MMA_MASK
	.align		4
.L_230:
        /*0028*/ 	.byte	0x03, 0x50
        /*002a*/ 	.short	0x0000


	//----- nvinfo : EIATTR_MAXREG_COUNT
	.align		4
        /*002c*/ 	.byte	0x03, 0x1b
        /*002e*/ 	.short	0x00ff


	//----- nvinfo : EIATTR_MERCURY_ISA_VERSION
	.align		4
        /*0030*/ 	.byte	0x03, 0x5f
        /*0032*/ 	.short	0x0101


	//----- nvinfo : EIATTR_VRC_CTA_INIT_COUNT
	.align		4
        /*0034*/ 	.byte	0x02, 0x4a
	.zero		1
	.zero		1


	//----- nvinfo : EIATTR_EXIT_INSTR_OFFSETS
	.align		4
        /*0038*/ 	.byte	0x04, 0x1c
        /*003a*/ 	.short	(.L_232 - .L_231)


	//   ....[0]....
.L_231:
        /*003c*/ 	.word	0x000001d0


	//   ....[1]....
        /*0040*/ 	.word	0x00000380


	//   ....[2]....
        /*0044*/ 	.word	0x00000470


	//----- nvinfo : EIATTR_MAX_THREADS
	.align		4
.L_232:
        /*0048*/ 	.byte	0x04, 0x05
        /*004a*/ 	.short	(.L_234 - .L_233)
.L_233:
        /*004c*/ 	.word	0x00000100
        /*0050*/ 	.word	0x00000001
        /*0054*/ 	.word	0x00000001


	//----- nvinfo : EIATTR_CRS_STACK_SIZE
	.align		4
.L_234:
        /*0058*/ 	.byte	0x04, 0x1e
        /*005a*/ 	.short	(.L_236 - .L_235)
.L_235:
        /*005c*/ 	.word	0x00000000


	//----- nvinfo : EIATTR_CBANK_PARAM_SIZE
	.align		4
.L_236:
        /*0060*/ 	.byte	0x03, 0x19
        /*0062*/ 	.short	0x0018


	//----- nvinfo : EIATTR_PARAM_CBANK
	.align		4
        /*0064*/ 	.byte	0x04, 0x0a
        /*0066*/ 	.short	(.L_238 - .L_237)
	.align		4
.L_237:
        /*0068*/ 	.word	index@(.nv.constant0._ZN3cub18CUB_300001_SM_10006detail8for_each13static_kernelINS2_12policy_hub_t12policy_500_tElN6thrust24THRUST_300001_SM_1000_NS8cuda_cub20__uninitialized_copy7functorINS7_6detail15normal_iteratorINS7_10device_ptrIN4cuda3std3__44pairIjjEEEEEENSC_INS7_7pointerISI_NS8_3tagENS7_11use_defaultESN_EEEEEEEEvT0_T1_)
        /*006c*/ 	.short	0x0380
        /*006e*/ 	.short	0x0018


	//----- nvinfo : EIATTR_SW_WAR
	.align		4
.L_238:
        /*0070*/ 	.byte	0x04, 0x36
        /*0072*/ 	.short	(.L_240 - .L_239)
.L_239:
        /*0074*/ 	.word	0x00000008
.L_240:


//--------------------- .nv.info._ZN3cub18CUB_300001_SM_10006detail11EmptyKernelIvEEvv --------------------------
	.section	.nv.info._ZN3cub18CUB_300001_SM_10006detail11EmptyKernelIvEEvv,"",@"SHT_CUDA_INFO"
	.sectionflags	@""
	.align	4


	//----- nvinfo : EIATTR_CUDA_API_VERSION
	.align		4
        /*0000*/ 	.byte	0x04, 0x37
        /*0002*/ 	.short	(.L_242 - .L_241)
.L_241:
        /*0004*/ 	.word	0x00000082


	//----- nvinfo : EIATTR_SPARSE_MMA_MASK
	.align		4
.L_242:
        /*0008*/ 	.byte	0x03, 0x50
        /*000a*/ 	.short	0x0000


	//----- nvinfo : EIATTR_MAXREG_COUNT
	.align		4
        /*000c*/ 	.byte	0x03, 0x1b
        /*000e*/ 	.short	0x00ff


	//----- nvinfo : EIATTR_MERCURY_ISA_VERSION
	.align		4
        /*0010*/ 	.byte	0x03, 0x5f
        /*0012*/ 	.short	0x0101


	//----- nvinfo : EIATTR_VRC_CTA_INIT_COUNT
	.align		4
        /*0014*/ 	.byte	0x02, 0x4a
	.zero		1
	.zero		1


	//----- nvinfo : EIATTR_EXIT_INSTR_OFFSETS
	.align		4
        /*0018*/ 	.byte	0x04, 0x1c
        /*001a*/ 	.short	(.L_244 - .L_243)


	//   ....[0]....
.L_243:
        /*001c*/ 	.word	0x00000010


	//----- nvinfo : EIATTR_SW_WAR
	.align		4
.L_244:
        /*0020*/ 	.byte	0x04, 0x36
        /*0022*/ 	.short	(.L_246 - .L_245)
.L_245:
        /*0024*/ 	.word	0x00000008
.L_246:


//--------------------- .nv.info._Z5findcN6thrust24THRUST_300001_SM_1000_NS13device_vectorIN4cuda3std3__44pairIjjEENS0_16device_allocatorIS6_EEEEPx --------------------------
	.section	.nv.info._Z5findcN6thrust24THRUST_300001_SM_1000_NS13device_vectorIN4cuda3std3__44pairIjjEENS0_16device_allocatorIS6_EEEEPx,"",@"SHT_CUDA_INFO"
	.sectionflags	@""
	.align	4


	//----- nvinfo : EIATTR_CUDA_API_VERSION
	.align		4
        /*0000*/ 	.byte	0x04, 0x37
        /*0002*/ 	.short	(.L_248 - .L_247)
.L_247:
        /*0004*/ 	.word	0x00000082


	//----- nvinfo : EIATTR_KPARAM_INFO
	.align		4
.L_248:
        /*0008*/ 	.byte	0x04, 0x17
        /*000a*/ 	.short	(.L_250 - .L_249)
.L_249:
        /*000c*/ 	.word	0x00000000
        /*0010*/ 	.short	0x0001
        /*0012*/ 	.short	0x0020
        /*0014*/ 	.byte	0x00, 0xf5, 0x21, 0x00


	//----- nvinfo : EIATTR_KPARAM_INFO
	.align		4
.L_250:
        /*0018*/ 	.byte	0x04, 0x17
        /*001a*/ 	.short	(.L_252 - .L_251)
.L_251:
        /*001c*/ 	.word	0x00000000
        /*0020*/ 	.short	0x0000
        /*0022*/ 	.short	0x0000
        /*0024*/ 	.byte	0x00, 0xf0, 0x81, 0x00


	//----- nvinfo : EIATTR_SPARSE_MMA_MASK
	.align		4
.L_252:
        /*0028*/ 	.byte	0x03, 0x50
        /*002a*/ 	.short	0x0000


	//----- nvinfo : EIATTR_MAXREG_COUNT
	.align		4
        /*002c*/ 	.byte	0x03, 0x1b
        /*002e*/ 	.short	0x00ff


	//----- nvinfo : EIATTR_MERCURY_ISA_VERSION
	.align		4
        /*0030*/ 	.byte	0x03, 0x5f
        /*0032*/ 	.short	0x0101


	//----- nvinfo : EIATTR_VRC_CTA_INIT_COUNT
	.align		4
        /*0034*/ 	.byte	0x02, 0x4a
	.zero		1
	.zero		1


	//----- nvinfo : EIATTR_EXIT_INSTR_OFFSETS
	.align		4
        /*0038*/ 	.byte	0x04, 0x1c
        /*003a*/ 	.short	(.L_254 - .L_253)


	//   ....[0]....
.L_253:
        /*003c*/ 	.word	0x00000050


	//   ....[1]....
        /*0040*/ 	.word	0x00000b90


	//----- nvinfo : EIATTR_CRS_STACK_SIZE
	.align		4
.L_254:
        /*0044*/ 	.byte	0x04, 0x1e
        /*0046*/ 	.short	(.L_256 - .L_255)
.L_255:
        /*0048*/ 	.word	0x00000000


	//----- nvinfo : EIATTR_CBANK_PARAM_SIZE
	.align		4
.L_256:
        /*004c*/ 	.byte	0x03, 0x19
        /*004e*/ 	.short	0x0028


	//----- nvinfo : EIATTR_PARAM_CBANK
	.align		4
        /*0050*/ 	.byte	0x04, 0x0a
        /*0052*/ 	.short	(.L_258 - .L_257)
	.align		4
.L_257:
        /*0054*/ 	.word	index@(.nv.constant0._Z5findcN6thrust24THRUST_300001_SM_1000_NS13device_vectorIN4cuda3std3__44pairIjjEENS0_16device_allocatorIS6_EEEEPx)
        /*0058*/ 	.short	0x0380
        /*005a*/ 	.short	0x0028


	//----- nvinfo : EIATTR_SW_WAR
	.align		4
.L_258:
        /*005c*/ 	.byte	0x04, 0x36
        /*005e*/ 	.short	(.L_260 - .L_259)
.L_259:
        /*0060*/ 	.word	0x00000008
.L_260:


//--------------------- .nv.info._Z9checkPairPN4cuda3std3__44pairIjjEE --------------------------
	.section	.nv.info._Z9checkPairPN4cuda3std3__44pairIjjEE,"",@"SHT_CUDA_INFO"
	.sectionflags	@""
	.align	4


	//----- nvinfo : EIATTR_CUDA_API_VERSION
	.align		4
        /*0000*/ 	.byte	0x04, 0x37
        /*0002*/ 	.short	(.L_262 - .L_261)
.L_261:
        /*0004*/ 	.word	0x00000082


	//----- nvinfo : EIATTR_KPARAM_INFO
	.align		4
.L_262:
        /*0008*/ 	.byte	0x04, 0x17
        /*000a*/ 	.short	(.L_264 - .L_263)
.L_263:
        /*000c*/ 	.word	0x00000000
        /*0010*/ 	.short	0x0000
        /*0012*/ 	.short	0x0000
        /*0014*/ 	.byte	0x00, 0xf5, 0x21, 0x00


	//----- nvinfo : EIATTR_SPARSE_MMA_MASK
	.align		4
.L_264:
        /*0018*/ 	.byte	0x03, 0x50
        /*001a*/ 	.short	0x0000


	//----- nvinfo : EIATTR_MAXREG_COUNT
	.align		4
        /*001c*/ 	.byte	0x03, 0x1b
        /*001e*/ 	.short	0x00ff


	//----- nvinfo : EIATTR_MERCURY_ISA_VERSION
	.align		4
        /*0020*/ 	.byte	0x03, 0x5f
        /*0022*/ 	.short	0x0101


	//----- nvinfo : EIATTR_VRC_CTA_INIT_COUNT
	.align		4
        /*0024*/ 	.byte	0x02, 0x4a
	.zero		1
	.zero		1


	//----- nvinfo : EIATTR_EXIT_INSTR_OFFSETS
	.align		4
        /*0028*/ 	.byte	0x04, 0x1c
        /*002a*/ 	.short	(.L_266 - .L_265)


	//   ....[0]....
.L_265:
        /*002c*/ 	.word	0x00000030


	//   ....[1]....
        /*0030*/ 	.word	0x00000590


	//----- nvinfo : EIATTR_CRS_STACK_SIZE
	.align		4
.L_266:
        /*0034*/ 	.byte	0x04, 0x1e
        /*0036*/ 	.short	(.L_268 - .L_267)
.L_267:
        /*0038*/ 	.word	0x00000000


	//----- nvinfo : EIATTR_CBANK_PARAM_SIZE
	.align		4
.L_268:
        /*003c*/ 	.byte	0x03, 0x19
        /*003e*/ 	.short	0x0008


	//----- nvinfo : EIATTR_PARAM_CBANK
	.align		4
        /*0040*/ 	.byte	0x04, 0x0a
        /*0042*/ 	.short	(.L_270 - .L_269)
	.align		4
.L_269:
        /*0044*/ 	.word	index@(.nv.constant0._Z9checkPairPN4cuda3std3__44pairIjjEE)
        /*0048*/ 	.short	0x0380
        /*004a*/ 	.short	0x0008


	//----- nvinfo : EIATTR_SW_WAR
	.align		4
.L_270:
        /*004c*/ 	.byte	0x04, 0x36
        /*004e*/ 	.short	(.L_272 - .L_271)
.L_271:
        /*0050*/ 	.word	0x00000008
.L_272:


//--------------------- .nv.callgraph             --------------------------
	.section	.nv.callgraph,"",@"SHT_CUDA_CALLGRAPH"
	.align	4
	.sectionentsize	8
	.align		4
        /*0000*/ 	.word	0x00000000
	.align		4
        /*0004*/ 	.word	0xffffffff
	.align		4
        /*0008*/ 	.word	0x00000000
	.align		4
        /*000c*/ 	.word	0xfffffffe
	.align		4
        /*0010*/ 	.word	0x00000000
	.align		4
        /*0014*/ 	.word	0xfffffffd
	.align		4
        /*0018*/ 	.word	0x00000000
	.align		4
        /*001c*/ 	.word	0xfffffffc


//--------------------- .nv.constant4             --------------------------
	.section	.nv.constant4,"a",@progbits
	.align	8
	.align		8
.nv.constant4:
        /*0000*/ 	.dword	_ZN34_INTERNAL_e43d322f_4_k_cu_13d8ca9e4cuda3std3__45__cpo5beginE
	.align		8
        /*0008*/ 	.dword	_ZN34_INTERNAL_e43d322f_4_k_cu_13d8ca9e4cuda3std3__45__cpo3endE
	.align		8
        /*0010*/ 	.dword	_ZN34_INTERNAL_e43d322f_4_k_cu_13d8ca9e4cuda3std3__45__cpo6cbeginE
	.align		8
        /*0018*/ 	.dword	_ZN34_INTERNAL_e43d322f_4_k_cu_13d8ca9e4cuda3std3__45__cpo4cendE
	.align		8
        /*0020*/ 	.dword	_ZN34_INTERNAL_e43d322f_4_k_cu_13d8ca9e4cuda3std3__45__cpo6rbeginE
	.align		8
        /*0028*/ 	.dword	_ZN34_INTERNAL_e43d322f_4_k_cu_13d8ca9e4cuda3std3__45__cpo4rendE
	.align		8
        /*0030*/ 	.dword	_ZN34_INTERNAL_e43d322f_4_k_cu_13d8ca9e4cuda3std3__45__cpo7crbeginE
	.align		8
        /*0038*/ 	.dword	_ZN34_INTERNAL_e43d322f_4_k_cu_13d8ca9e4cuda3std3__45__cpo5crendE
	.align		8
        /*0040*/ 	.dword	_ZN34_INTERNAL_e43d322f_4_k_cu_13d8ca9e4cuda3std3__436_GLOBAL__N__e43d322f_4_k_cu_13d8ca9e6ignoreE
	.align		8
        /*0048*/ 	.dword	_ZN34_INTERNAL_e43d322f_4_k_cu_13d8ca9e4cuda3std3__419piecewise_constructE
	.align		8
        /*0050*/ 	.dword	_ZN34_INTERNAL_e43d322f_4_k_cu_13d8ca9e4cuda3std3__48in_placeE
	.align		8
        /*0058*/ 	.dword	_ZN34_INTERNAL_e43d322f_4_k_cu_13d8ca9e4cuda3std3__420unreachable_sentinelE
	.align		8
        /*0060*/ 	.dword	_ZN34_INTERNAL_e43d322f_4_k_cu_13d8ca9e4cuda3std3__47nulloptE
	.align		8
        /*0068*/ 	.dword	_ZN34_INTERNAL_e43d322f_4_k_cu_13d8ca9e4cuda3std3__48unexpectE
	.align		8
        /*0070*/ 	.dword	_ZN34_INTERNAL_e43d322f_4_k_cu_13d8ca9e4cuda3std6ranges3__45__cpo4swapE
	.align		8
        /*0078*/ 	.dword	_ZN34_INTERNAL_e43d322f_4_k_cu_13d8ca9e4cuda3std6ranges3__45__cpo9iter_moveE
	.align		8
        /*0080*/ 	.dword	_ZN34_INTERNAL_e43d322f_4_k_cu_13d8ca9e4cuda3std6ranges3__45__cpo5beginE
	.align		8
        /*0088*/ 	.dword	_ZN34_INTERNAL_e43d322f_4_k_cu_13d8ca9e4cuda3std6ranges3__45__cpo3endE
	.align		8
        /*0090*/ 	.dword	_ZN34_INTERNAL_e43d322f_4_k_cu_13d8ca9e4cuda3std6ranges3__45__cpo6cbeginE
	.align		8
        /*0098*/ 	.dword	_ZN34_INTERNAL_e43d322f_4_k_cu_13d8ca9e4cuda3std6ranges3__45__cpo4cendE
	.align		8
        /*00a0*/ 	.dword	_ZN34_INTERNAL_e43d322f_4_k_cu_13d8ca9e4cuda3std6ranges3__45__cpo7advanceE
	.align		8
        /*00a8*/ 	.dword	_ZN34_INTERNAL_e43d322f_4_k_cu_13d8ca9e4cuda3std6ranges3__45__cpo9iter_swapE
	.align		8
        /*00b0*/ 	.dword	_ZN34_INTERNAL_e43d322f_4_k_cu_13d8ca9e4cuda3std6ranges3__45__cpo4nextE
	.align		8
        /*00b8*/ 	.dword	_ZN34_INTERNAL_e43d322f_4_k_cu_13d8ca9e4cuda3std6ranges3__45__cpo4prevE
	.align		8
        /*00c0*/ 	.dword	_ZN34_INTERNAL_e43d322f_4_k_cu_13d8ca9e4cuda3std6ranges3__45__cpo4dataE
	.align		8
        /*00c8*/ 	.dword	_ZN34_INTERNAL_e43d322f_4_k_cu_13d8ca9e4cuda3std6ranges3__45__cpo5cdataE
	.align		8
        /*00d0*/ 	.dword	_ZN34_INTERNAL_e43d322f_4_k_cu_13d8ca9e4cuda3std6ranges3__45__cpo4sizeE
	.align		8
        /*00d8*/ 	.dword	_ZN34_INTERNAL_e43d322f_4_k_cu_13d8ca9e4cuda3std6ranges3__45__cpo5ssizeE
	.align		8
        /*00e0*/ 	.dword	_ZN34_INTERNAL_e43d322f_4_k_cu_13d8ca9e4cuda3std6ranges3__45__cpo8distanceE
	.align		8
        /*00e8*/ 	.dword	_ZN34_INTERNAL_e43d322f_4_k_cu_13d8ca9e6thrust24THRUST_300001_SM_1000_NS8cuda_cub3parE
	.align		8
        /*00f0*/ 	.dword	_ZN34_INTERNAL_e43d322f_4_k_cu_13d8ca9e6thrust24THRUST_300001_SM_1000_NS8cuda_cub10par_nosyncE
	.align		8
        /*00f8*/ 	.dword	_ZN34_INTERNAL_e43d322f_4_k_cu_13d8ca9e6thrust24THRUST_300001_SM_1000_NS6system6detail10sequential3seqE
	.align		8
        /*0100*/ 	.dword	_ZN34_INTERNAL_e43d322f_4_k_cu_13d8ca9e6thrust24THRUST_300001_SM_1000_NS6system3cpp3parE
	.align		8
        /*0108*/ 	.dword	_ZN34_INTERNAL_e43d322f_4_k_cu_13d8ca9e6thrust24THRUST_300001_SM_1000_NS12placeholders2_1E
	.align		8
        /*0110*/ 	.dword	_ZN34_INTERNAL_e43d322f_4_k_cu_13d8ca9e6thrust24THRUST_300001_SM_1000_NS12placeholders2_2E
	.align		8
        /*0118*/ 	.dword	_ZN34_INTERNAL_e43d322f_4_k_cu_13d8ca9e6thrust24THRUST_300001_SM_1000_NS12placeholders2_3E
	.align		8
        /*0120*/ 	.dword	_ZN34_INTERNAL_e43d322f_4_k_cu_13d8ca9e6thrust24THRUST_300001_SM_1000_NS12placeholders2_4E
	.align		8
        /*0128*/ 	.dword	_ZN34_INTERNAL_e43d322f_4_k_cu_13d8ca9e6thrust24THRUST_300001_SM_1000_NS12placeholders2_5E
	.align		8
        /*0130*/ 	.dword	_ZN34_INTERNAL_e43d322f_4_k_cu_13d8ca9e6thrust24THRUST_300001_SM_1000_NS12placeholders2_6E
	.align		8
        /*0138*/ 	.dword	_ZN34_INTERNAL_e43d322f_4_k_cu_13d8ca9e6thrust24THRUST_300001_SM_1000_NS12placeholders2_7E
	.align		8
        /*0140*/ 	.dword	_ZN34_INTERNAL_e43d322f_4_k_cu_13d8ca9e6thrust24THRUST_300001_SM_1000_NS12placeholders2_8E
	.align		8
        /*0148*/ 	.dword	_ZN34_INTERNAL_e43d322f_4_k_cu_13d8ca9e6thrust24THRUST_300001_SM_1000_NS12placeholders2_9E
	.align		8
        /*0150*/ 	.dword	_ZN34_INTERNAL_e43d322f_4_k_cu_13d8ca9e6thrust24THRUST_300001_SM_1000_NS12placeholders3_10E
	.align		8
        /*0158*/ 	.dword	_ZN34_INTERNAL_e43d322f_4_k_cu_13d8ca9e6thrust24THRUST_300001_SM_1000_NS3seqE
	.align		8
        /*0160*/ 	.dword	_ZN34_INTERNAL_e43d322f_4_k_cu_13d8ca9e6thrust24THRUST_300001_SM_1000_NS6deviceE


//--------------------- .text._ZN3cub18CUB_300001_SM_10006detail6select23DeviceSelectSweepKernelINS2_10policy_hubIN4cuda3std3__44pairIjjEENS0_8NullTypeElLb0ELNS0_10SelectImplE2EE10Policy1000EPS9_PSA_N6thrust24THRUST_300001_SM_1000_NS6detail15normal_iteratorINSH_10device_ptrIS9_EEEEPlNS0_13ScanTileStateIiLb1EEE10is_nonzeroSA_iNS2_19streaming_context_tIlLb1EEELSB_2EEEvT0_T1_T2_T3_T4_T5_T6_T7_iT8_NS1_7vsmem_tE --------------------------
	.section	.text._ZN3cub18CUB_300001_SM_10006detail6select23DeviceSelectSweepKernelINS2_10policy_hubIN4cuda3std3__44pairIjjEENS0_8NullTypeElLb0ELNS0_10SelectImplE2EE10Policy1000EPS9_PSA_N6thrust24THRUST_300001_SM_1000_NS6detail15normal_iteratorINSH_10device_ptrIS9_EEEEPlNS0_13ScanTileStateIiLb1EEE10is_nonzeroSA_iNS2_19streaming_context_tIlLb1EEELSB_2EEEvT0_T1_T2_T3_T4_T5_T6_T7_iT8_NS1_7vsmem_tE,"ax",@progbits
	.align	128
        .global         _ZN3cub18CUB_300001_SM_10006detail6select23DeviceSelectSweepKernelINS2_10policy_hubIN4cuda3std3__44pairIjjEENS0_8NullTypeElLb0ELNS0_10SelectImplE2EE10Policy1000EPS9_PSA_N6thrust24THRUST_300001_SM_1000_NS6detail15normal_iteratorINSH_10device_ptrIS9_EEEEPlNS0_13ScanTileStateIiLb1EEE10is_nonzeroSA_iNS2_19streaming_context_tIlLb1EEELSB_2EEEvT0_T1_T2_T3_T4_T5_T6_T7_iT8_NS1_7vsmem_tE
        .type           _ZN3cub18CUB_300001_SM_10006detail6select23DeviceSelectSweepKernelINS2_10policy_hubIN4cuda3std3__44pairIjjEENS0_8NullTypeElLb0ELNS0_10SelectImplE2EE10Policy1000EPS9_PSA_N6thrust24THRUST_300001_SM_1000_NS6detail15normal_iteratorINSH_10device_ptrIS9_EEEEPlNS0_13ScanTileStateIiLb1EEE10is_nonzeroSA_iNS2_19streaming_context_tIlLb1EEELSB_2EEEvT0_T1_T2_T3_T4_T5_T6_T7_iT8_NS1_7vsmem_tE,@function
        .size           _ZN3cub18CUB_300001_SM_10006detail6select23DeviceSelectSweepKernelINS2_10policy_hubIN4cuda3std3__44pairIjjEENS0_8NullTypeElLb0ELNS0_10SelectImplE2EE10Policy1000EPS9_PSA_N6thrust24THRUST_300001_SM_1000_NS6detail15normal_iteratorINSH_10device_ptrIS9_EEEEPlNS0_13ScanTileStateIiLb1EEE10is_nonzeroSA_iNS2_19streaming_context_tIlLb1EEELSB_2EEEvT0_T1_T2_T3_T4_T5_T6_T7_iT8_NS1_7vsmem_tE,(.L_x_383 - _ZN3cub18CUB_300001_SM_10006detail6select23DeviceSelectSweepKernelINS2_10policy_hubIN4cuda3std3__44pairIjjEENS0_8NullTypeElLb0ELNS0_10SelectImplE2EE10Policy1000EPS9_PSA_N6thrust24THRUST_300001_SM_1000_NS6detail15normal_iteratorINSH_10device_ptrIS9_EEEEPlNS0_13ScanTileStateIiLb1EEE10is_nonzeroSA_iNS2_19streaming_context_tIlLb1EEELSB_2EEEvT0_T1_T2_T3_T4_T5_T6_T7_iT8_NS1_7vsmem_tE)
        .other          _ZN3cub18CUB_300001_SM_10006detail6select23DeviceSelectSweepKernelINS2_10policy_hubIN4cuda3std3__44pairIjjEENS0_8NullTypeElLb0ELNS0_10SelectImplE2EE10Policy1000EPS9_PSA_N6thrust24THRUST_300001_SM_1000_NS6detail15normal_iteratorINSH_10device_ptrIS9_EEEEPlNS0_13ScanTileStateIiLb1EEE10is_nonzeroSA_iNS2_19streaming_context_tIlLb1EEELSB_2EEEvT0_T1_T2_T3_T4_T5_T6_T7_iT8_NS1_7vsmem_tE,@"STO_CUDA_ENTRY STV_DEFAULT"
_ZN3cub18CUB_300001_SM_10006detail6select23DeviceSelectSweepKernelINS2_10policy_hubIN4cuda3std3__44pairIjjEENS0_8NullTypeElLb0ELNS0_10SelectImplE2EE10Policy1000EPS9_PSA_N6thrust24THRUST_300001_SM_1000_NS6detail15normal_iteratorINSH_10device_ptrIS9_EEEEPlNS0_13ScanTileStateIiLb1EEE10is_nonzeroSA_iNS2_19streaming_context_tIlLb1EEELSB_2EEEvT0_T1_T2_T3_T4_T5_T6_T7_iT8_NS1_7vsmem_tE:
.text._ZN3cub18CUB_300001_SM_10006detail6select23DeviceSelectSweepKernelINS2_10policy_hubIN4cuda3std3__44pairIjjEENS0_8NullTypeElLb0ELNS0_10SelectImplE2EE10Policy1000EPS9_PSA_N6thrust24THRUST_300001_SM_1000_NS6detail15normal_iteratorINSH_10device_ptrIS9_EEEEPlNS0_13ScanTileStateIiLb1EEE10is_nonzeroSA_iNS2_19streaming_context_tIlLb1EEELSB_2EEEvT0_T1_T2_T3_T4_T5_T6_T7_iT8_NS1_7vsmem_tE:
[----:B------:R-:W0:Y:S08]  /*0000*/  LDC R1, c[0x0][0x37c] ;  /* 0x0000df00ff017b82 */ /* 0x000e300000000800 */
[----:B------:R-:W-:Y:S01]  /*0010*/  S2UR UR4, SR_CTAID.X ;  /* 0x00000000000479c3 */ /* 0x000fe20000002500 */
[----:B------:R-:W1:Y:S01]  /*0020*/  LDCU UR5, c[0x0][0x374] ;  /* 0x00006e80ff0577ac */ /* 0x000e620008000800 */
[----:B0-----:R-:W-:Y:S01]  /*0030*/  VIADD R1, R1, 0xfffffff8 ;  /* 0xfffffff801017836 */ /* 0x001fe20000000000 */
[----:B------:R-:W0:Y:S05]  /*0040*/  LDCU UR7, c[0x0][0x3b0] ;  /* 0x00007600ff0777ac */ /* 0x000e2a0008000800 */
[----:B------:R-:W1:Y:S01]  /*0050*/  S2UR UR6, SR_CTAID.Y ;  /* 0x00000000000679c3 */ /* 0x000e620000002600 */
[----:B------:R-:W2:Y:S01]  /*0060*/  LDCU.64 UR10, c[0x0][0x358] ;  /* 0x00006b00ff0a77ac */ /* 0x000ea20008000a00 */
[----:B-1----:R-:W-:-:S02]  /*0070*/  UIMAD UR4, UR4, UR5, UR6 ;  /* 0x00000005040472a4 */ /* 0x002fc4000f8e0206 */
[----:B0-----:R-:W-:Y:S02]  /*0080*/  UIADD3 UR6, UPT, UPT, UR7, -0x1, URZ ;  /* 0xffffffff07067890 */ /* 0x001fe4000fffe0ff */
[----:B------:R-:W-:Y:S02]  /*0090*/  UIMAD UR5, UR4, 0x280, URZ ;  /* 0x00000280040578a4 */ /* 0x000fe4000f8e02ff */
[----:B------:R-:W-:-:S09]  /*00a0*/  UISETP.GE.AND UP0, UPT, UR4, UR6, UPT ;  /* 0x000000060400728c */ /* 0x000fd2000bf06270 */
[----:B--2---:R-:W-:Y:S05]  /*00b0*/  BRA.U UP0, `(.L_x_0) ;  /* 0x00000031002c7547 */ /* 0x004fea000b800000 */
[----:B------:R-:W-:-:S09]  /*00c0*/  UISETP.NE.AND UP0, UPT, UR4, URZ, UPT ;  /* 0x000000ff0400728c */ /* 0x000fd2000bf05270 */
[----:B------:R-:W-:Y:S05]  /*00d0*/  BRA.U UP0, `(.L_x_1) ;  /* 0x0000001100907547 */ /* 0x000fea000b800000 */
[----:B------:R-:W0:Y:S01]  /*00e0*/  S2R R0, SR_TID.X ;  /* 0x0000000000007919 */ /* 0x000e220000002100 */
[----:B------:R-:W1:Y:S01]  /*00f0*/  LDCU.U8 UR6, c[0x0][0x3b8] ;  /* 0x00007700ff0677ac */ /* 0x000e620008000000 */
[----:B------:R-:W2:Y:S01]  /*0100*/  LDCU.64 UR8, c[0x0][0x3c8] ;  /* 0x00007900ff0877ac */ /* 0x000ea20008000a00 */
[----:B------:R-:W3:Y:S01]  /*0110*/  LDCU.64 UR12, c[0x0][0x380] ;  /* 0x00007000ff0c77ac */ /* 0x000ee20008000a00 */
[----:B-1----:R-:W-:-:S04]  /*0120*/  UISETP.NE.AND UP0, UPT, UR6, URZ, UPT ;  /* 0x000000ff0600728c */ /* 0x002fc8000bf05270 */
[----:B--2---:R-:W-:-:S06]  /*0130*/  USEL UR4, UR8, URZ, !UP0 ;  /* 0x000000ff08047287 */ /* 0x004fcc000c000000 */
[----:B------:R-:W-:Y:S01]  /*0140*/  IMAD.U32 R2, RZ, RZ, UR4 ;  /* 0x00000004ff027e24 */ /* 0x000fe2000f8e00ff */
[----:B------:R-:W-:Y:S01]  /*0150*/  USEL UR4, UR9, URZ, !UP0 ;  /* 0x000000ff09047287 */ /* 0x000fe2000c000000 */
[----:B0-----:R-:W-:-:S05]  /*0160*/  IMAD R19, R0, 0x5, RZ ;  /* 0x0000000500137824 */ /* 0x001fca00078e02ff */
[----:B------:R-:W-:-:S04]  /*0170*/  IADD3 R2, P0, P1, R19, UR5, R2 ;  /* 0x0000000513027c10 */ /* 0x000fc8000f91e002 */
[----:B------:R-:W-:Y:S02]  /*0180*/  IADD3.X R3, PT, PT, RZ, UR4, RZ, P0, P1 ;  /* 0x00000004ff037c10 */ /* 0x000fe400087e24ff */
[----:B---3--:R-:W-:-:S04]  /*0190*/  LEA R4, P0, R2, UR12, 0x3 ;  /* 0x0000000c02047c11 */ /* 0x008fc8000f8018ff */
[----:B------:R-:W-:-:S05]  /*01a0*/  LEA.HI.X R5, R2, UR13, R3, 0x3, P0 ;  /* 0x0000000d02057c11 */ /* 0x000fca00080f1c03 */
[----:B------:R-:W2:Y:S04]  /*01b0*/  LDG.E R15, desc[UR10][R4.64+0x4] ;  /* 0x0000040a040f7981 */ /* 0x000ea8000c1e1900 */
[----:B------:R-:W3:Y:S04]  /*01c0*/  LDG.E R13, desc[UR10][R4.64+0xc] ;  /* 0x00000c0a040d7981 */ /* 0x000ee8000c1e1900 */
[----:B------:R-:W4:Y:S04]  /*01d0*/  LDG.E R11, desc[UR10][R4.64+0x14] ;  /* 0x0000140a040b7981 */ /* 0x000f28000c1e1900 */
[----:B------:R-:W5:Y:S04]  /*01e0*/  LDG.E R14, desc[UR10][R4.64] ;  /* 0x0000000a040e7981 */ /* 0x000f68000c1e1900 */
[----:B------:R-:W5:Y:S04]  /*01f0*/  LDG.E R12, desc[UR10][R4.64+0x8] ;  /* 0x0000080a040c7981 */ /* 0x000f68000c1e1900 */
[----:B------:R-:W5:Y:S04]  /*0200*/  LDG.E R9, desc[UR10][R4.64+0x1c] ;  /* 0x00001c0a04097981 */ /* 0x000f68000c1e1900 */
[----:B------:R-:W5:Y:S04]  /*0210*/  LDG.E R10, desc[UR10][R4.64+0x10] ;  /* 0x0000100a040a7981 */ /* 0x000f68000c1e1900 */
[----:B------:R-:W5:Y:S04]  /*0220*/  LDG.E R3, desc[UR10][R4.64+0x24] ;  /* 0x0000240a04037981 */ /* 0x000f68000c1e1900 */
[----:B------:R-:W5:Y:S04]  /*0230*/  LDG.E R8, desc[UR10][R4.64+0x18] ;  /* 0x0000180a04087981 */ /* 0x000f68000c1e1900 */
[----:B------:R-:W5:Y:S01]  /*0240*/  LDG.E R2, desc[UR10][R4.64+0x20] ;  /* 0x0000200a04027981 */ /* 0x000f62000c1e1900 */
[----:B------:R-:W0:Y:S01]  /*0250*/  S2UR UR5, SR_CgaCtaId ;  /* 0x00000000000579c3 */ /* 0x000e220000008800 */
[----:B------:R-:W-:Y:S01]  /*0260*/  UMOV UR4, 0x400 ;  /* 0x0000040000047882 */ /* 0x000fe20000000000 */
[----:B------:R-:W-:Y:S01]  /*0270*/  SHF.R.U32.HI R26, RZ, 0x5, R0 ;  /* 0x00000005ff1a7819 */ /* 0x000fe20000011600 */
[----:B------:R-:W1:Y:S01]  /*0280*/  S2R R25, SR_LANEID ;  /* 0x0000000000197919 */ /* 0x000e620000000000 */
[----:B------:R-:W-:Y:S01]  /*0290*/  BSSY.RECONVERGENT B0, `(.L_x_2) ;  /* 0x0000070000007945 */ /* 0x000fe20003800200 */
[----:B0-----:R-:W-:-:S03]  /*02a0*/  ULEA UR4, UR5, UR4, 0x18 ;  /* 0x0000000405047291 */ /* 0x001fc6000f8ec0ff */
[----:B------:R-:W-:Y:S01]  /*02b0*/  BAR.SYNC.DEFER_BLOCKING 0x0 ;  /* 0x0000000000007b1d */ /* 0x000fe20000010000 */
[----:B-1----:R-:W-:-:S13]  /*02c0*/  ISETP.NE.AND P6, PT, R25, 0x1f, PT ;  /* 0x0000001f1900780c */ /* 0x002fda0003fc5270 */
[----:B------:R-:W-:Y:S02]  /*02d0*/  @!P6 LEA R29, R26, UR4, 0x2 ;  /* 0x000000041a1dec11 */ /* 0x000fe4000f8e10ff */
[----:B--2---:R-:W-:Y:S02]  /*02e0*/  ISETP.NE.AND P0, PT, R15, RZ, PT ;  /* 0x000000ff0f00720c */ /* 0x004fe40003f05270 */
[----:B---3--:R-:W-:Y:S02]  /*02f0*/  ISETP.NE.AND P1, PT, R13, RZ, PT ;  /* 0x000000ff0d00720c */ /* 0x008fe40003f25270 */
[----:B----4-:R-:W-:Y:S02]  /*0300*/  ISETP.NE.AND P2, PT, R11, RZ, PT ;  /* 0x000000ff0b00720c */ /* 0x010fe40003f45270 */
[----:B-----5:R-:W-:Y:S02]  /*0310*/  ISETP.NE.AND P0, PT, R14, RZ, P0 ;  /* 0x000000ff0e00720c */ /* 0x020fe40000705270 */
[----:B------:R-:W-:-:S02]  /*0320*/  ISETP.NE.AND P1, PT, R12, RZ, P1 ;  /* 0x000000ff0c00720c */ /* 0x000fc40000f25270 */
[----:B------:R-:W-:Y:S02]  /*0330*/  SEL R21, RZ, 0x1, !P0 ;  /* 0x00000001ff157807 */ /* 0x000fe40004000000 */
[----:B------:R-:W-:Y:S02]  /*0340*/  ISETP.NE.AND P3, PT, R9, RZ, PT ;  /* 0x000000ff0900720c */ /* 0x000fe40003f65270 */
[----:B------:R-:W-:Y:S02]  /*0350*/  SEL R18, RZ, 0x1, !P1 ;  /* 0x00000001ff127807 */ /* 0x000fe40004800000 */
[----:B------:R-:W-:-:S03]  /*0360*/  ISETP.NE.AND P2, PT, R10, RZ, P2 ;  /* 0x000000ff0a00720c */ /* 0x000fc60001745270 */
[----:B------:R-:W-:Y:S01]  /*0370*/  IMAD.IADD R23, R21, 0x1, R18 ;  /* 0x0000000115177824 */ /* 0x000fe200078e0212 */
[----:B------:R-:W-:Y:S02]  /*0380*/  ISETP.NE.AND P4, PT, R3, RZ, PT ;  /* 0x000000ff0300720c */ /* 0x000fe40003f85270 */
[----:B------:R-:W-:Y:S02]  /*0390*/  SEL R16, RZ, 0x1, !P2 ;  /* 0x00000001ff107807 */ /* 0x000fe40005000000 */
[----:B------:R-:W-:-:S03]  /*03a0*/  ISETP.NE.AND P3, PT, R8, RZ, P3 ;  /* 0x000000ff0800720c */ /* 0x000fc60001f65270 */
[----:B------:R-:W-:Y:S01]  /*03b0*/  IMAD.IADD R22, R16, 0x1, R23 ;  /* 0x0000000110167824 */ /* 0x000fe200078e0217 */
[----:B------:R-:W-:Y:S02]  /*03c0*/  ISETP.NE.AND P4, PT, R2, RZ, P4 ;  /* 0x000000ff0200720c */ /* 0x000fe40002785270 */
[----:B------:R-:W-:-:S05]  /*03d0*/  SEL R17, RZ, 0x1, !P3 ;  /* 0x00000001ff117807 */ /* 0x000fca0005800000 */
[----:B------:R-:W-:-:S04]  /*03e0*/  IMAD.IADD R20, R17, 0x1, R22 ;  /* 0x0000000111147824 */ /* 0x000fc800078e0216 */
[----:B------:R-:W-:Y:S02]  /*03f0*/  VIADD R24, R20, 0x1 ;  /* 0x0000000114187836 */ /* 0x000fe40000000000 */
[----:B------:R-:W-:-:S05]  /*0400*/  @!P4 IMAD.MOV R24, RZ, RZ, R20 ;  /* 0x000000ffff18c224 */ /* 0x000fca00078e0214 */
[----:B------:R-:W0:Y:S02]  /*0410*/  SHFL.UP P5, R5, R24, 0x1, RZ ;  /* 0x0420000018057989 */ /* 0x000e2400000a00ff */
[----:B0-----:R-:W-:-:S05]  /*0420*/  @P5 IMAD.IADD R5, R5, 0x1, R24 ;  /* 0x0000000105055824 */ /* 0x001fca00078e0218 */
[----:B------:R-:W0:Y:S02]  /*0430*/  SHFL.UP P5, R4, R5, 0x2, RZ ;  /* 0x0440000005047989 */ /* 0x000e2400000a00ff */
[----:B0-----:R-:W-:-:S05]  /*0440*/  @P5 IMAD.IADD R4, R5, 0x1, R4 ;  /* 0x0000000105045824 */ /* 0x001fca00078e0204 */
[----:B------:R-:W0:Y:S02]  /*0450*/  SHFL.UP P5, R7, R4, 0x4, RZ ;  /* 0x0480000004077989 */ /* 0x000e2400000a00ff */
[----:B0-----:R-:W-:-:S05]  /*0460*/  @P5 IMAD.IADD R7, R4, 0x1, R7 ;  /* 0x0000000104075824 */ /* 0x001fca00078e0207 */
[----:B------:R-:W0:Y:S02]  /*0470*/  SHFL.UP P5, R28, R7, 0x8, RZ ;  /* 0x05000000071c7989 */ /* 0x000e2400000a00ff */
[----:B0-----:R-:W-:-:S05]  /*0480*/  @P5 IMAD.IADD R28, R7, 0x1, R28 ;  /* 0x00000001071c5824 */ /* 0x001fca00078e021c */
[----:B------:R-:W0:Y:S02]  /*0490*/  SHFL.UP P5, R27, R28, 0x10, RZ ;  /* 0x060000001c1b7989 */ /* 0x000e2400000a00ff */
[----:B0-----:R-:W-:Y:S01]  /*04a0*/  @P5 IMAD.IADD R27, R28, 0x1, R27 ;  /* 0x000000011c1b5824 */ /* 0x001fe200078e021b */
[----:B------:R-:W-:-:S03]  /*04b0*/  ISETP.NE.AND P5, PT, R26, 0x2, PT ;  /* 0x000000021a00780c */ /* 0x000fc60003fa5270 */
[----:B------:R-:W-:Y:S01]  /*04c0*/  IMAD.IADD R24, R27, 0x1, -R24 ;  /* 0x000000011b187824 */ /* 0x000fe200078e0a18 */
[----:B------:R-:W-:Y:S01]  /*04d0*/  @!P6 STS [R29], R27 ;  /* 0x0000001b1d00e388 */ /* 0x000fe20000000800 */
[----:B------:R-:W-:Y:S01]  /*04e0*/  BAR.SYNC.DEFER_BLOCKING 0x0 ;  /* 0x0000000000007b1d */ /* 0x000fe20000010000 */
[----:B------:R-:W-:-:S05]  /*04f0*/  ISETP.NE.AND P6, PT, R26, 0x3, PT ;  /* 0x000000031a00780c */ /* 0x000fca0003fc5270 */
[----:B------:R-:W0:Y:S02]  /*0500*/  LDS.128 R4, [UR4] ;  /* 0x00000004ff047984 */ /* 0x000e240008000c00 */
[----:B0-----:R-:W-:-:S05]  /*0510*/  IMAD.IADD R5, R4, 0x1, R5 ;  /* 0x0000000104057824 */ /* 0x001fca00078e0205 */
[----:B------:R-:W-:Y:S01]  /*0520*/  SEL R4, R5, R4, !P5 ;  /* 0x0000000405047207 */ /* 0x000fe20006800000 */
[----:B------:R-:W-:Y:S01]  /*0530*/  IMAD.IADD R5, R6, 0x1, R5 ;  /* 0x0000000106057824 */ /* 0x000fe200078e0205 */
[----:B------:R-:W-:-:S03]  /*0540*/  ISETP.GE.U32.AND P5, PT, R0, 0x20, PT ;  /* 0x000000200000780c */ /* 0x000fc60003fa6070 */
[----:B------:R-:W-:Y:S01]  /*0550*/  IMAD.IADD R7, R7, 0x1, R5 ;  /* 0x0000000107077824 */ /* 0x000fe200078e0205 */
[----:B------:R-:W-:Y:S02]  /*0560*/  SEL R4, R5, R4, !P6 ;  /* 0x0000000405047207 */ /* 0x000fe40007000000 */
[----:B------:R-:W-:Y:S02]  /*0570*/  ISETP.NE.AND P6, PT, R0, RZ, PT ;  /* 0x000000ff0000720c */ /* 0x000fe40003fc5270 */
[----:B------:R-:W-:Y:S02]  /*0580*/  SEL R6, R4, RZ, P5 ;  /* 0x000000ff04067207 */ /* 0x000fe40002800000 */
[----:B------:R-:W-:-:S04]  /*0590*/  ISETP.NE.AND P5, PT, R25, RZ, PT ;  /* 0x000000ff1900720c */ /* 0x000fc80003fa5270 */
[----:B------:R-:W-:-:S05]  /*05a0*/  SEL R25, R24, RZ, P5 ;  /* 0x000000ff18197207 */ /* 0x000fca0002800000 */
[----:B------:R-:W0:Y:S01]  /*05b0*/  @!P6 LDC.64 R4, c[0x0][0x3a0] ;  /* 0x0000e800ff04eb82 */ /* 0x000e220000000a00 */
[----:B------:R-:W-:Y:S01]  /*05c0*/  IMAD.IADD R6, R6, 0x1, R25 ;  /* 0x0000000106067824 */ /* 0x000fe200078e0219 */
[----:B------:R-:W-:-:S03]  /*05d0*/  IADD3 R25, PT, PT, -R7, 0x280, RZ ;  /* 0x0000028007197810 */ /* 0x000fc60007ffe1ff */
[C-C-:B------:R-:W-:Y:S01]  /*05e0*/  IMAD.IADD R27, R19.reuse, 0x1, -R6.reuse ;  /* 0x00000001131b7824 */ /* 0x140fe200078e0a06 */
[C-C-:B------:R-:W-:Y:S01]  /*05f0*/  IADD3 R23, PT, PT, R19.reuse, -R23, -R6.reuse ;  /* 0x8000001713177210 */ /* 0x140fe20007ffe806 */
[----:B------:R-:W-:Y:S01]  /*0600*/  IMAD.IADD R26, R6, 0x1, R25 ;  /* 0x00000001061a7824 */ /* 0x000fe200078e0219 */
[C---:B------:R-:W-:Y:S02]  /*0610*/  IADD3 R22, PT, PT, R19.reuse, -R22, -R6 ;  /* 0x8000001613167210 */ /* 0x040fe40007ffe806 */
[----:B------:R-:W-:Y:S01]  /*0620*/  IADD3 R24, PT, PT, R19, -R6, -R21 ;  /* 0x8000000613187210 */ /* 0x000fe20007ffe815 */
[----:B------:R-:W-:Y:S01]  /*0630*/  IMAD.IADD R21, R21, 0x1, R26 ;  /* 0x0000000115157824 */ /* 0x000fe200078e021a */
[----:B------:R-:W-:Y:S01]  /*0640*/  IADD3 R19, PT, PT, R19, -R20, -R6 ;  /* 0x8000001413137210 */ /* 0x000fe20007ffe806 */
[----:B------:R-:W-:Y:S01]  /*0650*/  @!P6 IMAD.MOV.U32 R6, RZ, RZ, 0x65 ;  /* 0x00000065ff06e424 */ /* 0x000fe200078e00ff */
[----:B------:R-:W-:Y:S01]  /*0660*/  SEL R26, R26, R27, P0 ;  /* 0x0000001b1a1a7207 */ /* 0x000fe20000000000 */
[----:B------:R-:W-:Y:S01]  /*0670*/  IMAD.IADD R27, R18, 0x1, R21 ;  /* 0x00000001121b7824 */ /* 0x000fe200078e0215 */
[----:B------:R-:W-:Y:S01]  /*0680*/  ISETP.GE.AND P0, PT, R0, R25, PT ;  /* 0x000000190000720c */ /* 0x000fe20003f06270 */
[----:B------:R-:W-:Y:S01]  /*0690*/  VIADD R24, R24, 0x1 ;  /* 0x0000000118187836 */ /* 0x000fe20000000000 */
[----:B------:R-:W-:Y:S01]  /*06a0*/  LEA R26, R26, UR4, 0x3 ;  /* 0x000000041a1a7c11 */ /* 0x000fe2000f8e18ff */
[----:B------:R-:W-:-:S02]  /*06b0*/  VIADD R18, R23, 0x2 ;  /* 0x0000000217127836 */ /* 0x000fc40000000000 */
[----:B------:R-:W-:Y:S01]  /*06c0*/  IMAD.IADD R16, R16, 0x1, R27 ;  /* 0x0000000110107824 */ /* 0x000fe200078e021b */
[----:B------:R-:W-:Y:S01]  /*06d0*/  SEL R24, R21, R24, P1 ;  /* 0x0000001815187207 */ /* 0x000fe20000800000 */
[----:B------:R-:W-:Y:S01]  /*06e0*/  VIADD R22, R22, 0x3 ;  /* 0x0000000316167836 */ /* 0x000fe20000000000 */
[----:B0-----:R0:W-:Y:S01]  /*06f0*/  @!P6 ST.E.64.STRONG.GPU desc[UR10][R4.64+0x100], R6 ;  /* 0x000100060400e985 */ /* 0x0011e2000c10fb0a */
[----:B------:R-:W-:Y:S01]  /*0700*/  VIADD R19, R19, 0x4 ;  /* 0x0000000413137836 */ /* 0x000fe20000000000 */
[----:B------:R-:W-:Y:S01]  /*0710*/  SEL R18, R27, R18, P2 ;  /* 0x000000121b127207 */ /* 0x000fe20001000000 */
[----:B------:R-:W-:Y:S01]  /*0720*/  @P4 IMAD.IADD R19, R17, 0x1, R16 ;  /* 0x0000000111134824 */ /* 0x000fe200078e0210 */
[----:B------:R-:W-:Y:S01]  /*0730*/  BAR.SYNC.DEFER_BLOCKING 0x0 ;  /* 0x0000000000007b1d */ /* 0x000fe20000010000 */
[----:B------:R-:W-:Y:S02]  /*0740*/  SEL R22, R16, R22, P3 ;  /* 0x0000001610167207 */ /* 0x000fe40001800000 */
[----:B------:R-:W-:-:S02]  /*0750*/  LEA R24, R24, UR4, 0x3 ;  /* 0x0000000418187c11 */ /* 0x000fc4000f8e18ff */
[----:B------:R-:W-:Y:S02]  /*0760*/  LEA R18, R18, UR4, 0x3 ;  /* 0x0000000412127c11 */ /* 0x000fe4000f8e18ff */
[----:B------:R-:W-:Y:S02]  /*0770*/  LEA R22, R22, UR4, 0x3 ;  /* 0x0000000416167c11 */ /* 0x000fe4000f8e18ff */
[----:B------:R-:W-:Y:S01]  /*0780*/  LEA R19, R19, UR4, 0x3 ;  /* 0x0000000413137c11 */ /* 0x000fe2000f8e18ff */
[----:B------:R0:W-:Y:S04]  /*0790*/  STS.64 [R26], R14 ;  /* 0x0000000e1a007388 */ /* 0x0001e80000000a00 */
[----:B------:R0:W-:Y:S04]  /*07a0*/  STS.64 [R24], R12 ;  /* 0x0000000c18007388 */ /* 0x0001e80000000a00 */
[----:B------:R0:W-:Y:S04]  /*07b0*/  STS.64 [R18], R10 ;  /* 0x0000000a12007388 */ /* 0x0001e80000000a00 */
[----:B------:R0:W-:Y:S04]  /*07c0*/  STS.64 [R22], R8 ;  /* 0x0000000816007388 */ /* 0x0001e80000000a00 */
[----:B------:R0:W-:Y:S01]  /*07d0*/  STS.64 [R19], R2 ;  /* 0x0000000213007388 */ /* 0x0001e20000000a00 */
[----:B------:R-:W-:Y:S06]  /*07e0*/  BAR.SYNC.DEFER_BLOCKING 0x0 ;  /* 0x0000000000007b1d */ /* 0x000fec0000010000 */
[----:B------:R-:W-:Y:S05]  /*07f0*/  @P0 BRA `(.L_x_3) ;  /* 0x0000000000400947 */ /* 0x000fea0003800000 */
[----:B------:R-:W-:Y:S01]  /*0800*/  UISETP.NE.AND UP0, UPT, UR6, URZ, UPT ;  /* 0x000000ff0600728c */ /* 0x000fe2000bf05270 */
[----:B0-----:R-:W-:Y:S01]  /*0810*/  CS2R R4, SRZ ;  /* 0x0000000000047805 */ /* 0x001fe2000001ff00 */
[----:B------:R-:W0:Y:S04]  /*0820*/  LDCU.64 UR12, c[0x0][0x3c0] ;  /* 0x00007800ff0c77ac */ /* 0x000e280008000a00 */
[----:B------:R-:W-:-:S13]  /*0830*/  PLOP3.LUT P0, PT, PT, PT, UP0, 0x80, 0x8 ;  /* 0x000000000008781c */ /* 0x000fda0003f0f008 */
[----:B------:R-:W-:Y:S05]  /*0840*/  @P0 BRA `(.L_x_4) ;  /* 0x0000000000100947 */ /* 0x000fea0003800000 */
[----:B------:R-:W1:Y:S02]  /*0850*/  LDC.64 R2, c[0x0][0x3d0] ;  /* 0x0000f400ff027b82 */ /* 0x000e640000000a00 */
[----:B-1----:R-:W2:Y:S02]  /*0860*/  LDG.E.64 R2, desc[UR10][R2.64] ;  /* 0x0000000a02027981 */ /* 0x002ea4000c1e1b00 */
[----:B--2---:R-:W-:-:S04]  /*0870*/  IADD3 R5, P1, PT, -R2, UR8, RZ ;  /* 0x0000000802057c10 */ /* 0x004fc8000ff3e1ff */
[----:B------:R-:W-:-:S09]  /*0880*/  IADD3.X R4, PT, PT, ~R3, UR9, RZ, P1, !PT ;  /* 0x0000000903047c10 */ /* 0x000fd20008ffe5ff */
.L_x_4:
[----:B------:R-:W-:-:S04]  /*0890*/  IADD3 R8, P1, PT, R0, R5, RZ ;  /* 0x0000000500087210 */ /* 0x000fc80007f3e0ff */
[----:B------:R-:W-:Y:S01]  /*08a0*/  LOP3.LUT R8, RZ, R8, RZ, 0x33, !PT ;  /* 0x00000008ff087212 */ /* 0x000fe200078e33ff */
[----:B------:R-:W-:-:S03]  /*08b0*/  IMAD.X R3, RZ, RZ, R4, P1 ;  /* 0x000000ffff037224 */ /* 0x000fc600008e0604 */
[----:B0-----:R-:W-:Y:S02]  /*08c0*/  IADD3 R8, P1, PT, R8, UR12, RZ ;  /* 0x0000000c08087c10 */ /* 0x001fe4000ff3e0ff */
[----:B------:R-:W-:-:S04]  /*08d0*/  LOP3.LUT R3, RZ, R3, RZ, 0x33, !PT ;  /* 0x00000003ff037212 */ /* 0x000fc800078e33ff */
[----:B------:R-:W-:Y:S01]  /*08e0*/  IADD3.X R3, PT, PT, R3, UR13, RZ, P1, !PT ;  /* 0x0000000d03037c10 */ /* 0x000fe20008ffe4ff */
[----:B------:R-:W-:Y:S06]  /*08f0*/  BRA `(.L_x_5) ;  /* 0x0000000000247947 */ /* 0x000fec0003800000 */
.L_x_3:
[----:B------:R-:W-:Y:S01]  /*0900*/  UISETP.NE.AND UP0, UPT, UR6, URZ, UPT ;  /* 0x000000ff0600728c */ /* 0x000fe2000bf05270 */
[----:B0-----:R-:W-:Y:S01]  /*0910*/  IMAD.IADD R5, R0, 0x1, -R25 ;  /* 0x0000000100057824 */ /* 0x001fe200078e0a19 */
[----:B------:R-:W-:-:S04]  /*0920*/  CS2R R2, SRZ ;  /* 0x0000000000027805 */ /* 0x000fc8000001ff00 */
[----:B------:R-:W-:-:S13]  /*0930*/  PLOP3.LUT P0, PT, PT, PT, UP0, 0x80, 0x8 ;  /* 0x000000000008781c */ /* 0x000fda0003f0f008 */
[----:B------:R-:W-:Y:S05]  /*0940*/  @P0 BRA `(.L_x_6) ;  /* 0x0000000000080947 */ /* 0x000fea0003800000 */
[----:B------:R-:W0:Y:S02]  /*0950*/  LDC.64 R2, c[0x0][0x3d0] ;  /* 0x0000f400ff027b82 */ /* 0x000e240000000a00 */
[----:B0-----:R-:W5:Y:S02]  /*0960*/  LDG.E.64 R2, desc[UR10][R2.64] ;  /* 0x0000000a02027981 */ /* 0x001f64000c1e1b00 */
.L_x_6:
[----:B-----5:R-:W-:-:S04]  /*0970*/  IADD3 R8, P1, PT, R5, R2, RZ ;  /* 0x0000000205087210 */ /* 0x020fc80007f3e0ff */
[----:B------:R-:W-:-:S09]  /*0980*/  LEA.HI.X.SX32 R3, R5, R3, 0x1, P1 ;  /* 0x0000000305037211 */ /* 0x000fd200008f0eff */
.L_x_5:
[----:B------:R-:W-:Y:S05]  /*0990*/  BSYNC.RECONVERGENT B0 ;  /* 0x0000000000007941 */ /* 0x000fea0003800200 */
.L_x_2:
[----:B------:R-:W-:Y:S01]  /*09a0*/  LEA R2, R0, UR4, 0x3 ;  /* 0x0000000400027c11 */ /* 0x000fe2000f8e18ff */
[----:B------:R-:W0:Y:S01]  /*09b0*/  LDCU.64 UR4, c[0x0][0x390] ;  /* 0x00007200ff0477ac */ /* 0x000e220008000a00 */
[----:B------:R-:W-:Y:S03]  /*09c0*/  BSSY.RECONVERGENT B0, `(.L_x_7) ;  /* 0x0000023000007945 */ /* 0x000fe60003800200 */
[----:B------:R-:W1:Y:S01]  /*09d0*/  LDS.64 R6, [R2] ;  /* 0x0000000002067984 */ /* 0x000e620000000a00 */
[----:B0-----:R-:W-:-:S04]  /*09e0*/  LEA R4, P1, R8, UR4, 0x3 ;  /* 0x0000000408047c11 */ /* 0x001fc8000f8218ff */
[----:B------:R-:W-:Y:S01]  /*09f0*/  LEA.HI.X R5, R8, UR5, R3, 0x3, P1 ;  /* 0x0000000508057c11 */ /* 0x000fe200088f1c03 */
[----:B------:R-:W-:-:S05]  /*0a00*/  VIADD R8, R0, 0x80 ;  /* 0x0000008000087836 */ /* 0x000fca0000000000 */
[----:B------:R-:W-:Y:S01]  /*0a10*/  ISETP.GE.AND P1, PT, R8, R25, PT ;  /* 0x000000190800720c */ /* 0x000fe20003f26270 */
[----:B-1----:R0:W-:Y:S04]  /*0a20*/  STG.E desc[UR10][R4.64], R6 ;  /* 0x0000000604007986 */ /* 0x0021e8000c10190a */
[----:B------:R0:W-:Y:S08]  /*0a30*/  STG.E desc[UR10][R4.64+0x4], R7 ;  /* 0x0000040704007986 */ /* 0x0001f0000c10190a */
[----:B------:R-:W-:Y:S05]  /*0a40*/  @!P1 BRA `(.L_x_8) ;  /* 0x0000000000289947 */ /* 0x000fea0003800000 */
[----:B------:R-:W-:Y:S01]  /*0a50*/  BSSY.RECONVERGENT B1, `(.L_x_9) ;  /* 0x0000006000017945 */ /* 0x000fe20003800200 */
[----:B------:R-:W-:Y:S01]  /*0a60*/  IMAD.IADD R3, R8, 0x1, -R25 ;  /* 0x0000000108037824 */ /* 0x000fe200078e0a19 */
[----:B0-----:R-:W-:Y:S02]  /*0a70*/  CS2R R4, SRZ ;  /* 0x0000000000047805 */ /* 0x001fe4000001ff00 */
[----:B------:R-:W-:Y:S05]  /*0a80*/  @P0 BRA `(.L_x_10) ;  /* 0x0000000000080947 */ /* 0x000fea0003800000 */
[----:B------:R-:W0:Y:S02]  /*0a90*/  LDC.64 R4, c[0x0][0x3d0] ;  /* 0x0000f400ff047b82 */ /* 0x000e240000000a00 */
[----:B0-----:R-:W5:Y:S02]  /*0aa0*/  LDG.E.64 R4, desc[UR10][R4.64] ;  /* 0x0000000a04047981 */ /* 0x001f64000c1e1b00 */
.L_x_10:
[----:B------:R-:W-:Y:S05]  /*0ab0*/  BSYNC.RECONVERGENT B1 ;  /* 0x0000000000017941 */ /* 0x000fea0003800200 */
.L_x_9:
[----:B-----5:R-:W-:-:S04]  /*0ac0*/  IADD3 R8, P1, PT, R3, R4, RZ ;  /* 0x0000000403087210 */ /* 0x020fc80007f3e0ff */
[----:B------:R-:W-:Y:S01]  /*0ad0*/  LEA.HI.X.SX32 R3, R3, R5, 0x1, P1 ;  /* 0x0000000503037211 */ /* 0x000fe200008f0eff */
[----:B------:R-:W-:Y:S08]  /*0ae0*/  BRA `(.L_x_11) ;  /* 0x0000000000407947 */ /* 0x000ff00003800000 */
.L_x_8:
[----:B------:R-:W-:Y:S01]  /*0af0*/  BSSY.RECONVERGENT B1, `(.L_x_12) ;  /* 0x0000008000017945 */ /* 0x000fe20003800200 */
[----:B------:R-:W-:Y:S02]  /*0b00*/  IMAD.MOV.U32 R3, RZ, RZ, RZ ;  /* 0x000000ffff037224 */ /* 0x000fe400078e00ff */
[----:B0-----:R-:W-:Y:S01]  /*0b10*/  IMAD.MOV.U32 R6, RZ, RZ, RZ ;  /* 0x000000ffff067224 */ /* 0x001fe200078e00ff */
[----:B------:R-:W-:Y:S06]  /*0b20*/  @P0 BRA `(.L_x_13) ;  /* 0x0000000000100947 */ /* 0x000fec0003800000 */
[----:B------:R-:W0:Y:S02]  /*0b30*/  LDC.64 R4, c[0x0][0x3d0] ;  /* 0x0000f400ff047b82 */ /* 0x000e240000000a00 */
[----:B0-----:R-:W2:Y:S02]  /*0b40*/  LDG.E.64 R4, desc[UR10][R4.64] ;  /* 0x0000000a04047981 */ /* 0x001ea4000c1e1b00 */
[----:B--2---:R-:W-:-:S04]  /*0b50*/  IADD3 R3, P1, PT, -R4, UR8, RZ ;  /* 0x0000000804037c10 */ /* 0x004fc8000ff3e1ff */
[----:B------:R-:W-:-:S09]  /*0b60*/  IADD3.X R6, PT, PT, ~R5, UR9, RZ, P1, !PT ;  /* 0x0000000905067c10 */ /* 0x000fd20008ffe5ff */
.L_x_13:
[----:B------:R-:W-:Y:S05]  /*0b70*/  BSYNC.RECONVERGENT B1 ;  /* 0x0000000000017941 */ /* 0x000fea0003800200 */
.L_x_12:
[----:B------:R-:W0:Y:S01]  /*0b80*/  LDCU.64 UR6, c[0x0][0x3c0] ;  /* 0x00007800ff0677ac */ /* 0x000e220008000a00 */
[----:B------:R-:W-:-:S04]  /*0b90*/  IADD3 R3, P1, PT, R8, R3, RZ ;  /* 0x0000000308037210 */ /* 0x000fc80007f3e0ff */
[----:B------:R-:W-:Y:S01]  /*0ba0*/  LOP3.LUT R3, RZ, R3, RZ, 0x33, !PT ;  /* 0x00000003ff037212 */ /* 0x000fe200078e33ff */
[----:B------:R-:W-:-:S03]  /*0bb0*/  IMAD.X R4, RZ, RZ, R6, P1 ;  /* 0x000000ffff047224 */ /* 0x000fc600008e0606 */
[----:B0-----:R-:W-:Y:S02]  /*0bc0*/  IADD3 R8, P1, PT, R3, UR6, RZ ;  /* 0x0000000603087c10 */ /* 0x001fe4000ff3e0ff */
[----:B------:R-:W-:-:S04]  /*0bd0*/  LOP3.LUT R3, RZ, R4, RZ, 0x33, !PT ;  /* 0x00000004ff037212 */ /* 0x000fc800078e33ff */
[----:B------:R-:W-:-:S07]  /*0be0*/  IADD3.X R3, PT, PT, R3, UR7, RZ, P1, !PT ;  /* 0x0000000703037c10 */ /* 0x000fce0008ffe4ff */
.L_x_11:
[----:B------:R-:W-:Y:S05]  /*0bf0*/  BSYNC.RECONVERGENT B0 ;  /* 0x0000000000007941 */ /* 0x000fea0003800200 */
.L_x_7:
[----:B------:R-:W0:Y:S01]  /*0c00*/  LDS.64 R6, [R2+0x400] ;  /* 0x0004000002067984 */ /* 0x000e220000000a00 */
[C---:B------:R-:W-:Y:S01]  /*0c10*/  LEA R4, P1, R8.reuse, UR4, 0x3 ;  /* 0x0000000408047c11 */ /* 0x040fe2000f8218ff */
[----:B------:R-:W-:Y:S03]  /*0c20*/  BSSY.RECONVERGENT B0, `(.L_x_14) ;  /* 0x0000021000007945 */ /* 0x000fe60003800200 */
[----:B------:R-:W-:Y:S01]  /*0c30*/  LEA.HI.X R5, R8, UR5, R3, 0x3, P1 ;  /* 0x0000000508057c11 */ /* 0x000fe200088f1c03 */
[----:B------:R-:W-:-:S05]  /*0c40*/  VIADD R8, R0, 0x100 ;  /* 0x0000010000087836 */ /* 0x000fca0000000000 */
[----:B------:R-:W-:Y:S01]  /*0c50*/  ISETP.GE.AND P1, PT, R8, R25, PT ;  /* 0x000000190800720c */ /* 0x000fe20003f26270 */
[----:B0-----:R0:W-:Y:S04]  /*0c60*/  STG.E desc[UR10][R4.64], R6 ;  /* 0x0000000604007986 */ /* 0x0011e8000c10190a */
        /* <DEDUP_REMOVED lines=8> */
.L_x_17:
[----:B------:R-:W-:Y:S05]  /*0cf0*/  BSYNC.RECONVERGENT B1 ;  /* 0x0000000000017941 */ /* 0x000fea0003800200 */
.L_x_16:
[----:B-----5:R-:W-:-:S04]  /*0d00*/  IADD3 R8, P1, PT, R3, R4, RZ ;  /* 0x0000000403087210 */ /* 0x020fc80007f3e0ff */
[----:B------:R-:W-:Y:S01]  /*0d10*/  LEA.HI.X.SX32 R3, R3, R5, 0x1, P1 ;  /* 0x0000000503037211 */ /* 0x000fe200008f0eff */
[----:B------:R-:W-:Y:S08]  /*0d20*/  BRA `(.L_x_18) ;  /* 0x0000000000407947 */ /* 0x000ff00003800000 */
.L_x_15:
        /* <DEDUP_REMOVED lines=8> */
.L_x_20:
[----:B------:R-:W-:Y:S05]  /*0db0*/  BSYNC.RECONVERGENT B1 ;  /* 0x0000000000017941 */ /* 0x000fea0003800200 */
.L_x_19:
[----:B------:R-:W0:Y:S01]  /*0dc0*/  LDCU.64 UR6, c[0x0][0x3c0] ;  /* 0x00007800ff0677ac */ /* 0x000e220008000a00 */
[----:B------:R-:W-:-:S04]  /*0dd0*/  IADD3 R3, P1, PT, R8, R3, RZ ;  /* 0x0000000308037210 */ /* 0x000fc80007f3e0ff */
[----:B------:R-:W-:Y:S01]  /*0de0*/  LOP3.LUT R3, RZ, R3, RZ, 0x33, !PT ;  /* 0x00000003ff037212 */ /* 0x000fe200078e33ff */
[----:B------:R-:W-:-:S03]  /*0df0*/  IMAD.X R4, RZ, RZ, R6, P1 ;  /* 0x000000ffff047224 */ /* 0x000fc600008e0606 */
[----:B0-----:R-:W-:Y:S02]  /*0e00*/  IADD3 R8, P1, PT, R3, UR6, RZ ;  /* 0x0000000603087c10 */ /* 0x001fe4000ff3e0ff */
[----:B------:R-:W-:-:S04]  /*0e10*/  LOP3.LUT R3, RZ, R4, RZ, 0x33, !PT ;  /* 0x00000004ff037212 */ /* 0x000fc800078e33ff */
[----:B------:R-:W-:-:S07]  /*0e20*/  IADD3.X R3, PT, PT, R3, UR7, RZ, P1, !PT ;  /* 0x0000000703037c10 */ /* 0x000fce0008ffe4ff */
.L_x_18:
[----:B------:R-:W-:Y:S05]  /*0e30*/  BSYNC.RECONVERGENT B0 ;  /* 0x0000000000007941 */ /* 0x000fea0003800200 */
.L_x_14:
        /* <DEDUP_REMOVED lines=15> */
.L_x_24:
[----:B------:R-:W-:Y:S05]  /*0f30*/  BSYNC.RECONVERGENT B1 ;  /* 0x0000000000017941 */ /* 0x000fea0003800200 */
.L_x_23:
[----:B-----5:R-:W-:-:S04]  /*0f40*/  IADD3 R8, P1, PT, R3, R4, RZ ;  /* 0x0000000403087210 */ /* 0x020fc80007f3e0ff */
[----:B------:R-:W-:Y:S01]  /*0f50*/  LEA.HI.X.SX32 R3, R3, R5, 0x1, P1 ;  /* 0x0000000503037211 */ /* 0x000fe200008f0eff */
[----:B------:R-:W-:Y:S08]  /*0f60*/  BRA `(.L_x_25) ;  /* 0x0000000000407947 */ /* 0x000ff00003800000 */
.L_x_22:
        /* <DEDUP_REMOVED lines=8> */
.L_x_27:
[----:B------:R-:W-:Y:S05]  /*0ff0*/  BSYNC.RECONVERGENT B1 ;  /* 0x0000000000017941 */ /* 0x000fea0003800200 */
.L_x_26:
[----:B------:R-:W0:Y:S01]  /*1000*/  LDCU.64 UR6, c[0x0][0x3c0] ;  /* 0x00007800ff0677ac */ /* 0x000e220008000a00 */
[----:B------:R-:W-:-:S04]  /*1010*/  IADD3 R3, P1, PT, R8, R3, RZ ;  /* 0x0000000308037210 */ /* 0x000fc80007f3e0ff */
[----:B------:R-:W-:Y:S01]  /*1020*/  LOP3.LUT R3, RZ, R3, RZ, 0x33, !PT ;  /* 0x00000003ff037212 */ /* 0x000fe200078e33ff */
[----:B------:R-:W-:-:S03]  /*1030*/  IMAD.X R4, RZ, RZ, R6, P1 ;  /* 0x000000ffff047224 */ /* 0x000fc600008e0606 */
[----:B0-----:R-:W-:Y:S02]  /*1040*/  IADD3 R8, P1, PT, R3, UR6, RZ ;  /* 0x0000000603087c10 */ /* 0x001fe4000ff3e0ff */
[----:B------:R-:W-:-:S04]  /*1050*/  LOP3.LUT R3, RZ, R4, RZ, 0x33, !PT ;  /* 0x00000004ff037212 */ /* 0x000fc800078e33ff */
[----:B------:R-:W-:-:S07]  /*1060*/  IADD3.X R3, PT, PT, R3, UR7, RZ, P1, !PT ;  /* 0x0000000703037c10 */ /* 0x000fce0008ffe4ff */
.L_x_25:
[----:B------:R-:W-:Y:S05]  /*1070*/  BSYNC.RECONVERGENT B0 ;  /* 0x0000000000007941 */ /* 0x000fea0003800200 */
.L_x_21:
[----:B------:R-:W0:Y:S01]  /*1080*/  LDS.64 R6, [R2+0xc00] ;  /* 0x000c000002067984 */ /* 0x000e220000000a00 */
[----:B------:R-:W-:Y:S01]  /*1090*/  LEA R4, P1, R8, UR4, 0x3 ;  /* 0x0000000408047c11 */ /* 0x000fe2000f8218ff */
[----:B------:R-:W-:Y:S01]  /*10a0*/  VIADD R0, R0, 0x200 ;  /* 0x0000020000007836 */ /* 0x000fe20000000000 */
[----:B------:R-:W-:Y:S02]  /*10b0*/  BSSY.RECONVERGENT B0, `(.L_x_28) ;  /* 0x0000020000007945 */ /* 0x000fe40003800200 */
[----:B------:R-:W-:Y:S02]  /*10c0*/  LEA.HI.X R5, R8, UR5, R3, 0x3, P1 ;  /* 0x0000000508057c11 */ /* 0x000fe400088f1c03 */
[----:B------:R-:W-:-:S03]  /*10d0*/  ISETP.GE.AND P1, PT, R0, R25, PT ;  /* 0x000000190000720c */ /* 0x000fc60003f26270 */
[----:B0-----:R0:W-:Y:S04]  /*10e0*/  STG.E desc[UR10][R4.64], R6 ;  /* 0x0000000604007986 */ /* 0x0011e8000c10190a */
[----:B------:R0:W-:Y:S06]  /*10f0*/  STG.E desc[UR10][R4.64+0x4], R7 ;  /* 0x0000040704007986 */ /* 0x0001ec000c10190a */
[----:B------:R-:W-:Y:S05]  /*1100*/  @!P1 BRA `(.L_x_29) ;  /* 0x0000000000289947 */ /* 0x000fea0003800000 */
[----:B------:R-:W-:Y:S01]  /*1110*/  BSSY.RECONVERGENT B1, `(.L_x_30) ;  /* 0x0000006000017945 */ /* 0x000fe20003800200 */
[----:B------:R-:W-:Y:S01]  /*1120*/  IMAD.IADD R25, R0, 0x1, -R25 ;  /* 0x0000000100197824 */ /* 0x000fe200078e0a19 */
[----:B0-----:R-:W-:Y:S02]  /*1130*/  CS2R R4, SRZ ;  /* 0x0000000000047805 */ /* 0x001fe4000001ff00 */
[----:B------:R-:W-:Y:S05]  /*1140*/  @P0 BRA `(.L_x_31) ;  /* 0x0000000000080947 */ /* 0x000fea0003800000 */
[----:B------:R-:W0:Y:S02]  /*1150*/  LDC.64 R4, c[0x0][0x3d0] ;  /* 0x0000f400ff047b82 */ /* 0x000e240000000a00 */
[----:B0-----:R-:W5:Y:S02]  /*1160*/  LDG.E.64 R4, desc[UR10][R4.64] ;  /* 0x0000000a04047981 */ /* 0x001f64000c1e1b00 */
.L_x_31:
[----:B------:R-:W-:Y:S05]  /*1170*/  BSYNC.RECONVERGENT B1 ;  /* 0x0000000000017941 */ /* 0x000fea0003800200 */
.L_x_30:
[----:B-----5:R-:W-:-:S04]  /*1180*/  IADD3 R6, P0, PT, R25, R4, RZ ;  /* 0x0000000419067210 */ /* 0x020fc80007f1e0ff */
[----:B------:R-:W-:Y:S01]  /*1190*/  LEA.HI.X.SX32 R5, R25, R5, 0x1, P0 ;  /* 0x0000000519057211 */ /* 0x000fe200000f0eff */
[----:B------:R-:W-:Y:S08]  /*11a0*/  BRA `(.L_x_32) ;  /* 0x0000000000407947 */ /* 0x000ff00003800000 */
.L_x_29:
        /* <DEDUP_REMOVED lines=8> */
.L_x_34:
[----:B------:R-:W-:Y:S05]  /*1230*/  BSYNC.RECONVERGENT B1 ;  /* 0x0000000000017941 */ /* 0x000fea0003800200 */
.L_x_33:
[----:B------:R-:W0:Y:S01]  /*1240*/  LDCU.64 UR6, c[0x0][0x3c0] ;  /* 0x00007800ff0677ac */ /* 0x000e220008000a00 */
[----:B------:R-:W-:-:S04]  /*1250*/  IADD3 R0, P0, PT, R0, R3, RZ ;  /* 0x0000000300007210 */ /* 0x000fc80007f1e0ff */
[----:B------:R-:W-:Y:S01]  /*1260*/  LOP3.LUT R0, RZ, R0, RZ, 0x33, !PT ;  /* 0x00000000ff007212 */ /* 0x000fe200078e33ff */
[----:B------:R-:W-:-:S03]  /*1270*/  IMAD.X R3, RZ, RZ, R6, P0 ;  /* 0x000000ffff037224 */ /* 0x000fc600000e0606 */
[----:B0-----:R-:W-:Y:S02]  /*1280*/  IADD3 R6, P0, PT, R0, UR6, RZ ;  /* 0x0000000600067c10 */ /* 0x001fe4000ff1e0ff */
[----:B------:R-:W-:-:S04]  /*1290*/  LOP3.LUT R0, RZ, R3, RZ, 0x33, !PT ;  /* 0x00000003ff007212 */ /* 0x000fc800078e33ff */
[----:B------:R-:W-:-:S07]  /*12a0*/  IADD3.X R5, PT, PT, R0, UR7, RZ, P0, !PT ;  /* 0x0000000700057c10 */ /* 0x000fce00087fe4ff */
.L_x_32:
[----:B------:R-:W-:Y:S05]  /*12b0*/  BSYNC.RECONVERGENT B0 ;  /* 0x0000000000007941 */ /* 0x000fea0003800200 */
.L_x_28:
[----:B------:R-:W0:Y:S01]  /*12c0*/  LDS.64 R2, [R2+0x1000] ;  /* 0x0010000002027984 */ /* 0x000e220000000a00 */
[----:B------:R-:W-:-:S04]  /*12d0*/  LEA R4, P0, R6, UR4, 0x3 ;  /* 0x0000000406047c11 */ /* 0x000fc8000f8018ff */
[----:B------:R-:W-:-:S05]  /*12e0*/  LEA.HI.X R5, R6, UR5, R5, 0x3, P0 ;  /* 0x0000000506057c11 */ /* 0x000fca00080f1c05 */
[----:B0-----:R-:W-:Y:S04]  /*12f0*/  STG.E desc[UR10][R4.64], R2 ;  /* 0x0000000204007986 */ /* 0x001fe8000c10190a */
[----:B------:R-:W-:Y:S01]  /*1300*/  STG.E desc[UR10][R4.64+0x4], R3 ;  /* 0x0000040304007986 */ /* 0x000fe2000c10190a */
[----:B------:R-:W-:Y:S05]  /*1310*/  EXIT ;  /* 0x000000000000794d */ /* 0x000fea0003800000 */
.L_x_1:
[----:B------:R-:W0:Y:S01]  /*1320*/  S2R R0, SR_TID.X ;  /* 0x0000000000007919 */ /* 0x000e220000002100 */
[----:B------:R-:W1:Y:S01]  /*1330*/  LDCU.U8 UR8, c[0x0][0x3b8] ;  /* 0x00007700ff0877ac */ /* 0x000e620008000000 */
[----:B------:R-:W2:Y:S01]  /*1340*/  LDCU.64 UR6, c[0x0][0x3c8] ;  /* 0x00007900ff0677ac */ /* 0x000ea20008000a00 */
[----:B------:R-:W3:Y:S01]  /*1350*/  LDCU.64 UR12, c[0x0][0x380] ;  /* 0x00007000ff0c77ac */ /* 0x000ee20008000a00 */
[----:B-1----:R-:W-:Y:S02]  /*1360*/  UISETP.NE.AND UP0, UPT, UR8, URZ, UPT ;  /* 0x000000ff0800728c */ /* 0x002fe4000bf05270 */
[----:B------:R-:W-:Y:S02]  /*1370*/  USHF.R.S32.HI UR8, URZ, 0x1f, UR5 ;  /* 0x0000001fff087899 */ /* 0x000fe40008011405 */
[----:B--2---:R-:W-:Y:S02]  /*1380*/  USEL UR6, UR6, URZ, !UP0 ;  /* 0x000000ff06067287 */ /* 0x004fe4000c000000 */
[----:B------:R-:W-:-:S04]  /*1390*/  USEL UR7, UR7, URZ, !UP0 ;  /* 0x000000ff07077287 */ /* 0x000fc8000c000000 */
[----:B------:R-:W-:Y:S02]  /*13a0*/  IMAD.U32 R3, RZ, RZ, UR6 ;  /* 0x00000006ff037e24 */ /* 0x000fe4000f8e00ff */
[----:B0-----:R-:W-:-:S05]  /*13b0*/  IMAD R2, R0, 0x5, RZ ;  /* 0x0000000500027824 */ /* 0x001fca00078e02ff */
[----:B------:R-:W-:Y:S01]  /*13c0*/  IADD3 R4, P0, P1, R2, UR5, R3 ;  /* 0x0000000502047c10 */ /* 0x000fe2000f91e003 */
[----:B------:R-:W-:-:S05]  /*13d0*/  IMAD.U32 R3, RZ, RZ, UR8 ;  /* 0x00000008ff037e24 */ /* 0x000fca000f8e00ff */
[----:B------:R-:W-:Y:S02]  /*13e0*/  IADD3.X R3, PT, PT, RZ, UR7, R3, P0, P1 ;  /* 0x00000007ff037c10 */ /* 0x000fe400087e2403 */
        /* <DEDUP_REMOVED lines=11> */
[----:B------:R0:W5:Y:S01]  /*14a0*/  LDG.E R4, desc[UR10][R2.64+0x20] ;  /* 0x0000200a02047981 */ /* 0x000162000c1e1900 */
[----:B------:R-:W1:Y:S01]  /*14b0*/  S2UR UR7, SR_CgaCtaId ;  /* 0x00000000000779c3 */ /* 0x000e620000008800 */
[----:B------:R-:W-:Y:S01]  /*14c0*/  UMOV UR6, 0x400 ;  /* 0x0000040000067882 */ /* 0x000fe20000000000 */
[----:B------:R-:W-:Y:S01]  /*14d0*/  BSSY B0, `(.L_x_35) ;  /* 0x00000cd000007945 */ /* 0x000fe20003800000 */
[----:B------:R-:W0:Y:S01]  /*14e0*/  S2R R16, SR_LANEID ;  /* 0x0000000000107919 */ /* 0x000e220000000000 */
[----:B-1----:R-:W-:-:S04]  /*14f0*/  ULEA UR6, UR7, UR6, 0x18 ;  /* 0x0000000607067291 */ /* 0x002fc8000f8ec0ff */
[----:B------:R-:W-:Y:S01]  /*1500*/  BAR.SYNC.DEFER_BLOCKING 0x0 ;  /* 0x0000000000007b1d */ /* 0x000fe20000010000 */
[----:B0-----:R-:W-:Y:S02]  /*1510*/  ISETP.NE.AND P5, PT, R16, 0x1f, PT ;  /* 0x0000001f1000780c */ /* 0x001fe40003fa5270 */
[----:B--2---:R-:W-:Y:S02]  /*1520*/  ISETP.NE.AND P6, PT, R13, RZ, PT ;  /* 0x000000ff0d00720c */ /* 0x004fe40003fc5270 */
[----:B---3--:R-:W-:Y:S02]  /*1530*/  ISETP.NE.AND P3, PT, R11, RZ, PT ;  /* 0x000000ff0b00720c */ /* 0x008fe40003f65270 */
[----:B----4-:R-:W-:Y:S02]  /*1540*/  ISETP.NE.AND P6, PT, R12, RZ, P6 ;  /* 0x000000ff0c00720c */ /* 0x010fe400037c5270 */
[----:B-----5:R-:W-:Y:S02]  /*1550*/  ISETP.NE.AND P3, PT, R10, RZ, P3 ;  /* 0x000000ff0a00720c */ /* 0x020fe40001f65270 */
[----:B------:R-:W-:-:S02]  /*1560*/  SEL R8, RZ, 0x1, !P6 ;  /* 0x00000001ff087807 */ /* 0x000fc40007000000 */
[----:B------:R-:W-:Y:S02]  /*1570*/  ISETP.NE.AND P2, PT, R7, RZ, PT ;  /* 0x000000ff0700720c */ /* 0x000fe40003f45270 */
[----:B------:R-:W-:Y:S02]  /*1580*/  SEL R9, RZ, 0x1, !P3 ;  /* 0x00000001ff097807 */ /* 0x000fe40005800000 */
[----:B------:R-:W-:-:S03]  /*1590*/  ISETP.NE.AND P1, PT, R27, RZ, PT ;  /* 0x000000ff1b00720c */ /* 0x000fc60003f25270 */
[----:B------:R-:W-:Y:S01]  /*15a0*/  IMAD.IADD R9, R8, 0x1, R9 ;  /* 0x0000000108097824 */ /* 0x000fe200078e0209 */
[----:B------:R-:W-:Y:S02]  /*15b0*/  ISETP.NE.AND P2, PT, R6, RZ, P2 ;  /* 0x000000ff0600720c */ /* 0x000fe40001745270 */
        /* <DEDUP_REMOVED lines=12> */
[----:B0-----:R-:W-:Y:S01]  /*1680*/  @P4 IMAD.IADD R9, R2, 0x1, R9 ;  /* 0x0000000102094824 */ /* 0x001fe200078e0209 */
[----:B------:R-:W-:-:S04]  /*1690*/  SHF.R.U32.HI R2, RZ, 0x5, R0 ;  /* 0x00000005ff027819 */ /* 0x000fc80000011600 */
[----:B------:R-:W0:Y:S02]  /*16a0*/  SHFL.UP P4, R8, R9, 0x4, RZ ;  /* 0x0480000009087989 */ /* 0x000e2400000800ff */
[----:B0-----:R-:W-:Y:S01]  /*16b0*/  @P4 IMAD.IADD R8, R9, 0x1, R8 ;  /* 0x0000000109084824 */ /* 0x001fe200078e0208 */
[----:B------:R-:W-:-:S04]  /*16c0*/  @!P5 LEA R9, R2, UR6, 0x2 ;  /* 0x000000060209dc11 */ /* 0x000fc8000f8e10ff */
[----:B------:R-:W0:Y:S02]  /*16d0*/  SHFL.UP P4, R15, R8, 0x8, RZ ;  /* 0x05000000080f7989 */ /* 0x000e2400000800ff */
[----:B0-----:R-:W-:-:S05]  /*16e0*/  @P4 IMAD.IADD R15, R8, 0x1, R15 ;  /* 0x00000001080f4824 */ /* 0x001fca00078e020f */
[----:B------:R-:W0:Y:S02]  /*16f0*/  SHFL.UP P4, R14, R15, 0x10, RZ ;  /* 0x060000000f0e7989 */ /* 0x000e2400000800ff */
[----:B0-----:R-:W-:Y:S01]  /*1700*/  @P4 IMAD.IADD R14, R15, 0x1, R14 ;  /* 0x000000010f0e4824 */ /* 0x001fe200078e020e */
[----:B------:R-:W-:-:S04]  /*1710*/  ISETP.NE.AND P4, PT, R2, 0x3, PT ;  /* 0x000000030200780c */ /* 0x000fc80003f85270 */
[----:B------:R-:W-:Y:S01]  /*1720*/  @!P5 STS [R9], R14 ;  /* 0x0000000e0900d388 */ /* 0x000fe20000000800 */
[----:B------:R-:W-:Y:S01]  /*1730*/  BAR.SYNC.DEFER_BLOCKING 0x0 ;  /* 0x0000000000007b1d */ /* 0x000fe20000010000 */
[----:B------:R-:W-:Y:S01]  /*1740*/  ISETP.NE.AND P5, PT, R2, 0x2, PT ;  /* 0x000000020200780c */ /* 0x000fe20003fa5270 */
[----:B------:R-:W-:-:S04]  /*1750*/  IMAD.IADD R2, R14, 0x1, -R3 ;  /* 0x000000010e027824 */ /* 0x000fc800078e0a03 */
[----:B------:R-:W0:Y:S02]  /*1760*/  LDS.128 R20, [UR6] ;  /* 0x00000006ff147984 */ /* 0x000e240008000c00 */
[----:B0-----:R-:W-:-:S04]  /*1770*/  IMAD.IADD R21, R20, 0x1, R21 ;  /* 0x0000000114157824 */ /* 0x001fc800078e0215 */
[----:B------:R-:W-:Y:S01]  /*1780*/  IMAD.IADD R22, R22, 0x1, R21 ;  /* 0x0000000116167824 */ /* 0x000fe200078e0215 */
[----:B------:R-:W-:Y:S02]  /*1790*/  SEL R20, R21, R20, !P5 ;  /* 0x0000001415147207 */ /* 0x000fe40006800000 */
[----:B------:R-:W-:Y:S01]  /*17a0*/  ISETP.NE.AND P5, PT, R16, RZ, PT ;  /* 0x000000ff1000720c */ /* 0x000fe20003fa5270 */
[----:B------:R-:W-:Y:S01]  /*17b0*/  IMAD.IADD R23, R23, 0x1, R22 ;  /* 0x0000000117177824 */ /* 0x000fe200078e0216 */
[----:B------:R-:W-:Y:S02]  /*17c0*/  SEL R20, R22, R20, !P4 ;  /* 0x0000001416147207 */ /* 0x000fe40006000000 */
[----:B------:R-:W-:Y:S02]  /*17d0*/  SEL R3, R2, RZ, P5 ;  /* 0x000000ff02037207 */ /* 0x000fe40002800000 */
[C---:B------:R-:W-:Y:S02]  /*17e0*/  ISETP.GE.U32.AND P5, PT, R0.reuse, 0x20, PT ;  /* 0x000000200000780c */ /* 0x040fe40003fa6070 */
[----:B------:R-:W-:Y:S01]  /*17f0*/  ISETP.GT.U32.AND P4, PT, R0, 0x1f, PT ;  /* 0x0000001f0000780c */ /* 0x000fe20003f84070 */
[----:B------:R-:W-:-:S05]  /*1800*/  IMAD.IADD R3, R20, 0x1, R3 ;  /* 0x0000000114037824 */ /* 0x000fca00078e0203 */
[----:B------:R-:W-:-:S05]  /*1810*/  SEL R2, R2, R3, !P5 ;  /* 0x0000000302027207 */ /* 0x000fca0006800000 */
[----:B------:R0:W-:Y:S02]  /*1820*/  STL [R1], R2 ;  /* 0x0000000201007387 */ /* 0x0001e40000100800 */
[----:B------:R-:W-:Y:S05]  /*1830*/  @P4 BRA `(.L_x_36) ;  /* 0x0000000800584947 */ /* 0x000fea0003800000 */
[----:B------:R-:W1:Y:S01]  /*1840*/  LDC.64 R8, c[0x0][0x3a0] ;  /* 0x0000e800ff087b82 */ /* 0x000e620000000a00 */
[----:B------:R-:W-:Y:S01]  /*1850*/  ISETP.NE.AND P4, PT, R0, RZ, PT ;  /* 0x000000ff0000720c */ /* 0x000fe20003f85270 */
[----:B------:R-:W-:Y:S01]  /*1860*/  IMAD.U32 R29, RZ, RZ, UR4 ;  /* 0x00000004ff1d7e24 */ /* 0x000fe2000f8e00ff */
[----:B------:R-:W-:-:S05]  /*1870*/  LOP3.LUT R0, RZ, R0, RZ, 0x33, !PT ;  /* 0x00000000ff007212 */ /* 0x000fca00078e33ff */
[----:B0-----:R-:W0:Y:S01]  /*1880*/  LDC R2, c[0x0][0x370] ;  /* 0x0000dc00ff027b82 */ /* 0x001e220000000800 */
[----:B------:R-:W-:-:S05]  /*1890*/  VIADD R0, R0, UR4 ;  /* 0x0000000400007c36 */ /* 0x000fca0008000000 */
[----:B------:R-:W-:Y:S01]  /*18a0*/  @!P4 IMAD.MOV.U32 R22, RZ, RZ, 0x64 ;  /* 0x00000064ff16c424 */ /* 0x000fe200078e00ff */
[----:B------:R2:W-:Y:S01]  /*18b0*/  @!P4 STS [UR6+0x2c], R23 ;  /* 0x00002c17ff00c988 */ /* 0x0005e20008000806 */
[----:B-1----:R-:W-:-:S05]  /*18c0*/  IMAD.WIDE R28, R29, 0x8, R8 ;  /* 0x000000081d1c7825 */ /* 0x002fca00078e0208 */
[----:B------:R2:W-:Y:S01]  /*18d0*/  @!P4 ST.E.64.STRONG.GPU desc[UR10][R28.64+0x100], R22 ;  /* 0x000100161c00c985 */ /* 0x0005e2000c10fb0a */
[----:B0-----:R-:W-:-:S13]  /*18e0*/  ISETP.GT.U32.AND P5, PT, R2, 0x1f3, PT ;  /* 0x000001f30200780c */ /* 0x001fda0003fa4070 */
[----:B--2---:R-:W-:Y:S05]  /*18f0*/  @P5 BRA `(.L_x_37) ;  /* 0x0000000000085947 */ /* 0x004fea0003800000 */
[----:B------:R0:W-:Y:S06]  /*1900*/  MEMBAR.SC.CTA ;  /* 0x0000000000007992 */ /* 0x0001ec0000000000 */
[----:B0-----:R-:W-:Y:S05]  /*1910*/  BRA `(.L_x_38) ;  /* 0x0000000000087947 */ /* 0x001fea0003800000 */
.L_x_37:
[----:B------:R-:W-:Y:S05]  /*1920*/  NANOSLEEP 0x1c2 ;  /* 0x000001c20000795d */ /* 0x000fea0003800000 */
[----:B------:R-:W-:Y:S01]  /*1930*/  NOP ;  /* 0x0000000000007918 */ /* 0x000fe20000000000 */
.L_x_38:
[----:B------:R-:W-:-:S05]  /*1940*/  IMAD.WIDE R8, R0, 0x8, R8 ;  /* 0x0000000800087825 */ /* 0x000fca00078e0208 */
[----:B------:R-:W2:Y:S01]  /*1950*/  LD.E.64.STRONG.GPU R14, desc[UR10][R8.64+0x100] ;  /* 0x0001000a080e7980 */ /* 0x000ea2000c10fb00 */
[----:B------:R-:W-:Y:S01]  /*1960*/  UMOV UR7, 0xffffffff ;  /* 0xffffffff00077882 */ /* 0x000fe20000000000 */
[----:B--2---:R-:W-:Y:S02]  /*1970*/  ISETP.NE.AND P4, PT, R14, 0x63, PT ;  /* 0x000000630e00780c */ /* 0x004fe40003f85270 */
[----:B------:R-:W-:Y:S11]  /*1980*/  BRA.DIV UR7, `(.L_x_39) ;  /* 0x0000004e07c07947 */ /* 0x000ff6000b800000 */
[----:B------:R-:W-:-:S13]  /*1990*/  VOTE.ANY P4, !P4 ;  /* 0x0000000000ff7806 */ /* 0x000fda0006080100 */
.L_x_183:
[----:B------:R-:W-:Y:S05]  /*19a0*/  @!P4 BRA `(.L_x_40) ;  /* 0x000000000030c947 */ /* 0x000fea0003800000 */
.L_x_44:
[----:B------:R-:W-:Y:S05]  /*19b0*/  YIELD ;  /* 0x0000000000007946 */ /* 0x000fea0003800000 */
[----:B------:R-:W-:Y:S05]  /*19c0*/  @P5 BRA `(.L_x_41) ;  /* 0x0000000000085947 */ /* 0x000fea0003800000 */
[----:B------:R0:W-:Y:S06]  /*19d0*/  MEMBAR.SC.CTA ;  /* 0x0000000000007992 */ /* 0x0001ec0000000000 */
[----:B0-----:R-:W-:Y:S05]  /*19e0*/  BRA `(.L_x_42) ;  /* 0x0000000000087947 */ /* 0x001fea0003800000 */
.L_x_41:
[----:B------:R-:W-:Y:S05]  /*19f0*/  NANOSLEEP 0x15e ;  /* 0x0000015e0000795d */ /* 0x000fea0003800000 */
[----:B------:R-:W-:Y:S01]  /*1a00*/  NOP ;  /* 0x0000000000007918 */ /* 0x000fe20000000000 */
.L_x_42:
[----:B------:R-:W2:Y:S01]  /*1a10*/  LD.E.64.STRONG.GPU R14, desc[UR10][R8.64+0x100] ;  /* 0x0001000a080e7980 */ /* 0x000ea2000c10fb00 */
[----:B------:R-:W-:Y:S01]  /*1a20*/  UMOV UR7, 0xffffffff ;  /* 0xffffffff00077882 */ /* 0x000fe20000000000 */
[----:B--2---:R-:W-:Y:S02]  /*1a30*/  ISETP.NE.AND P4, PT, R14, 0x63, PT ;  /* 0x000000630e00780c */ /* 0x004fe40003f85270 */
[----:B------:R-:W-:Y:S11]  /*1a40*/  BRA.DIV UR7, `(.L_x_43) ;  /* 0x0000004e07b07947 */ /* 0x000ff6000b800000 */
[----:B------:R-:W-:-:S13]  /*1a50*/  VOTE.ANY P4, !P4 ;  /* 0x0000000000ff7806 */ /* 0x000fda0006080100 */
.L_x_186:
[----:B------:R-:W-:Y:S05]  /*1a60*/  @P4 BRA `(.L_x_44) ;  /* 0xfffffffc00d04947 */ /* 0x000fea000383ffff */
.L_x_40:
[----:B------:R-:W-:Y:S01]  /*1a70*/  UMOV UR7, 0xffffffff ;  /* 0xffffffff00077882 */ /* 0x000fe20000000000 */
[----:B------:R-:W-:Y:S02]  /*1a80*/  ISETP.NE.AND P4, PT, R14, 0x65, PT ;  /* 0x000000650e00780c */ /* 0x000fe40003f85270 */
[----:B------:R-:W-:Y:S11]  /*1a90*/  BRA.DIV UR7, `(.L_x_45) ;  /* 0x0000004e07bc7947 */ /* 0x000ff6000b800000 */
[----:B------:R-:W0:Y:S01]  /*1aa0*/  S2R R3, SR_GEMASK ;  /* 0x0000000000037919 */ /* 0x000e220000003c00 */
[----:B------:R-:W-:Y:S01]  /*1ab0*/  VOTE.ANY R24, PT, !P4 ;  /* 0x0000000000187806 */ /* 0x000fe200060e0100 */
[----:B------:R-:W1:Y:S03]  /*1ac0*/  S2R R21, SR_LANEID ;  /* 0x0000000000157919 */ /* 0x000e660000000000 */
[----:B0-----:R-:W-:Y:S01]  /*1ad0*/  LOP3.LUT R24, R24, 0x80000000, R3, 0xec, !PT ;  /* 0x8000000018187812 */ /* 0x001fe200078eec03 */
[----:B-1----:R-:W-:-:S04]  /*1ae0*/  VIADD R17, R21, 0x2 ;  /* 0x0000000215117836 */ /* 0x002fc80000000000 */
[----:B------:R-:W-:Y:S02]  /*1af0*/  VIADD R3, R24, 0xffffffff ;  /* 0xffffffff18037836 */ /* 0x000fe40000000000 */
[----:B------:R-:W-:-:S03]  /*1b00*/  VIADD R16, R21, 0x4 ;  /* 0x0000000415107836 */ /* 0x000fc60000000000 */
[----:B------:R-:W-:-:S06]  /*1b10*/  LOP3.LUT R18, R24, R3, RZ, 0xc, !PT ;  /* 0x0000000318127212 */ /* 0x000fcc00078e0cff */
[----:B------:R-:W0:Y:S02]  /*1b20*/  POPC R18, R18 ;  /* 0x0000001200127309 */ /* 0x000e240000000000 */
[----:B0-----:R-:W0:Y:S01]  /*1b30*/  SHFL.DOWN PT, R25, R15, 0x1, R18 ;  /* 0x082000000f197989 */ /* 0x001e2200000e0012 */
[----:B------:R-:W-:-:S04]  /*1b40*/  ISETP.GE.AND P4, PT, R21, R18, PT ;  /* 0x000000121500720c */ /* 0x000fc80003f86270 */
[----:B0-----:R-:W-:Y:S02]  /*1b50*/  SEL R8, R25, RZ, !P4 ;  /* 0x000000ff19087207 */ /* 0x001fe40006000000 */
[----:B------:R-:W-:-:S03]  /*1b60*/  ISETP.GT.AND P4, PT, R17, R18, PT ;  /* 0x000000121100720c */ /* 0x000fc60003f84270 */
[----:B------:R-:W-:-:S05]  /*1b70*/  IMAD.IADD R3, R8, 0x1, R15 ;  /* 0x0000000108037824 */ /* 0x000fca00078e020f */
[----:B------:R-:W0:Y:S02]  /*1b80*/  SHFL.DOWN PT, R25, R3, 0x2, R18 ;  /* 0x0840000003197989 */ /* 0x000e2400000e0012 */
[----:B0-----:R-:W-:Y:S02]  /*1b90*/  SEL R8, R25, RZ, !P4 ;  /* 0x000000ff19087207 */ /* 0x001fe40006000000 */
[----:B------:R-:W-:-:S03]  /*1ba0*/  ISETP.GT.AND P4, PT, R16, R18, PT ;  /* 0x000000121000720c */ /* 0x000fc60003f84270 */
[----:B------:R-:W-:Y:S02]  /*1bb0*/  IMAD.IADD R19, R3, 0x1, R8 ;  /* 0x0000000103137824 */ /* 0x000fe400078e0208 */
[----:B------:R-:W-:-:S03]  /*1bc0*/  VIADD R3, R21, 0x8 ;  /* 0x0000000815037836 */ /* 0x000fc60000000000 */
[----:B------:R-:W0:Y:S02]  /*1bd0*/  SHFL.DOWN PT, R25, R19, 0x4, R18 ;  /* 0x0880000013197989 */ /* 0x000e2400000e0012 */
[----:B0-----:R-:W-:Y:S02]  /*1be0*/  SEL R8, R25, RZ, !P4 ;  /* 0x000000ff19087207 */ /* 0x001fe40006000000 */
[----:B------:R-:W-:-:S03]  /*1bf0*/  ISETP.GT.AND P4, PT, R3, R18, PT ;  /* 0x000000120300720c */ /* 0x000fc60003f84270 */
[----:B------:R-:W-:Y:S02]  /*1c00*/  IMAD.IADD R15, R19, 0x1, R8 ;  /* 0x00000001130f7824 */ /* 0x000fe400078e0208 */
[----:B------:R-:W0:Y:S01]  /*1c10*/  LDC.64 R8, c[0x0][0x3a0] ;  /* 0x0000e800ff087b82 */ /* 0x000e220000000a00 */
[----:B------:R-:W-:Y:S02]  /*1c20*/  VIADD R19, R21, 0x10 ;  /* 0x0000001015137836 */ /* 0x000fe40000000000 */
[----:B------:R-:W1:Y:S03]  /*1c30*/  SHFL.DOWN PT, R25, R15, 0x8, R18 ;  /* 0x090000000f197989 */ /* 0x000e6600000e0012 */
[----:B------:R-:W-:Y:S02]  /*1c40*/  ISETP.GT.AND P5, PT, R19, R18, PT ;  /* 0x000000121300720c */ /* 0x000fe40003fa4270 */
[----:B-1----:R-:W-:-:S02]  /*1c50*/  SEL R20, R25, RZ, !P4 ;  /* 0x000000ff19147207 */ /* 0x002fc40006000000 */
[----:B------:R-:W-:-:S03]  /*1c60*/  ISETP.NE.AND P4, PT, R14, 0x65, PT ;  /* 0x000000650e00780c */ /* 0x000fc60003f85270 */
[----:B------:R-:W-:-:S05]  /*1c70*/  IMAD.IADD R20, R15, 0x1, R20 ;  /* 0x000000010f147824 */ /* 0x000fca00078e0214 */
[----:B------:R-:W1:Y:S05]  /*1c80*/  SHFL.DOWN PT, R25, R20, 0x10, R18 ;  /* 0x0a00000014197989 */ /* 0x000e6a00000e0012 */
[----:B------:R-:W-:Y:S02]  /*1c90*/  VOTE.ALL P4, P4 ;  /* 0x0000000000ff7806 */ /* 0x000fe40002080000 */
[----:B-1----:R-:W-:Y:S02]  /*1ca0*/  SEL R25, R25, RZ, !P5 ;  /* 0x000000ff19197207 */ /* 0x002fe40006800000 */
[----:B0-----:R-:W-:-:S03]  /*1cb0*/  IADD3 R18, P5, PT, R8, 0x100, RZ ;  /* 0x0000010008127810 */ /* 0x001fc60007fbe0ff */
[----:B------:R-:W-:Y:S02]  /*1cc0*/  IMAD.IADD R20, R20, 0x1, R25 ;  /* 0x0000000114147824 */ /* 0x000fe400078e0219 */
[----:B------:R-:W-:-:S08]  /*1cd0*/  IMAD.X R22, RZ, RZ, R9, P5 ;  /* 0x000000ffff167224 */ /* 0x000fd000028e0609 */
.L_x_195:
[----:B------:R-:W-:Y:S05]  /*1ce0*/  @!P4 BRA `(.L_x_46) ;  /* 0x0000000000e4c947 */ /* 0x000fea0003800000 */
.L_x_54:
[----:B------:R-:W-:Y:S02]  /*1cf0*/  IMAD.MOV.U32 R8, RZ, RZ, R18 ;  /* 0x000000ffff087224 */ /* 0x000fe400078e0012 */
[----:B------:R-:W-:Y:S02]  /*1d00*/  IMAD.MOV.U32 R9, RZ, RZ, R22 ;  /* 0x000000ffff097224 */ /* 0x000fe400078e0016 */
[----:B------:R-:W-:-:S05]  /*1d10*/  IMAD.WIDE R8, R0, 0x8, R8 ;  /* 0x0000000800087825 */ /* 0x000fca00078e0208 */
[----:B------:R-:W2:Y:S01]  /*1d20*/  LD.E.64.STRONG.GPU R14, desc[UR10][R8.64+-0x100] ;  /* 0xffff000a080e7980 */ /* 0x000ea2000c10fb00 */
[----:B------:R-:W-:Y:S05]  /*1d30*/  YIELD ;  /* 0x0000000000007946 */ /* 0x000fea0003800000 */
[----:B------:R-:W-:Y:S01]  /*1d40*/  UMOV UR7, 0xffffffff ;  /* 0xffffffff00077882 */ /* 0x000fe20000000000 */
[----:B--2---:R-:W-:Y:S02]  /*1d50*/  ISETP.NE.AND P4, PT, R14, 0x63, PT ;  /* 0x000000630e00780c */ /* 0x004fe40003f85270 */
[----:B------:R-:W-:Y:S11]  /*1d60*/  BRA.DIV UR7, `(.L_x_47) ;  /* 0x0000005207147947 */ /* 0x000ff6000b800000 */
[----:B------:R-:W-:-:S13]  /*1d70*/  VOTE.ANY P4, !P4 ;  /* 0x0000000000ff7806 */ /* 0x000fda0006080100 */
.L_x_198:
[----:B------:R-:W-:Y:S05]  /*1d80*/  @!P4 BRA `(.L_x_48) ;  /* 0x000000000034c947 */ /* 0x000fea0003800000 */
[----:B------:R-:W-:-:S13]  /*1d90*/  ISETP.GT.U32.AND P5, PT, R2, 0x1f3, PT ;  /* 0x000001f30200780c */ /* 0x000fda0003fa4070 */
.L_x_52:
[----:B------:R-:W-:Y:S05]  /*1da0*/  YIELD ;  /* 0x0000000000007946 */ /* 0x000fea0003800000 */
[----:B------:R-:W-:Y:S05]  /*1db0*/  @P5 BRA `(.L_x_49) ;  /* 0x0000000000085947 */ /* 0x000fea0003800000 */
[----:B------:R0:W-:Y:S06]  /*1dc0*/  MEMBAR.SC.CTA ;  /* 0x0000000000007992 */ /* 0x0001ec0000000000 */
[----:B0-----:R-:W-:Y:S05]  /*1dd0*/  BRA `(.L_x_50) ;  /* 0x0000000000087947 */ /* 0x001fea0003800000 */
.L_x_49:
[----:B------:R-:W-:Y:S05]  /*1de0*/  NANOSLEEP 0x15e ;  /* 0x0000015e0000795d */ /* 0x000fea0003800000 */
[----:B------:R-:W-:Y:S01]  /*1df0*/  NOP ;  /* 0x0000000000007918 */ /* 0x000fe20000000000 */
.L_x_50:
[----:B------:R-:W2:Y:S01]  /*1e00*/  LD.E.64.STRONG.GPU R14, desc[UR10][R8.64+-0x100] ;  /* 0xffff000a080e7980 */ /* 0x000ea2000c10fb00 */
[----:B------:R-:W-:Y:S01]  /*1e10*/  UMOV UR7, 0xffffffff ;  /* 0xffffffff00077882 */ /* 0x000fe20000000000 */
[----:B--2---:R-:W-:Y:S02]  /*1e20*/  ISETP.NE.AND P4, PT, R14, 0x63, PT ;  /* 0x000000630e00780c */ /* 0x004fe40003f85270 */
[----:B------:R-:W-:Y:S11]  /*1e30*/  BRA.DIV UR7, `(.L_x_51) ;  /* 0x0000005207007947 */ /* 0x000ff6000b800000 */
[----:B------:R-:W-:-:S13]  /*1e40*/  VOTE.ANY P4, !P4 ;  /* 0x0000000000ff7806 */ /* 0x000fda0006080100 */
.L_x_201:
[----:B------:R-:W-:Y:S05]  /*1e50*/  @P4 BRA `(.L_x_52) ;  /* 0xfffffffc00d04947 */ /* 0x000fea000383ffff */
.L_x_48:
[----:B------:R-:W-:Y:S01]  /*1e60*/  UMOV UR7, 0xffffffff ;  /* 0xffffffff00077882 */ /* 0x000fe20000000000 */
[----:B------:R-:W-:Y:S02]  /*1e70*/  ISETP.NE.AND P4, PT, R14, 0x65, PT ;  /* 0x000000650e00780c */ /* 0x000fe40003f85270 */
[----:B------:R-:W-:Y:S11]  /*1e80*/  BRA.DIV UR7, `(.L_x_53) ;  /* 0x00000052070c7947 */ /* 0x000ff6000b800000 */
[----:B------:R-:W0:Y:S01]  /*1e90*/  S2R R8, SR_GEMASK ;  /* 0x0000000000087919 */ /* 0x000e220000003c00 */
[----:B------:R-:W-:Y:S01]  /*1ea0*/  VOTE.ANY R24, PT, !P4 ;  /* 0x0000000000187806 */ /* 0x000fe200060e0100 */
[----:B------:R-:W-:Y:S01]  /*1eb0*/  VIADD R0, R0, 0xffffffe0 ;  /* 0xffffffe000007836 */ /* 0x000fe20000000000 */
[----:B------:R-:W1:Y:S02]  /*1ec0*/  S2R R21, SR_LANEID ;  /* 0x0000000000157919 */ /* 0x000e640000000000 */
[----:B0-----:R-:W-:-:S05]  /*1ed0*/  LOP3.LUT R8, R24, 0x80000000, R8, 0xec, !PT ;  /* 0x8000000018087812 */ /* 0x001fca00078eec08 */
[----:B------:R-:W-:-:S05]  /*1ee0*/  VIADD R9, R8, 0xffffffff ;  /* 0xffffffff08097836 */ /* 0x000fca0000000000 */
[----:B------:R-:W-:-:S06]  /*1ef0*/  LOP3.LUT R8, R8, R9, RZ, 0xc, !PT ;  /* 0x0000000908087212 */ /* 0x000fcc00078e0cff */
[----:B------:R-:W0:Y:S02]  /*1f00*/  POPC R8, R8 ;  /* 0x0000000800087309 */ /* 0x000e240000000000 */
[----:B0-----:R-:W0:Y:S01]  /*1f10*/  SHFL.DOWN PT, R25, R15, 0x1, R8 ;  /* 0x082000000f197989 */ /* 0x001e2200000e0008 */
[-C--:B-1----:R-:W-:Y:S02]  /*1f20*/  ISETP.GE.AND P4, PT, R21, R8.reuse, PT ;  /* 0x000000081500720c */ /* 0x082fe40003f86270 */
[-C--:B------:R-:W-:Y:S02]  /*1f30*/  ISETP.GT.AND P5, PT, R19, R8.reuse, PT ;  /* 0x000000081300720c */ /* 0x080fe40003fa4270 */
[----:B0-----:R-:W-:Y:S02]  /*1f40*/  SEL R25, R25, RZ, !P4 ;  /* 0x000000ff19197207 */ /* 0x001fe40006000000 */
[----:B------:R-:W-:-:S03]  /*1f50*/  ISETP.GT.AND P4, PT, R17, R8, PT ;  /* 0x000000081100720c */ /* 0x000fc60003f84270 */
[----:B------:R-:W-:-:S05]  /*1f60*/  IMAD.IADD R15, R25, 0x1, R15 ;  /* 0x00000001190f7824 */ /* 0x000fca00078e020f */
[----:B------:R-:W0:Y:S02]  /*1f70*/  SHFL.DOWN PT, R25, R15, 0x2, R8 ;  /* 0x084000000f197989 */ /* 0x000e2400000e0008 */
        /* <DEDUP_REMOVED lines=9> */
[----:B------:R-:W-:-:S03]  /*2010*/  ISETP.NE.AND P4, PT, R14, 0x65, PT ;  /* 0x000000650e00780c */ /* 0x000fc60003f85270 */
[----:B------:R-:W-:-:S05]  /*2020*/  IMAD.IADD R15, R15, 0x1, R25 ;  /* 0x000000010f0f7824 */ /* 0x000fca00078e0219 */
[----:B------:R-:W0:Y:S05]  /*2030*/  SHFL.DOWN PT, R25, R15, 0x10, R8 ;  /* 0x0a0000000f197989 */ /* 0x000e2a00000e0008 */
[----:B------:R-:W-:Y:S02]  /*2040*/  VOTE.ALL P4, P4 ;  /* 0x0000000000ff7806 */ /* 0x000fe40002080000 */
[----:B0-----:R-:W-:-:S04]  /*2050*/  SEL R25, R25, RZ, !P5 ;  /* 0x000000ff19197207 */ /* 0x001fc80006800000 */
[----:B------:R-:W-:-:S07]  /*2060*/  IADD3 R20, PT, PT, R15, R25, R20 ;  /* 0x000000190f147210 */ /* 0x000fce0007ffe014 */
.L_x_210:
[----:B------:R-:W-:Y:S05]  /*2070*/  @P4 BRA `(.L_x_54) ;  /* 0xfffffffc001c4947 */ /* 0x000fea000383ffff */
.L_x_46:
[----:B------:R-:W0:Y:S01]  /*2080*/  S2R R0, SR_TID.X ;  /* 0x0000000000007919 */ /* 0x000e220000002100 */
[----:B------:R-:W1:Y:S01]  /*2090*/  S2R R8, SR_LANEID ;  /* 0x0000000000087919 */ /* 0x000e620000000000 */
[----:B0-----:R-:W-:Y:S02]  /*20a0*/  ISETP.NE.AND P5, PT, R0, RZ, PT ;  /* 0x000000ff0000720c */ /* 0x001fe40003fa5270 */
[----:B-1----:R-:W-:-:S11]  /*20b0*/  ISETP.NE.AND P4, PT, R8, RZ, PT ;  /* 0x000000ff0800720c */ /* 0x002fd60003f85270 */
[----:B------:R-:W0:Y:S01]  /*20c0*/  @!P5 S2R R3, SR_CgaCtaId ;  /* 0x000000000003d919 */ /* 0x000e220000008800 */
[----:B------:R-:W-:Y:S01]  /*20d0*/  @!P5 MOV R0, 0x400 ;  /* 0x000004000000d802 */ /* 0x000fe20000000f00 */
[----:B------:R-:W-:Y:S01]  /*20e0*/  @!P5 IMAD.IADD R23, R23, 0x1, R20 ;  /* 0x000000011717d824 */ /* 0x000fe200078e0214 */
[----:B------:R-:W1:Y:S01]  /*20f0*/  @!P4 S2R R9, SR_CgaCtaId ;  /* 0x000000000009c919 */ /* 0x000e620000008800 */
[----:B------:R-:W-:Y:S01]  /*2100*/  @!P4 MOV R2, 0x400 ;  /* 0x000004000002c802 */ /* 0x000fe20000000f00 */
[----:B------:R-:W-:-:S05]  /*2110*/  @!P5 IMAD.MOV.U32 R22, RZ, RZ, 0x65 ;  /* 0x00000065ff16d424 */ /* 0x000fca00078e00ff */
[----:B------:R2:W-:Y:S01]  /*2120*/  @!P5 ST.E.64.STRONG.GPU desc[UR10][R28.64+0x100], R22 ;  /* 0x000100161c00d985 */ /* 0x0005e2000c10fb0a */
[----:B0-----:R-:W-:-:S03]  /*2130*/  @!P5 LEA R0, R3, R0, 0x18 ;  /* 0x000000000300d211 */ /* 0x001fc600078ec0ff */
[----:B------:R2:W3:Y:S01]  /*2140*/  LDL.LU R3, [R1] ;  /* 0x0000000001037983 */ /* 0x0004e20000300800 */
[----:B-1----:R-:W-:-:S03]  /*2150*/  @!P4 LEA R9, R9, R2, 0x18 ;  /* 0x000000020909c211 */ /* 0x002fc600078ec0ff */
[----:B------:R2:W-:Y:S04]  /*2160*/  @!P5 STS [R0+0x24], R20 ;  /* 0x000024140000d388 */ /* 0x0005e80000000800 */
[----:B------:R2:W-:Y:S04]  /*2170*/  @!P5 STS [R0+0x28], R23 ;  /* 0x000028170000d388 */ /* 0x0005e80000000800 */
[----:B------:R2:W-:Y:S02]  /*2180*/  @!P4 STS [R9+0x14], R20 ;  /* 0x000014140900c388 */ /* 0x0005e40000000800 */
[----:B--23--:R-:W-:-:S07]  /*2190*/  @!P4 IMAD.MOV.U32 R3, RZ, RZ, R20 ;  /* 0x000000ffff03c224 */ /* 0x00cfce00078e0014 */
.L_x_36:
[----:B------:R-:W-:Y:S05]  /*21a0*/  BSYNC B0 ;  /* 0x0000000000007941 */ /* 0x000fea0003800000 */
.L_x_35:
[----:B------:R-:W1:Y:S01]  /*21b0*/  S2R R0, SR_TID.X ;  /* 0x0000000000007919 */ /* 0x000e620000002100 */
[----:B------:R-:W-:Y:S01]  /*21c0*/  ISETP.NE.AND P4, PT, R13, RZ, PT ;  /* 0x000000ff0d00720c */ /* 0x000fe20003f85270 */
[----:B------:R-:W-:Y:S05]  /*21d0*/  WARPSYNC.ALL ;  /* 0x0000000000007948 */ /* 0x000fea0003800000 */
[----:B------:R-:W-:Y:S02]  /*21e0*/  ISETP.NE.AND P4, PT, R12, RZ, P4 ;  /* 0x000000ff0c00720c */ /* 0x000fe40002785270 */
[----:B------:R-:W-:Y:S02]  /*21f0*/  ISETP.NE.AND P5, PT, R11, RZ, PT ;  /* 0x000000ff0b00720c */ /* 0x000fe40003fa5270 */
[----:B------:R-:W-:-:S02]  /*2200*/  SEL R15, RZ, 0x1, !P4 ;  /* 0x00000001ff0f7807 */ /* 0x000fc40006000000 */
[----:B------:R-:W-:Y:S02]  /*2210*/  ISETP.NE.AND P4, PT, R7, RZ, PT ;  /* 0x000000ff0700720c */ /* 0x000fe40003f85270 */
[----:B------:R-:W-:Y:S02]  /*2220*/  ISETP.NE.AND P5, PT, R10, RZ, P5 ;  /* 0x000000ff0a00720c */ /* 0x000fe40002fa5270 */
[----:B------:R-:W-:Y:S02]  /*2230*/  ISETP.NE.AND P4, PT, R6, RZ, P4 ;  /* 0x000000ff0600720c */ /* 0x000fe40002785270 */
[----:B------:R-:W-:Y:S02]  /*2240*/  SEL R8, RZ, 0x1, !P5 ;  /* 0x00000001ff087807 */ /* 0x000fe40006800000 */
[----:B0-----:R-:W-:Y:S02]  /*2250*/  SEL R2, RZ, 0x1, !P4 ;  /* 0x00000001ff027807 */ /* 0x001fe40006000000 */
[----:B------:R-:W-:Y:S01]  /*2260*/  SEL R23, RZ, 0x1, !P1 ;  /* 0x00000001ff177807 */ /* 0x000fe20004800000 */
[----:B------:R-:W-:-:S04]  /*2270*/  IMAD.IADD R19, R15, 0x1, R8 ;  /* 0x000000010f137824 */ /* 0x000fc800078e0208 */
[----:B------:R-:W-:Y:S02]  /*2280*/  IMAD.IADD R21, R2, 0x1, R19 ;  /* 0x0000000102157824 */ /* 0x000fe400078e0213 */
[C---:B-1----:R-:W-:Y:S02]  /*2290*/  IMAD R9, R0.reuse, 0x5, RZ ;  /* 0x0000000500097824 */ /* 0x042fe400078e02ff */
[----:B------:R-:W-:Y:S01]  /*22a0*/  IMAD.IADD R17, R23, 0x1, R21 ;  /* 0x0000000117117824 */ /* 0x000fe200078e0215 */
[----:B------:R-:W0:Y:S08]  /*22b0*/  S2UR UR6, SR_CgaCtaId ;  /* 0x00000000000679c3 */ /* 0x000e300000008800 */
[----:B------:R-:W-:Y:S01]  /*22c0*/  BAR.SYNC.DEFER_BLOCKING 0x0 ;  /* 0x0000000000007b1d */ /* 0x000fe20000010000 */
[----:B------:R-:W-:-:S05]  /*22d0*/  ISETP.NE.AND P4, PT, R0, RZ, PT ;  /* 0x000000ff0000720c */ /* 0x000fca0003f85270 */
[----:B------:R-:W-:Y:S01]  /*22e0*/  UMOV UR4, 0x400 ;  /* 0x0000040000047882 */ /* 0x000fe20000000000 */
[----:B------:R-:W1:Y:S01]  /*22f0*/  LDCU.U8 UR9, c[0x0][0x3b8] ;  /* 0x00007700ff0977ac */ /* 0x000e620008000000 */
[----:B------:R-:W-:Y:S01]  /*2300*/  BSSY.RECONVERGENT B0, `(.L_x_55) ;  /* 0x0000049000007945 */ /* 0x000fe20003800200 */
[----:B0-----:R-:W-:-:S09]  /*2310*/  ULEA UR4, UR6, UR4, 0x18 ;  /* 0x0000000406047291 */ /* 0x001fd2000f8ec0ff */
[----:B------:R-:W0:Y:S04]  /*2320*/  LDS R18, [UR4+0x24] ;  /* 0x00002404ff127984 */ /* 0x000e280008000800 */
[----:B------:R-:W2:Y:S04]  /*2330*/  LDS R14, [UR4+0x14] ;  /* 0x00001404ff0e7984 */ /* 0x000ea80008000800 */
[----:B------:R-:W3:Y:S01]  /*2340*/  LDS R16, [UR4+0x2c] ;  /* 0x00002c04ff107984 */ /* 0x000ee20008000800 */
[----:B0-----:R-:W-:Y:S02]  /*2350*/  R2UR UR8, R18 ;  /* 0x00000000120872ca */ /* 0x001fe400000e0000 */
[----:B--2---:R-:W-:-:S05]  /*2360*/  SEL R14, R14, RZ, P4 ;  /* 0x000000ff0e0e7207 */ /* 0x004fca0002000000 */
[----:B------:R-:W-:Y:S01]  /*2370*/  IMAD.IADD R20, R14, 0x1, R3 ;  /* 0x000000010e147824 */ /* 0x000fe200078e0203 */
[----:B---3--:R-:W-:-:S05]  /*2380*/  IADD3 R3, PT, PT, -R16, 0x280, RZ ;  /* 0x0000028010037810 */ /* 0x008fca0007ffe1ff */
[C---:B------:R-:W-:Y:S01]  /*2390*/  VIADD R22, R20.reuse, -UR8 ;  /* 0x8000000814167c36 */ /* 0x040fe20008000000 */
[----:B------:R-:W-:Y:S01]  /*23a0*/  IADD3 R24, PT, PT, -R20, UR8, -R15 ;  /* 0x0000000814187c10 */ /* 0x000fe2000fffe90f */
[----:B------:R-:W-:Y:S02]  /*23b0*/  UIADD3 UR5, UPT, UPT, UR5, -UR8, URZ ;  /* 0x8000000805057290 */ /* 0x000fe4000fffe0ff */
[----:B------:R-:W-:Y:S01]  /*23c0*/  IADD3 R18, PT, PT, -R19, UR8, -R20 ;  /* 0x0000000813127c10 */ /* 0x000fe2000fffe914 */
[----:B------:R-:W-:Y:S01]  /*23d0*/  IMAD.IADD R14, R3, 0x1, R22 ;  /* 0x00000001030e7824 */ /* 0x000fe200078e0216 */
[--C-:B------:R-:W-:Y:S01]  /*23e0*/  IADD3 R16, PT, PT, -R21, UR8, -R20.reuse ;  /* 0x0000000815107c10 */ /* 0x100fe2000fffe914 */
[----:B------:R-:W-:Y:S02]  /*23f0*/  USHF.R.S32.HI UR6, URZ, 0x1f, UR8 ;  /* 0x0000001fff067899 */ /* 0x000fe40008011408 */
[----:B------:R-:W-:Y:S01]  /*2400*/  IADD3 R20, PT, PT, -R17, UR8, -R20 ;  /* 0x0000000811147c10 */ /* 0x000fe2000fffe914 */
[----:B------:R-:W-:Y:S01]  /*2410*/  IMAD.IADD R15, R15, 0x1, R14 ;  /* 0x000000010f0f7824 */ /* 0x000fe200078e020e */
[C---:B------:R-:W-:Y:S01]  /*2420*/  IADD3 R24, PT, PT, R9.reuse, 0x1, R24 ;  /* 0x0000000109187810 */ /* 0x040fe20007ffe018 */
[C---:B------:R-:W-:Y:S01]  /*2430*/  IMAD.IADD R17, R9.reuse, 0x1, -R22 ;  /* 0x0000000109117824 */ /* 0x040fe200078e0a16 */
[C---:B------:R-:W-:Y:S01]  /*2440*/  IADD3 R18, PT, PT, R9.reuse, 0x2, R18 ;  /* 0x0000000209127810 */ /* 0x040fe20007ffe012 */
[----:B------:R-:W-:Y:S01]  /*2450*/  IMAD.IADD R19, R8, 0x1, R15 ;  /* 0x0000000108137824 */ /* 0x000fe200078e020f */
[C---:B------:R-:W-:Y:S01]  /*2460*/  IADD3 R16, PT, PT, R9.reuse, 0x3, R16 ;  /* 0x0000000309107810 */ /* 0x040fe20007ffe010 */
[----:B------:R-:W-:Y:S01]  /*2470*/  USHF.R.S32.HI UR7, URZ, 0x1f, UR5 ;  /* 0x0000001fff077899 */ /* 0x000fe20008011405 */
[----:B------:R-:W-:Y:S01]  /*2480*/  IADD3 R9, PT, PT, R9, 0x4, R20 ;  /* 0x0000000409097810 */ /* 0x000fe20007ffe014 */
[----:B------:R-:W-:Y:S01]  /*2490*/  IMAD.IADD R21, R2, 0x1, R19 ;  /* 0x0000000102157824 */ /* 0x000fe200078e0213 */
[----:B------:R-:W-:-:S02]  /*24a0*/  SEL R17, R14, R17, P6 ;  /* 0x000000110e117207 */ /* 0x000fc40003000000 */
[----:B------:R-:W-:Y:S01]  /*24b0*/  SEL R24, R15, R24, P3 ;  /* 0x000000180f187207 */ /* 0x000fe20001800000 */
[----:B------:R-:W-:Y:S01]  /*24c0*/  @P0 IMAD.IADD R9, R23, 0x1, R21 ;  /* 0x0000000117090824 */ /* 0x000fe200078e0215 */
[----:B------:R-:W-:Y:S01]  /*24d0*/  SEL R18, R19, R18, P2 ;  /* 0x0000001213127207 */ /* 0x000fe20001000000 */
[----:B------:R-:W-:Y:S01]  /*24e0*/  BAR.SYNC.DEFER_BLOCKING 0x0 ;  /* 0x0000000000007b1d */ /* 0x000fe20000010000 */
[----:B------:R-:W-:Y:S02]  /*24f0*/  ISETP.GE.AND P0, PT, R0, R3, PT ;  /* 0x000000030000720c */ /* 0x000fe40003f06270 */
[----:B------:R-:W-:Y:S02]  /*2500*/  SEL R16, R21, R16, P1 ;  /* 0x0000001015107207 */ /* 0x000fe40000800000 */
[----:B------:R-:W-:Y:S02]  /*2510*/  LEA R17, R17, UR4, 0x3 ;  /* 0x0000000411117c11 */ /* 0x000fe4000f8e18ff */
        /* <DEDUP_REMOVED lines=10> */
[----:B-1----:R-:W-:Y:S05]  /*25c0*/  @P0 BRA `(.L_x_56) ;  /* 0x0000000000480947 */ /* 0x002fea0003800000 */
[----:B------:R-:W-:Y:S01]  /*25d0*/  UISETP.NE.AND UP0, UPT, UR9, URZ, UPT ;  /* 0x000000ff0900728c */ /* 0x000fe2000bf05270 */
[----:B0-----:R-:W-:Y:S01]  /*25e0*/  IMAD.MOV.U32 R7, RZ, RZ, RZ ;  /* 0x000000ffff077224 */ /* 0x001fe200078e00ff */
[----:B------:R-:W0:Y:S01]  /*25f0*/  LDCU.64 UR12, c[0x0][0x3c0] ;  /* 0x00007800ff0c77ac */ /* 0x000e220008000a00 */
[----:B------:R-:W-:-:S03]  /*2600*/  IMAD.MOV.U32 R2, RZ, RZ, RZ ;  /* 0x000000ffff027224 */ /* 0x000fc600078e00ff */
[----:B------:R-:W-:-:S13]  /*2610*/  PLOP3.LUT P0, PT, PT, PT, UP0, 0x80, 0x8 ;  /* 0x000000000008781c */ /* 0x000fda0003f0f008 */
[----:B------:R-:W-:Y:S05]  /*2620*/  @P0 BRA `(.L_x_57) ;  /* 0x0000000000140947 */ /* 0x000fea0003800000 */
[----:B------:R-:W1:Y:S08]  /*2630*/  LDC.64 R4, c[0x0][0x3d0] ;  /* 0x0000f400ff047b82 */ /* 0x000e700000000a00 */
[----:B------:R-:W2:Y:S01]  /*2640*/  LDC.64 R8, c[0x0][0x3c8] ;  /* 0x0000f200ff087b82 */ /* 0x000ea20000000a00 */
[----:B-1----:R-:W2:Y:S02]  /*2650*/  LDG.E.64 R4, desc[UR10][R4.64] ;  /* 0x0000000a04047981 */ /* 0x002ea4000c1e1b00 */
[----:B--2---:R-:W-:-:S05]  /*2660*/  IADD3 R7, P1, PT, -R4, R8, RZ ;  /* 0x0000000804077210 */ /* 0x004fca0007f3e1ff */
[----:B------:R-:W-:-:S08]  /*2670*/  IMAD.X R2, R9, 0x1, ~R5, P1 ;  /* 0x0000000109027824 */ /* 0x000fd000008e0e05 */
.L_x_57:
[----:B------:R-:W-:-:S04]  /*2680*/  IADD3 R8, P1, P2, R7, UR5, R0 ;  /* 0x0000000507087c10 */ /* 0x000fc8000fa3e000 */
[----:B------:R-:W-:Y:S02]  /*2690*/  LOP3.LUT R8, RZ, R8, RZ, 0x33, !PT ;  /* 0x00000008ff087212 */ /* 0x000fe400078e33ff */
[----:B------:R-:W-:Y:S02]  /*26a0*/  IADD3.X R5, PT, PT, R2, UR7, RZ, P1, P2 ;  /* 0x0000000702057c10 */ /* 0x000fe40008fe44ff */
[----:B0-----:R-:W-:Y:S02]  /*26b0*/  IADD3 R8, P1, PT, R8, UR12, RZ ;  /* 0x0000000c08087c10 */ /* 0x001fe4000ff3e0ff */
[----:B------:R-:W-:-:S04]  /*26c0*/  LOP3.LUT R5, RZ, R5, RZ, 0x33, !PT ;  /* 0x00000005ff057212 */ /* 0x000fc800078e33ff */
[----:B------:R-:W-:Y:S01]  /*26d0*/  IADD3.X R5, PT, PT, R5, UR13, RZ, P1, !PT ;  /* 0x0000000d05057c10 */ /* 0x000fe20008ffe4ff */
[----:B------:R-:W-:Y:S06]  /*26e0*/  BRA `(.L_x_58) ;  /* 0x0000000000287947 */ /* 0x000fec0003800000 */
.L_x_56:
[----:B------:R-:W-:Y:S01]  /*26f0*/  UISETP.NE.AND UP0, UPT, UR9, URZ, UPT ;  /* 0x000000ff0900728c */ /* 0x000fe2000bf05270 */
[----:B0-----:R-:W-:Y:S01]  /*2700*/  IMAD.IADD R7, R0, 0x1, -R3 ;  /* 0x0000000100077824 */ /* 0x001fe200078e0a03 */
[----:B------:R-:W-:-:S04]  /*2710*/  CS2R R4, SRZ ;  /* 0x0000000000047805 */ /* 0x000fc8000001ff00 */
[----:B------:R-:W-:-:S13]  /*2720*/  PLOP3.LUT P0, PT, PT, PT, UP0, 0x80, 0x8 ;  /* 0x000000000008781c */ /* 0x000fda0003f0f008 */
[----:B------:R-:W-:Y:S05]  /*2730*/  @P0 BRA `(.L_x_59) ;  /* 0x0000000000080947 */ /* 0x000fea0003800000 */
[----:B------:R-:W0:Y:S02]  /*2740*/  LDC.64 R4, c[0x0][0x3d0] ;  /* 0x0000f400ff047b82 */ /* 0x000e240000000a00 */
[----:B0-----:R-:W5:Y:S02]  /*2750*/  LDG.E.64 R4, desc[UR10][R4.64] ;  /* 0x0000000a04047981 */ /* 0x001f64000c1e1b00 */
.L_x_59:
[--C-:B-----5:R-:W-:Y:S02]  /*2760*/  IADD3 R8, P1, P2, R4, UR8, R7.reuse ;  /* 0x0000000804087c10 */ /* 0x120fe4000fa3e007 */
[----:B------:R-:W-:-:S04]  /*2770*/  SHF.R.S32.HI R7, RZ, 0x1f, R7 ;  /* 0x0000001fff077819 */ /* 0x000fc80000011407 */
[----:B------:R-:W-:-:S07]  /*2780*/  IADD3.X R5, PT, PT, R5, UR6, R7, P1, P2 ;  /* 0x0000000605057c10 */ /* 0x000fce0008fe4407 */
.L_x_58:
[----:B------:R-:W-:Y:S05]  /*2790*/  BSYNC.RECONVERGENT B0 ;  /* 0x0000000000007941 */ /* 0x000fea0003800200 */
.L_x_55:
        /* <DEDUP_REMOVED lines=12> */
[----:B0-----:R-:W-:Y:S01]  /*2860*/  IMAD.IADD R7, R8, 0x1, -R3 ;  /* 0x0000000108077824 */ /* 0x001fe200078e0a03 */
[----:B------:R-:W-:Y:S02]  /*2870*/  CS2R R4, SRZ ;  /* 0x0000000000047805 */ /* 0x000fe4000001ff00 */
[----:B------:R-:W-:Y:S05]  /*2880*/  @P0 BRA `(.L_x_63) ;  /* 0x0000000000080947 */ /* 0x000fea0003800000 */
[----:B------:R-:W0:Y:S02]  /*2890*/  LDC.64 R4, c[0x0][0x3d0] ;  /* 0x0000f400ff047b82 */ /* 0x000e240000000a00 */
[----:B0-----:R-:W5:Y:S02]  /*28a0*/  LDG.E.64 R4, desc[UR10][R4.64] ;  /* 0x0000000a04047981 */ /* 0x001f64000c1e1b00 */
.L_x_63:
[----:B------:R-:W-:Y:S05]  /*28b0*/  BSYNC.RECONVERGENT B1 ;  /* 0x0000000000017941 */ /* 0x000fea0003800200 */
.L_x_62:
[--C-:B-----5:R-:W-:Y:S02]  /*28c0*/  IADD3 R8, P1, P2, R4, UR8, R7.reuse ;  /* 0x0000000804087c10 */ /* 0x120fe4000fa3e007 */
[----:B------:R-:W-:-:S04]  /*28d0*/  SHF.R.S32.HI R7, RZ, 0x1f, R7 ;  /* 0x0000001fff077819 */ /* 0x000fc80000011407 */
[----:B------:R-:W-:Y:S01]  /*28e0*/  IADD3.X R5, PT, PT, R5, UR6, R7, P1, P2 ;  /* 0x0000000605057c10 */ /* 0x000fe20008fe4407 */
[----:B------:R-:W-:Y:S06]  /*28f0*/  BRA `(.L_x_64) ;  /* 0x0000000000407947 */ /* 0x000fec0003800000 */
.L_x_61:
[----:B------:R-:W-:Y:S01]  /*2900*/  BSSY.RECONVERGENT B1, `(.L_x_65) ;  /* 0x0000008000017945 */ /* 0x000fe20003800200 */
[----:B0-----:R-:W-:-:S03]  /*2910*/  CS2R R6, SRZ ;  /* 0x0000000000067805 */ /* 0x001fc6000001ff00 */
[----:B------:R-:W-:Y:S05]  /*2920*/  @P0 BRA `(.L_x_66) ;  /* 0x0000000000140947 */ /* 0x000fea0003800000 */
[----:B------:R-:W0:Y:S01]  /*2930*/  LDC.64 R4, c[0x0][0x3d0] ;  /* 0x0000f400ff047b82 */ /* 0x000e220000000a00 */
[----:B------:R-:W1:Y:S01]  /*2940*/  LDCU.64 UR14, c[0x0][0x3c8] ;  /* 0x00007900ff0e77ac */ /* 0x000e620008000a00 */
[----:B0-----:R-:W1:Y:S02]  /*2950*/  LDG.E.64 R4, desc[UR10][R4.64] ;  /* 0x0000000a04047981 */ /* 0x001e64000c1e1b00 */
[----:B-1----:R-:W-:-:S04]  /*2960*/  IADD3 R6, P1, PT, -R4, UR14, RZ ;  /* 0x0000000e04067c10 */ /* 0x002fc8000ff3e1ff */
[----:B------:R-:W-:-:S09]  /*2970*/  IADD3.X R7, PT, PT, ~R5, UR15, RZ, P1, !PT ;  /* 0x0000000f05077c10 */ /* 0x000fd20008ffe5ff */
.L_x_66:
[----:B------:R-:W-:Y:S05]  /*2980*/  BSYNC.RECONVERGENT B1 ;  /* 0x0000000000017941 */ /* 0x000fea0003800200 */
.L_x_65:
[----:B------:R-:W0:Y:S01]  /*2990*/  LDCU.64 UR14, c[0x0][0x3c0] ;  /* 0x00007800ff0e77ac */ /* 0x000e220008000a00 */
[----:B------:R-:W-:-:S04]  /*29a0*/  IADD3 R4, P1, P2, R6, UR5, R8 ;  /* 0x0000000506047c10 */ /* 0x000fc8000fa3e008 */
[----:B------:R-:W-:Y:S02]  /*29b0*/  LOP3.LUT R4, RZ, R4, RZ, 0x33, !PT ;  /* 0x00000004ff047212 */ /* 0x000fe400078e33ff */
[----:B------:R-:W-:Y:S02]  /*29c0*/  IADD3.X R5, PT, PT, R7, UR7, RZ, P1, P2 ;  /* 0x0000000707057c10 */ /* 0x000fe40008fe44ff */
[----:B0-----:R-:W-:Y:S02]  /*29d0*/  IADD3 R8, P1, PT, R4, UR14, RZ ;  /* 0x0000000e04087c10 */ /* 0x001fe4000ff3e0ff */
[----:B------:R-:W-:-:S04]  /*29e0*/  LOP3.LUT R4, RZ, R5, RZ, 0x33, !PT ;  /* 0x00000005ff047212 */ /* 0x000fc800078e33ff */
[----:B------:R-:W-:-:S07]  /*29f0*/  IADD3.X R5, PT, PT, R4, UR15, RZ, P1, !PT ;  /* 0x0000000f04057c10 */ /* 0x000fce0008ffe4ff */
.L_x_64:
[----:B------:R-:W-:Y:S05]  /*2a00*/  BSYNC.RECONVERGENT B0 ;  /* 0x0000000000007941 */ /* 0x000fea0003800200 */
.L_x_60:
        /* <DEDUP_REMOVED lines=15> */
.L_x_70:
[----:B------:R-:W-:Y:S05]  /*2b00*/  BSYNC.RECONVERGENT B1 ;  /* 0x0000000000017941 */ /* 0x000fea0003800200 */
.L_x_69:
[--C-:B-----5:R-:W-:Y:S02]  /*2b10*/  IADD3 R8, P1, P2, R4, UR8, R7.reuse ;  /* 0x0000000804087c10 */ /* 0x120fe4000fa3e007 */
[----:B------:R-:W-:-:S04]  /*2b20*/  SHF.R.S32.HI R7, RZ, 0x1f, R7 ;  /* 0x0000001fff077819 */ /* 0x000fc80000011407 */
[----:B------:R-:W-:Y:S01]  /*2b30*/  IADD3.X R5, PT, PT, R5, UR6, R7, P1, P2 ;  /* 0x0000000605057c10 */ /* 0x000fe20008fe4407 */
[----:B------:R-:W-:Y:S06]  /*2b40*/  BRA `(.L_x_71) ;  /* 0x0000000000407947 */ /* 0x000fec0003800000 */
.L_x_68:
        /* <DEDUP_REMOVED lines=8> */
.L_x_73:
[----:B------:R-:W-:Y:S05]  /*2bd0*/  BSYNC.RECONVERGENT B1 ;  /* 0x0000000000017941 */ /* 0x000fea0003800200 */
.L_x_72:
[----:B------:R-:W0:Y:S01]  /*2be0*/  LDCU.64 UR14, c[0x0][0x3c0] ;  /* 0x00007800ff0e77ac */ /* 0x000e220008000a00 */
[----:B------:R-:W-:-:S04]  /*2bf0*/  IADD3 R4, P1, P2, R6, UR5, R8 ;  /* 0x0000000506047c10 */ /* 0x000fc8000fa3e008 */
[----:B------:R-:W-:Y:S02]  /*2c00*/  LOP3.LUT R4, RZ, R4, RZ, 0x33, !PT ;  /* 0x00000004ff047212 */ /* 0x000fe400078e33ff */
[----:B------:R-:W-:Y:S02]  /*2c10*/  IADD3.X R5, PT, PT, R7, UR7, RZ, P1, P2 ;  /* 0x0000000707057c10 */ /* 0x000fe40008fe44ff */
[----:B0-----:R-:W-:Y:S02]  /*2c20*/  IADD3 R8, P1, PT, R4, UR14, RZ ;  /* 0x0000000e04087c10 */ /* 0x001fe4000ff3e0ff */
[----:B------:R-:W-:-:S04]  /*2c30*/  LOP3.LUT R4, RZ, R5, RZ, 0x33, !PT ;  /* 0x00000005ff047212 */ /* 0x000fc800078e33ff */
[----:B------:R-:W-:-:S07]  /*2c40*/  IADD3.X R5, PT, PT, R4, UR15, RZ, P1, !PT ;  /* 0x0000000f04057c10 */ /* 0x000fce0008ffe4ff */
.L_x_71:
[----:B------:R-:W-:Y:S05]  /*2c50*/  BSYNC.RECONVERGENT B0 ;  /* 0x0000000000007941 */ /* 0x000fea0003800200 */
.L_x_67:
        /* <DEDUP_REMOVED lines=15> */
.L_x_77:
[----:B------:R-:W-:Y:S05]  /*2d50*/  BSYNC.RECONVERGENT B1 ;  /* 0x0000000000017941 */ /* 0x000fea0003800200 */
.L_x_76:
[--C-:B-----5:R-:W-:Y:S02]  /*2d60*/  IADD3 R8, P1, P2, R4, UR8, R7.reuse ;  /* 0x0000000804087c10 */ /* 0x120fe4000fa3e007 */
[----:B------:R-:W-:-:S04]  /*2d70*/  SHF.R.S32.HI R7, RZ, 0x1f, R7 ;  /* 0x0000001fff077819 */ /* 0x000fc80000011407 */
[----:B------:R-:W-:Y:S01]  /*2d80*/  IADD3.X R5, PT, PT, R5, UR6, R7, P1, P2 ;  /* 0x0000000605057c10 */ /* 0x000fe20008fe4407 */
[----:B------:R-:W-:Y:S06]  /*2d90*/  BRA `(.L_x_78) ;  /* 0x0000000000407947 */ /* 0x000fec0003800000 */
.L_x_75:
        /* <DEDUP_REMOVED lines=8> */
.L_x_80:
[----:B------:R-:W-:Y:S05]  /*2e20*/  BSYNC.RECONVERGENT B1 ;  /* 0x0000000000017941 */ /* 0x000fea0003800200 */
.L_x_79:
[----:B------:R-:W0:Y:S01]  /*2e30*/  LDCU.64 UR14, c[0x0][0x3c0] ;  /* 0x00007800ff0e77ac */ /* 0x000e220008000a00 */
[----:B------:R-:W-:-:S04]  /*2e40*/  IADD3 R4, P1, P2, R6, UR5, R8 ;  /* 0x0000000506047c10 */ /* 0x000fc8000fa3e008 */
[----:B------:R-:W-:Y:S02]  /*2e50*/  LOP3.LUT R4, RZ, R4, RZ, 0x33, !PT ;  /* 0x00000004ff047212 */ /* 0x000fe400078e33ff */
[----:B------:R-:W-:Y:S02]  /*2e60*/  IADD3.X R5, PT, PT, R7, UR7, RZ, P1, P2 ;  /* 0x0000000707057c10 */ /* 0x000fe40008fe44ff */
[----:B0-----:R-:W-:Y:S02]  /*2e70*/  IADD3 R8, P1, PT, R4, UR14, RZ ;  /* 0x0000000e04087c10 */ /* 0x001fe4000ff3e0ff */
[----:B------:R-:W-:-:S04]  /*2e80*/  LOP3.LUT R4, RZ, R5, RZ, 0x33, !PT ;  /* 0x00000005ff047212 */ /* 0x000fc800078e33ff */
[----:B------:R-:W-:-:S07]  /*2e90*/  IADD3.X R5, PT, PT, R4, UR15, RZ, P1, !PT ;  /* 0x0000000f04057c10 */ /* 0x000fce0008ffe4ff */
.L_x_78:
[----:B------:R-:W-:Y:S05]  /*2ea0*/  BSYNC.RECONVERGENT B0 ;  /* 0x0000000000007941 */ /* 0x000fea0003800200 */
.L_x_74:
        /* <DEDUP_REMOVED lines=15> */
.L_x_84:
[----:B------:R-:W-:Y:S05]  /*2fa0*/  BSYNC.RECONVERGENT B1 ;  /* 0x0000000000017941 */ /* 0x000fea0003800200 */
.L_x_83:
[--C-:B-----5:R-:W-:Y:S02]  /*2fb0*/  IADD3 R6, P0, P1, R4, UR8, R3.reuse ;  /* 0x0000000804067c10 */ /* 0x120fe4000f91e003 */
[----:B------:R-:W-:-:S04]  /*2fc0*/  SHF.R.S32.HI R3, RZ, 0x1f, R3 ;  /* 0x0000001fff037819 */ /* 0x000fc80000011403 */
[----:B------:R-:W-:Y:S01]  /*2fd0*/  IADD3.X R5, PT, PT, R5, UR6, R3, P0, P1 ;  /* 0x0000000605057c10 */ /* 0x000fe200087e2403 */
[----:B------:R-:W-:Y:S06]  /*2fe0*/  BRA `(.L_x_85) ;  /* 0x0000000000447947 */ /* 0x000fec0003800000 */
.L_x_82:
[----:B------:R-:W-:Y:S01]  /*2ff0*/  BSSY.RECONVERGENT B1, `(.L_x_86) ;  /* 0x0000009000017945 */ /* 0x000fe20003800200 */
[----:B------:R-:W-:Y:S02]  /*3000*/  IMAD.MOV.U32 R0, RZ, RZ, RZ ;  /* 0x000000ffff007224 */ /* 0x000fe400078e00ff */
[----:B------:R-:W-:Y:S01]  /*3010*/  IMAD.MOV.U32 R3, RZ, RZ, RZ ;  /* 0x000000ffff037224 */ /* 0x000fe200078e00ff */
[----:B------:R-:W-:Y:S06]  /*3020*/  @P0 BRA `(.L_x_87) ;  /* 0x0000000000140947 */ /* 0x000fec0003800000 */
[----:B0-----:R-:W0:Y:S01]  /*3030*/  LDC.64 R4, c[0x0][0x3d0] ;  /* 0x0000f400ff047b82 */ /* 0x001e220000000a00 */
[----:B------:R-:W1:Y:S01]  /*3040*/  LDCU.64 UR14, c[0x0][0x3c8] ;  /* 0x00007900ff0e77ac */ /* 0x000e620008000a00 */
[----:B0-----:R-:W1:Y:S02]  /*3050*/  LDG.E.64 R4, desc[UR10][R4.64] ;  /* 0x0000000a04047981 */ /* 0x001e64000c1e1b00 */
[----:B-1----:R-:W-:-:S04]  /*3060*/  IADD3 R0, P0, PT, -R4, UR14, RZ ;  /* 0x0000000e04007c10 */ /* 0x002fc8000ff1e1ff */
[----:B------:R-:W-:-:S09]  /*3070*/  IADD3.X R3, PT, PT, ~R5, UR15, RZ, P0, !PT ;  /* 0x0000000f05037c10 */ /* 0x000fd200087fe5ff */
.L_x_87:
[----:B------:R-:W-:Y:S05]  /*3080*/  BSYNC.RECONVERGENT B1 ;  /* 0x0000000000017941 */ /* 0x000fea0003800200 */
.L_x_86:
[----:B------:R-:W0:Y:S01]  /*3090*/  LDCU.64 UR14, c[0x0][0x3c0] ;  /* 0x00007800ff0e77ac */ /* 0x000e220008000a00 */
[----:B------:R-:W-:-:S04]  /*30a0*/  IADD3 R0, P0, P1, R0, UR5, R8 ;  /* 0x0000000500007c10 */ /* 0x000fc8000f91e008 */
[----:B------:R-:W-:Y:S02]  /*30b0*/  LOP3.LUT R0, RZ, R0, RZ, 0x33, !PT ;  /* 0x00000000ff007212 */ /* 0x000fe400078e33ff */
[----:B------:R-:W-:Y:S02]  /*30c0*/  IADD3.X R3, PT, PT, R3, UR7, RZ, P0, P1 ;  /* 0x0000000703037c10 */ /* 0x000fe400087e24ff */
[----:B0-----:R-:W-:Y:S02]  /*30d0*/  IADD3 R6, P0, PT, R0, UR14, RZ ;  /* 0x0000000e00067c10 */ /* 0x001fe4000ff1e0ff */
[----:B------:R-:W-:-:S04]  /*30e0*/  LOP3.LUT R0, RZ, R3, RZ, 0x33, !PT ;  /* 0x00000003ff007212 */ /* 0x000fc800078e33ff */
[----:B------:R-:W-:-:S07]  /*30f0*/  IADD3.X R5, PT, PT, R0, UR15, RZ, P0, !PT ;  /* 0x0000000f00057c10 */ /* 0x000fce00087fe4ff */
.L_x_85:
[----:B------:R-:W-:Y:S05]  /*3100*/  BSYNC.RECONVERGENT B0 ;  /* 0x0000000000007941 */ /* 0x000fea0003800200 */
.L_x_81:
[----:B------:R-:W0:Y:S01]  /*3110*/  LDS.64 R2, [R2+0x1000] ;  /* 0x0010000002027984 */ /* 0x000e220000000a00 */
[----:B------:R-:W-:-:S04]  /*3120*/  LEA R4, P0, R6, UR12, 0x3 ;  /* 0x0000000c06047c11 */ /* 0x000fc8000f8018ff */
[----:B------:R-:W-:-:S05]  /*3130*/  LEA.HI.X R5, R6, UR13, R5, 0x3, P0 ;  /* 0x0000000d06057c11 */ /* 0x000fca00080f1c05 */
[----:B0-----:R-:W-:Y:S04]  /*3140*/  STG.E desc[UR10][R4.64], R2 ;  /* 0x0000000204007986 */ /* 0x001fe8000c10190a */
[----:B------:R-:W-:Y:S01]  /*3150*/  STG.E desc[UR10][R4.64+0x4], R3 ;  /* 0x0000040304007986 */ /* 0x000fe2000c10190a */
[----:B------:R-:W-:Y:S05]  /*3160*/  EXIT ;  /* 0x000000000000794d */ /* 0x000fea0003800000 */
.L_x_0:
[----:B------:R-:W0:Y:S01]  /*3170*/  LDCU UR6, c[0x0][0x3ac] ;  /* 0x00007580ff0677ac */ /* 0x000e220008000800 */
[----:B------:R-:W-:Y:S01]  /*3180*/  BSSY.RECONVERGENT B0, `(.L_x_88) ;  /* 0x0000354000007945 */ /* 0x000fe20003800200 */
[----:B------:R-:W-:Y:S02]  /*3190*/  UISETP.NE.AND UP0, UPT, UR4, URZ, UPT ;  /* 0x000000ff0400728c */ /* 0x000fe4000bf05270 */
[----:B0-----:R-:W-:-:S07]  /*31a0*/  UIADD3 UR6, UPT, UPT, -UR5, UR6, URZ ;  /* 0x0000000605067290 */ /* 0x001fce000fffe1ff */
[----:B------:R-:W-:Y:S05]  /*31b0*/  BRA.U UP0, `(.L_x_89) ;  /* 0x0000001500007547 */ /* 0x000fea000b800000 */
[----:B------:R-:W0:Y:S01]  /*31c0*/  S2R R0, SR_TID.X ;  /* 0x0000000000007919 */ /* 0x000e220000002100 */
[----:B------:R-:W1:Y:S01]  /*31d0*/  LDCU.U8 UR7, c[0x0][0x3b8] ;  /* 0x00007700ff0777ac */ /* 0x000e620008000000 */
[----:B------:R-:W-:Y:S02]  /*31e0*/  CS2R R14, SRZ ;  /* 0x00000000000e7805 */ /* 0x000fe4000001ff00 */
[----:B------:R-:W-:Y:S02]  /*31f0*/  CS2R R12, SRZ ;  /* 0x00000000000c7805 */ /* 0x000fe4000001ff00 */
[----:B------:R-:W-:Y:S01]  /*3200*/  CS2R R10, SRZ ;  /* 0x00000000000a7805 */ /* 0x000fe2000001ff00 */
[----:B------:R-:W2:Y:S01]  /*3210*/  LDCU.64 UR8, c[0x0][0x3c8] ;  /* 0x00007900ff0877ac */ /* 0x000ea20008000a00 */
[----:B------:R-:W-:Y:S01]  /*3220*/  CS2R R8, SRZ ;  /* 0x0000000000087805 */ /* 0x000fe2000001ff00 */
[----:B------:R-:W3:Y:S01]  /*3230*/  LDCU.64 UR12, c[0x0][0x380] ;  /* 0x00007000ff0c77ac */ /* 0x000ee20008000a00 */
[----:B-1----:R-:W-:-:S04]  /*3240*/  UISETP.NE.AND UP0, UPT, UR7, URZ, UPT ;  /* 0x000000ff0700728c */ /* 0x002fc8000bf05270 */
[----:B--2---:R-:W-:-:S06]  /*3250*/  USEL UR4, UR8, URZ, !UP0 ;  /* 0x000000ff08047287 */ /* 0x004fcc000c000000 */
[----:B------:R-:W-:Y:S01]  /*3260*/  IMAD.U32 R3, RZ, RZ, UR4 ;  /* 0x00000004ff037e24 */ /* 0x000fe2000f8e00ff */
[----:B------:R-:W-:Y:S01]  /*3270*/  USEL UR4, UR9, URZ, !UP0 ;  /* 0x000000ff09047287 */ /* 0x000fe2000c000000 */
[----:B0-----:R-:W-:-:S04]  /*3280*/  IMAD R6, R0, 0x5, RZ ;  /* 0x0000000500067824 */ /* 0x001fc800078e02ff */
[C---:B------:R-:W-:Y:S01]  /*3290*/  VIADD R7, R6.reuse, 0x1 ;  /* 0x0000000106077836 */ /* 0x040fe20000000000 */
[C---:B------:R-:W-:Y:S01]  /*32a0*/  IADD3 R2, P0, P1, R6.reuse, UR5, R3 ;  /* 0x0000000506027c10 */ /* 0x040fe2000f91e003 */
[C---:B------:R-:W-:Y:S02]  /*32b0*/  VIADD R16, R6.reuse, 0x2 ;  /* 0x0000000206107836 */ /* 0x040fe40000000000 */
[C---:B------:R-:W-:Y:S01]  /*32c0*/  VIADD R17, R6.reuse, 0x3 ;  /* 0x0000000306117836 */ /* 0x040fe20000000000 */
[----:B------:R-:W-:Y:S01]  /*32d0*/  IADD3.X R3, PT, PT, RZ, UR4, RZ, P0, P1 ;  /* 0x00000004ff037c10 */ /* 0x000fe200087e24ff */
[----:B------:R-:W-:Y:S01]  /*32e0*/  VIADD R18, R6, 0x4 ;  /* 0x0000000406127836 */ /* 0x000fe20000000000 */
[C---:B---3--:R-:W-:Y:S02]  /*32f0*/  LEA R4, P0, R2.reuse, UR12, 0x3 ;  /* 0x0000000c02047c11 */ /* 0x048fe4000f8018ff */
[----:B------:R-:W-:Y:S02]  /*3300*/  ISETP.GE.AND P1, PT, R7, UR6, PT ;  /* 0x0000000607007c0c */ /* 0x000fe4000bf26270 */
[----:B------:R-:W-:-:S02]  /*3310*/  LEA.HI.X R5, R2, UR13, R3, 0x3, P0 ;  /* 0x0000000d02057c11 */ /* 0x000fc400080f1c03 */
[----:B------:R-:W-:Y:S02]  /*3320*/  ISETP.GE.AND P0, PT, R6, UR6, PT ;  /* 0x0000000606007c0c */ /* 0x000fe4000bf06270 */
[----:B------:R-:W-:Y:S02]  /*3330*/  ISETP.GE.AND P2, PT, R16, UR6, PT ;  /* 0x0000000610007c0c */ /* 0x000fe4000bf46270 */
[----:B------:R-:W-:Y:S02]  /*3340*/  ISETP.GE.AND P3, PT, R17, UR6, PT ;  /* 0x0000000611007c0c */ /* 0x000fe4000bf66270 */
[----:B------:R-:W-:-:S03]  /*3350*/  ISETP.GE.AND P4, PT, R18, UR6, PT ;  /* 0x0000000612007c0c */ /* 0x000fc6000bf86270 */
[----:B------:R-:W2:Y:S01]  /*3360*/  @!P1 LDG.E R13, desc[UR10][R4.64+0xc] ;  /* 0x00000c0a040d9981 */ /* 0x000ea2000c1e1900 */
[----:B------:R-:W-:-:S03]  /*3370*/  CS2R R2, SRZ ;  /* 0x0000000000027805 */ /* 0x000fc6000001ff00 */
[----:B------:R-:W3:Y:S04]  /*3380*/  @!P0 LDG.E R15, desc[UR10][R4.64+0x4] ;  /* 0x0000040a040f8981 */ /* 0x000ee8000c1e1900 */
[----:B------:R-:W4:Y:S04]  /*3390*/  @!P2 LDG.E R11, desc[UR10][R4.64+0x14] ;  /* 0x0000140a040ba981 */ /* 0x000f28000c1e1900 */
[----:B------:R-:W5:Y:S04]  /*33a0*/  @!P0 LDG.E R14, desc[UR10][R4.64] ;  /* 0x0000000a040e8981 */ /* 0x000f68000c1e1900 */
[----:B------:R-:W5:Y:S04]  /*33b0*/  @!P1 LDG.E R12, desc[UR10][R4.64+0x8] ;  /* 0x0000080a040c9981 */ /* 0x000f68000c1e1900 */
[----:B------:R-:W5:Y:S04]  /*33c0*/  @!P3 LDG.E R9, desc[UR10][R4.64+0x1c] ;  /* 0x00001c0a0409b981 */ /* 0x000f68000c1e1900 */
[----:B------:R-:W5:Y:S04]  /*33d0*/  @!P2 LDG.E R10, desc[UR10][R4.64+0x10] ;  /* 0x0000100a040aa981 */ /* 0x000f68000c1e1900 */
[----:B------:R-:W5:Y:S04]  /*33e0*/  @!P4 LDG.E R3, desc[UR10][R4.64+0x24] ;  /* 0x0000240a0403c981 */ /* 0x000f68000c1e1900 */
[----:B------:R-:W5:Y:S04]  /*33f0*/  @!P3 LDG.E R8, desc[UR10][R4.64+0x18] ;  /* 0x0000180a0408b981 */ /* 0x000f68000c1e1900 */
[----:B------:R-:W5:Y:S01]  /*3400*/  @!P4 LDG.E R2, desc[UR10][R4.64+0x20] ;  /* 0x0000200a0402c981 */ /* 0x000f62000c1e1900 */
[----:B------:R-:W0:Y:S01]  /*3410*/  S2R R27, SR_LANEID ;  /* 0x00000000001b7919 */ /* 0x000e220000000000 */
[----:B------:R-:W1:Y:S01]  /*3420*/  S2UR UR5, SR_CgaCtaId ;  /* 0x00000000000579c3 */ /* 0x000e620000008800 */
[----:B------:R-:W-:Y:S01]  /*3430*/  UMOV UR4, 0x400 ;  /* 0x0000040000047882 */ /* 0x000fe20000000000 */
[----:B------:R-:W-:Y:S01]  /*3440*/  SHF.R.U32.HI R24, RZ, 0x5, R0 ;  /* 0x00000005ff187819 */ /* 0x000fe20000011600 */
[----:B-1----:R-:W-:-:S05]  /*3450*/  ULEA UR4, UR5, UR4, 0x18 ;  /* 0x0000000405047291 */ /* 0x002fca000f8ec0ff */
[----:B------:R-:W-:Y:S01]  /*3460*/  BAR.SYNC.DEFER_BLOCKING 0x0 ;  /* 0x0000000000007b1d */ /* 0x000fe20000010000 */
[----:B0-----:R-:W-:-:S13]  /*3470*/  ISETP.NE.AND P6, PT, R27, 0x1f, PT ;  /* 0x0000001f1b00780c */ /* 0x001fda0003fc5270 */
[----:B------:R-:W-:Y:S02]  /*3480*/  @!P6 LEA R29, R24, UR4, 0x2 ;  /* 0x00000004181dec11 */ /* 0x000fe4000f8e10ff */
[----:B--2---:R-:W-:Y:S02]  /*3490*/  ISETP.NE.AND P1, PT, R13, RZ, PT ;  /* 0x000000ff0d00720c */ /* 0x004fe40003f25270 */
[----:B---3--:R-:W-:Y:S02]  /*34a0*/  ISETP.NE.AND P0, PT, R15, RZ, PT ;  /* 0x000000ff0f00720c */ /* 0x008fe40003f05270 */
[----:B----4-:R-:W-:Y:S02]  /*34b0*/  ISETP.NE.AND P2, PT, R11, RZ, PT ;  /* 0x000000ff0b00720c */ /* 0x010fe40003f45270 */
[----:B-----5:R-:W-:Y:S02]  /*34c0*/  ISETP.NE.AND P0, PT, R14, RZ, P0 ;  /* 0x000000ff0e00720c */ /* 0x020fe40000705270 */
[----:B------:R-:W-:-:S02]  /*34d0*/  ISETP.NE.AND P1, PT, R12, RZ, P1 ;  /* 0x000000ff0c00720c */ /* 0x000fc40000f25270 */
[----:B------:R-:W-:Y:S02]  /*34e0*/  ISETP.GE.OR P0, PT, R6, UR6, P0 ;  /* 0x0000000606007c0c */ /* 0x000fe40008706670 */
[----:B------:R-:W-:Y:S02]  /*34f0*/  ISETP.NE.AND P3, PT, R9, RZ, PT ;  /* 0x000000ff0900720c */ /* 0x000fe40003f65270 */
[----:B------:R-:W-:Y:S02]  /*3500*/  ISETP.GE.OR P1, PT, R7, UR6, P1 ;  /* 0x0000000607007c0c */ /* 0x000fe40008f26670 */
[----:B------:R-:W-:Y:S02]  /*3510*/  ISETP.NE.AND P2, PT, R10, RZ, P2 ;  /* 0x000000ff0a00720c */ /* 0x000fe40001745270 */
[----:B------:R-:W-:Y:S02]  /*3520*/  ISETP.NE.AND P4, PT, R3, RZ, PT ;  /* 0x000000ff0300720c */ /* 0x000fe40003f85270 */
[----:B------:R-:W-:-:S02]  /*3530*/  ISETP.GE.OR P2, PT, R16, UR6, P2 ;  /* 0x0000000610007c0c */ /* 0x000fc40009746670 */
[----:B------:R-:W-:Y:S02]  /*3540*/  ISETP.NE.AND P3, PT, R8, RZ, P3 ;  /* 0x000000ff0800720c */ /* 0x000fe40001f65270 */
[----:B------:R-:W-:Y:S02]  /*3550*/  SEL R21, RZ, 0x1, !P0 ;  /* 0x00000001ff157807 */ /* 0x000fe40004000000 */
[----:B------:R-:W-:Y:S02]  /*3560*/  SEL R20, RZ, 0x1, !P1 ;  /* 0x00000001ff147807 */ /* 0x000fe40004800000 */
[----:B------:R-:W-:Y:S02]  /*3570*/  ISETP.NE.AND P4, PT, R2, RZ, P4 ;  /* 0x000000ff0200720c */ /* 0x000fe40002785270 */
[----:B------:R-:W-:Y:S01]  /*3580*/  ISETP.GE.OR P3, PT, R17, UR6, P3 ;  /* 0x0000000611007c0c */ /* 0x000fe20009f66670 */
[----:B------:R-:W-:Y:S01]  /*3590*/  IMAD.IADD R22, R21, 0x1, R20 ;  /* 0x0000000115167824 */ /* 0x000fe200078e0214 */
[----:B------:R-:W-:-:S02]  /*35a0*/  SEL R17, RZ, 0x1, !P2 ;  /* 0x00000001ff117807 */ /* 0x000fc40005000000 */
[----:B------:R-:W-:Y:S02]  /*35b0*/  ISETP.GE.OR P4, PT, R18, UR6, P4 ;  /* 0x0000000612007c0c */ /* 0x000fe4000a786670 */
[----:B------:R-:W-:Y:S01]  /*35c0*/  SEL R16, RZ, 0x1, !P3 ;  /* 0x00000001ff107807 */ /* 0x000fe20005800000 */
[----:B------:R-:W-:-:S04]  /*35d0*/  IMAD.IADD R19, R17, 0x1, R22 ;  /* 0x0000000111137824 */ /* 0x000fc800078e0216 */
        /* <DEDUP_REMOVED lines=13> */
[----:B------:R-:W-:Y:S01]  /*36b0*/  @!P6 STS [R29], R26 ;  /* 0x0000001a1d00e388 */ /* 0x000fe20000000800 */
[----:B------:R-:W-:Y:S06]  /*36c0*/  BAR.SYNC.DEFER_BLOCKING 0x0 ;  /* 0x0000000000007b1d */ /* 0x000fec0000010000 */
[----:B------:R-:W0:Y:S01]  /*36d0*/  LDS.128 R4, [UR4] ;  /* 0x00000004ff047984 */ /* 0x000e220008000c00 */
[----:B------:R-:W-:Y:S01]  /*36e0*/  IMAD.IADD R25, R26, 0x1, -R23 ;  /* 0x000000011a197824 */ /* 0x000fe200078e0a17 */
[----:B------:R-:W-:Y:S01]  /*36f0*/  BAR.SYNC.DEFER_BLOCKING 0x0 ;  /* 0x0000000000007b1d */ /* 0x000fe20000010000 */
[----:B------:R-:W-:-:S02]  /*3700*/  ISETP.NE.AND P5, PT, R27, RZ, PT ;  /* 0x000000ff1b00720c */ /* 0x000fc40003fa5270 */
[----:B------:R-:W-:Y:S01]  /*3710*/  ISETP.NE.AND P6, PT, R24, 0x2, PT ;  /* 0x000000021800780c */ /* 0x000fe20003fc5270 */
[----:B0-----:R-:W-:Y:S01]  /*3720*/  IMAD.IADD R23, R4, 0x1, R5 ;  /* 0x0000000104177824 */ /* 0x001fe200078e0205 */
[----:B------:R-:W-:Y:S02]  /*3730*/  SEL R5, R25, RZ, P5 ;  /* 0x000000ff19057207 */ /* 0x000fe40002800000 */
[----:B------:R-:W-:Y:S01]  /*3740*/  ISETP.NE.AND P5, PT, R24, 0x3, PT ;  /* 0x000000031800780c */ /* 0x000fe20003fa5270 */
[----:B------:R-:W-:Y:S01]  /*3750*/  IMAD.IADD R6, R6, 0x1, R23 ;  /* 0x0000000106067824 */ /* 0x000fe200078e0217 */
[----:B------:R-:W-:Y:S02]  /*3760*/  SEL R4, R23, R4, !P6 ;  /* 0x0000000417047207 */ /* 0x000fe40007000000 */
[----:B------:R-:W-:Y:S02]  /*3770*/  ISETP.GE.U32.AND P6, PT, R0, 0x20, PT ;  /* 0x000000200000780c */ /* 0x000fe40003fc6070 */
[----:B------:R-:W-:-:S02]  /*3780*/  SEL R4, R6, R4, !P5 ;  /* 0x0000000406047207 */ /* 0x000fc40006800000 */
[----:B------:R-:W-:Y:S02]  /*3790*/  IADD3 R6, PT, PT, R6, UR6, R7 ;  /* 0x0000000606067c10 */ /* 0x000fe4000fffe007 */
[----:B------:R-:W-:-:S03]  /*37a0*/  SEL R4, R4, RZ, P6 ;  /* 0x000000ff04047207 */ /* 0x000fc60003000000 */
[----:B------:R-:W-:Y:S02]  /*37b0*/  VIADD R6, R6, 0xfffffd80 ;  /* 0xfffffd8006067836 */ /* 0x000fe40000000000 */
[----:B------:R-:W-:Y:S02]  /*37c0*/  IMAD R7, R0, 0x5, RZ ;  /* 0x0000000500077824 */ /* 0x000fe400078e02ff */
[----:B------:R-:W-:Y:S01]  /*37d0*/  IMAD.IADD R26, R4, 0x1, R5 ;  /* 0x00000001041a7824 */ /* 0x000fe200078e0205 */
[----:B------:R-:W-:Y:S01]  /*37e0*/  IADD3 R5, PT, PT, -R6, UR6, RZ ;  /* 0x0000000606057c10 */ /* 0x000fe2000fffe1ff */
[C---:B------:R-:W-:Y:S02]  /*37f0*/  VIADD R4, R7.reuse, 0x1 ;  /* 0x0000000107047836 */ /* 0x040fe40000000000 */
[----:B------:R-:W-:Y:S02]  /*3800*/  VIADD R23, R7, 0x2 ;  /* 0x0000000207177836 */ /* 0x000fe40000000000 */
[----:B------:R-:W-:Y:S01]  /*3810*/  IMAD.IADD R24, R26, 0x1, R5 ;  /* 0x000000011a187824 */ /* 0x000fe200078e0205 */
[----:B------:R-:W-:-:S03]  /*3820*/  IADD3 R4, PT, PT, R4, -R26, -R21 ;  /* 0x8000001a04047210 */ /* 0x000fc60007ffe815 */
[----:B------:R-:W-:Y:S01]  /*3830*/  IMAD.IADD R21, R21, 0x1, R24 ;  /* 0x0000000115157824 */ /* 0x000fe200078e0218 */
[--C-:B------:R-:W-:Y:S01]  /*3840*/  IADD3 R22, PT, PT, R23, -R22, -R26.reuse ;  /* 0x8000001617167210 */ /* 0x100fe20007ffe81a */
[C---:B------:R-:W-:Y:S02]  /*3850*/  VIADD R23, R7.reuse, 0x3 ;  /* 0x0000000307177836 */ /* 0x040fe40000000000 */
[C---:B------:R-:W-:Y:S02]  /*3860*/  VIADD R25, R7.reuse, 0x4 ;  /* 0x0000000407197836 */ /* 0x040fe40000000000 */
[----:B------:R-:W-:Y:S02]  /*3870*/  IMAD.IADD R20, R20, 0x1, R21 ;  /* 0x0000000114147824 */ /* 0x000fe400078e0215 */
[--C-:B------:R-:W-:Y:S01]  /*3880*/  IMAD.IADD R7, R7, 0x1, -R26.reuse ;  /* 0x0000000107077824 */ /* 0x100fe200078e0a1a */
[----:B------:R-:W-:Y:S01]  /*3890*/  IADD3 R19, PT, PT, R23, -R19, -R26 ;  /* 0x8000001317137210 */ /* 0x000fe20007ffe81a */
[----:B------:R-:W-:Y:S01]  /*38a0*/  IMAD.IADD R17, R17, 0x1, R20 ;  /* 0x0000000111117824 */ /* 0x000fe200078e0214 */
[----:B------:R-:W-:-:S02]  /*38b0*/  SEL R4, R21, R4, P1 ;  /* 0x0000000415047207 */ /* 0x000fc40000800000 */
[----:B------:R-:W-:Y:S02]  /*38c0*/  SEL R7, R24, R7, P0 ;  /* 0x0000000718077207 */ /* 0x000fe40000000000 */
[----:B------:R-:W-:Y:S01]  /*38d0*/  IADD3 R18, PT, PT, R25, -R18, -R26 ;  /* 0x8000001219127210 */ /* 0x000fe20007ffe81a */
[----:B------:R-:W-:Y:S01]  /*38e0*/  @P4 IMAD.IADD R18, R16, 0x1, R17 ;  /* 0x0000000110124824 */ /* 0x000fe200078e0211 */
[----:B------:R-:W-:Y:S02]  /*38f0*/  SEL R22, R20, R22, P2 ;  /* 0x0000001614167207 */ /* 0x000fe40001000000 */
[----:B------:R-:W-:Y:S02]  /*3900*/  ISETP.GE.AND P0, PT, R0, R5, PT ;  /* 0x000000050000720c */ /* 0x000fe40003f06270 */
[----:B------:R-:W-:Y:S02]  /*3910*/  SEL R19, R17, R19, P3 ;  /* 0x0000001311137207 */ /* 0x000fe40001800000 */
[----:B------:R-:W-:-:S02]  /*3920*/  LEA R7, R7, UR4, 0x3 ;  /* 0x0000000407077c11 */ /* 0x000fc4000f8e18ff */
[----:B------:R-:W-:Y:S02]  /*3930*/  LEA R4, R4, UR4, 0x3 ;  /* 0x0000000404047c11 */ /* 0x000fe4000f8e18ff */
[----:B------:R-:W-:Y:S02]  /*3940*/  LEA R22, R22, UR4, 0x3 ;  /* 0x0000000416167c11 */ /* 0x000fe4000f8e18ff */
[----:B------:R-:W-:Y:S01]  /*3950*/  LEA R19, R19, UR4, 0x3 ;  /* 0x0000000413137c11 */ /* 0x000fe2000f8e18ff */
[----:B------:R0:W-:Y:S01]  /*3960*/  STS.64 [R7], R14 ;  /* 0x0000000e07007388 */ /* 0x0001e20000000a00 */
[----:B------:R-:W-:-:S03]  /*3970*/  LEA R18, R18, UR4, 0x3 ;  /* 0x0000000412127c11 */ /* 0x000fc6000f8e18ff */
[----:B------:R0:W-:Y:S01]  /*3980*/  STS.64 [R4], R12 ;  /* 0x0000000c04007388 */ /* 0x0001e20000000a00 */
[----:B------:R-:W-:Y:S03]  /*3990*/  BSSY.RECONVERGENT B1, `(.L_x_90) ;  /* 0x0000020000017945 */ /* 0x000fe60003800200 */
[----:B------:R0:W-:Y:S04]  /*39a0*/  STS.64 [R22], R10 ;  /* 0x0000000a16007388 */ /* 0x0001e80000000a00 */
[----:B------:R0:W-:Y:S04]  /*39b0*/  STS.64 [R19], R8 ;  /* 0x0000000813007388 */ /* 0x0001e80000000a00 */
[----:B------:R0:W-:Y:S01]  /*39c0*/  STS.64 [R18], R2 ;  /* 0x0000000212007388 */ /* 0x0001e20000000a00 */
[----:B------:R-:W-:Y:S06]  /*39d0*/  BAR.SYNC.DEFER_BLOCKING 0x0 ;  /* 0x0000000000007b1d */ /* 0x000fec0000010000 */
[----:B------:R-:W-:Y:S05]  /*39e0*/  @P0 BRA `(.L_x_91) ;  /* 0x0000000000440947 */ /* 0x000fea0003800000 */
[----:B------:R-:W-:Y:S01]  /*39f0*/  UISETP.NE.AND UP0, UPT, UR7, URZ, UPT ;  /* 0x000000ff0700728c */ /* 0x000fe2000bf05270 */
[----:B0-----:R-:W-:Y:S01]  /*3a00*/  IMAD.MOV.U32 R7, RZ, RZ, RZ ;  /* 0x000000ffff077224 */ /* 0x001fe200078e00ff */
[----:B------:R-:W0:Y:S01]  /*3a10*/  LDCU.64 UR12, c[0x0][0x3c0] ;  /* 0x00007800ff0c77ac */ /* 0x000e220008000a00 */
[----:B------:R-:W-:-:S03]  /*3a20*/  IMAD.MOV.U32 R8, RZ, RZ, RZ ;  /* 0x000000ffff087224 */ /* 0x000fc600078e00ff */
[----:B------:R-:W-:-:S13]  /*3a30*/  PLOP3.LUT P0, PT, PT, PT, UP0, 0x80, 0x8 ;  /* 0x000000000008781c */ /* 0x000fda0003f0f008 */
[----:B------:R-:W-:Y:S05]  /*3a40*/  @P0 BRA `(.L_x_92) ;  /* 0x0000000000100947 */ /* 0x000fea0003800000 */
[----:B------:R-:W1:Y:S02]  /*3a50*/  LDC.64 R2, c[0x0][0x3d0] ;  /* 0x0000f400ff027b82 */ /* 0x000e640000000a00 */
[----:B-1----:R-:W2:Y:S02]  /*3a60*/  LDG.E.64 R2, desc[UR10][R2.64] ;  /* 0x0000000a02027981 */ /* 0x002ea4000c1e1b00 */
[----:B--2---:R-:W-:-:S04]  /*3a70*/  IADD3 R7, P1, PT, -R2, UR8, RZ ;  /* 0x0000000802077c10 */ /* 0x004fc8000ff3e1ff */
[----:B------:R-:W-:-:S09]  /*3a80*/  IADD3.X R8, PT, PT, ~R3, UR9, RZ, P1, !PT ;  /* 0x0000000903087c10 */ /* 0x000fd20008ffe5ff */
.L_x_92:
[----:B------:R-:W-:-:S04]  /*3a90*/  IADD3 R4, P1, PT, R0, R7, RZ ;  /* 0x0000000700047210 */ /* 0x000fc80007f3e0ff */
[----:B------:R-:W-:Y:S01]  /*3aa0*/  LOP3.LUT R4, RZ, R4, RZ, 0x33, !PT ;  /* 0x00000004ff047212 */ /* 0x000fe200078e33ff */
[----:B------:R-:W-:-:S03]  /*3ab0*/  IMAD.X R3, RZ, RZ, R8, P1 ;  /* 0x000000ffff037224 */ /* 0x000fc600008e0608 */
[----:B0-----:R-:W-:Y:S02]  /*3ac0*/  IADD3 R4, P1, PT, R4, UR12, RZ ;  /* 0x0000000c04047c10 */ /* 0x001fe4000ff3e0ff */
[----:B------:R-:W-:-:S04]  /*3ad0*/  LOP3.LUT R3, RZ, R3, RZ, 0x33, !PT ;  /* 0x00000003ff037212 */ /* 0x000fc800078e33ff */
[----:B------:R-:W-:Y:S01]  /*3ae0*/  IADD3.X R3, PT, PT, R3, UR13, RZ, P1, !PT ;  /* 0x0000000d03037c10 */ /* 0x000fe20008ffe4ff */
[----:B------:R-:W-:Y:S06]  /*3af0*/  BRA `(.L_x_93) ;  /* 0x0000000000247947 */ /* 0x000fec0003800000 */
.L_x_91:
[----:B------:R-:W-:Y:S01]  /*3b00*/  UISETP.NE.AND UP0, UPT, UR7, URZ, UPT ;  /* 0x000000ff0700728c */ /* 0x000fe2000bf05270 */
[----:B0-----:R-:W-:Y:S01]  /*3b10*/  IMAD.IADD R7, R0, 0x1, -R5 ;  /* 0x0000000100077824 */ /* 0x001fe200078e0a05 */
[----:B------:R-:W-:-:S04]  /*3b20*/  CS2R R2, SRZ ;  /* 0x0000000000027805 */ /* 0x000fc8000001ff00 */
[----:B------:R-:W-:-:S13]  /*3b30*/  PLOP3.LUT P0, PT, PT, PT, UP0, 0x80, 0x8 ;  /* 0x000000000008781c */ /* 0x000fda0003f0f008 */
[----:B------:R-:W-:Y:S05]  /*3b40*/  @P0 BRA `(.L_x_94) ;  /* 0x0000000000080947 */ /* 0x000fea0003800000 */
[----:B------:R-:W0:Y:S02]  /*3b50*/  LDC.64 R2, c[0x0][0x3d0] ;  /* 0x0000f400ff027b82 */ /* 0x000e240000000a00 */
[----:B0-----:R-:W5:Y:S02]  /*3b60*/  LDG.E.64 R2, desc[UR10][R2.64] ;  /* 0x0000000a02027981 */ /* 0x001f64000c1e1b00 */
.L_x_94:
[----:B-----5:R-:W-:-:S04]  /*3b70*/  IADD3 R4, P1, PT, R7, R2, RZ ;  /* 0x0000000207047210 */ /* 0x020fc80007f3e0ff */
[----:B------:R-:W-:-:S09]  /*3b80*/  LEA.HI.X.SX32 R3, R7, R3, 0x1, P1 ;  /* 0x0000000307037211 */ /* 0x000fd200008f0eff */
.L_x_93:
[----:B------:R-:W-:Y:S05]  /*3b90*/  BSYNC.RECONVERGENT B1 ;  /* 0x0000000000017941 */ /* 0x000fea0003800200 */
.L_x_90:
[C---:B------:R-:W-:Y:S01]  /*3ba0*/  ISETP.GE.AND P1, PT, R0.reuse, UR6, PT ;  /* 0x0000000600007c0c */ /* 0x040fe2000bf26270 */
[C---:B------:R-:W-:Y:S01]  /*3bb0*/  VIADD R12, R0.reuse, 0x80 ;  /* 0x00000080000c7836 */ /* 0x040fe20000000000 */
[----:B------:R-:W-:Y:S01]  /*3bc0*/  LEA R2, R0, UR4, 0x3 ;  /* 0x0000000400027c11 */ /* 0x000fe2000f8e18ff */
[----:B------:R-:W-:Y:S10]  /*3bd0*/  BSSY.RECONVERGENT B1, `(.L_x_95) ;  /* 0x0000023000017945 */ /* 0x000ff40003800200 */
[----:B------:R-:W0:Y:S01]  /*3be0*/  @!P1 LDS.64 R10, [R2] ;  /* 0x00000000020a9984 */ /* 0x000e220000000a00 */
[----:B------:R-:W1:Y:S02]  /*3bf0*/  @!P1 LDC.64 R8, c[0x0][0x390] ;  /* 0x0000e400ff089b82 */ /* 0x000e640000000a00 */
[----:B-1----:R-:W-:-:S04]  /*3c00*/  @!P1 LEA R8, P2, R4, R8, 0x3 ;  /* 0x0000000804089211 */ /* 0x002fc800078418ff */
[----:B------:R-:W-:-:S05]  /*3c10*/  @!P1 LEA.HI.X R9, R4, R9, R3, 0x3, P2 ;  /* 0x0000000904099211 */ /* 0x000fca00010f1c03 */
[----:B0-----:R0:W-:Y:S04]  /*3c20*/  @!P1 STG.E desc[UR10][R8.64], R10 ;  /* 0x0000000a08009986 */ /* 0x0011e8000c10190a */
[----:B------:R0:W-:Y:S01]  /*3c30*/  @!P1 STG.E desc[UR10][R8.64+0x4], R11 ;  /* 0x0000040b08009986 */ /* 0x0001e2000c10190a */
[----:B------:R-:W-:-:S13]  /*3c40*/  ISETP.GE.AND P1, PT, R12, R5, PT ;  /* 0x000000050c00720c */ /* 0x000fda0003f26270 */
[----:B0-----:R-:W-:Y:S05]  /*3c50*/  @!P1 BRA `(.L_x_96) ;  /* 0x0000000000289947 */ /* 0x001fea0003800000 */
[----:B------:R-:W-:Y:S01]  /*3c60*/  BSSY.RECONVERGENT B2, `(.L_x_97) ;  /* 0x0000006000027945 */ /* 0x000fe20003800200 */
[----:B------:R-:W-:Y:S01]  /*3c70*/  IMAD.IADD R3, R12, 0x1, -R5 ;  /* 0x000000010c037824 */ /* 0x000fe200078e0a05 */
[----:B------:R-:W-:Y:S02]  /*3c80*/  CS2R R8, SRZ ;  /* 0x0000000000087805 */ /* 0x000fe4000001ff00 */
[----:B------:R-:W-:Y:S05]  /*3c90*/  @P0 BRA `(.L_x_98) ;  /* 0x0000000000080947 */ /* 0x000fea0003800000 */
[----:B------:R-:W0:Y:S02]  /*3ca0*/  LDC.64 R8, c[0x0][0x3d0] ;  /* 0x0000f400ff087b82 */ /* 0x000e240000000a00 */
[----:B0-----:R-:W5:Y:S02]  /*3cb0*/  LDG.E.64 R8, desc[UR10][R8.64] ;  /* 0x0000000a08087981 */ /* 0x001f64000c1e1b00 */
.L_x_98:
[----:B------:R-:W-:Y:S05]  /*3cc0*/  BSYNC.RECONVERGENT B2 ;  /* 0x0000000000027941 */ /* 0x000fea0003800200 */
.L_x_97:
[----:B-----5:R-:W-:-:S04]  /*3cd0*/  IADD3 R7, P1, PT, R3, R8, RZ ;  /* 0x0000000803077210 */ /* 0x020fc80007f3e0ff */
[----:B------:R-:W-:Y:S01]  /*3ce0*/  LEA.HI.X.SX32 R4, R3, R9, 0x1, P1 ;  /* 0x0000000903047211 */ /* 0x000fe200008f0eff */
[----:B------:R-:W-:Y:S08]  /*3cf0*/  BRA `(.L_x_99) ;  /* 0x0000000000407947 */ /* 0x000ff00003800000 */
.L_x_96:
[----:B------:R-:W-:Y:S01]  /*3d00*/  BSSY.RECONVERGENT B2, `(.L_x_100) ;  /* 0x0000008000027945 */ /* 0x000fe20003800200 */
[----:B------:R-:W-:Y:S02]  /*3d10*/  IMAD.MOV.U32 R3, RZ, RZ, RZ ;  /* 0x000000ffff037224 */ /* 0x000fe400078e00ff */
[----:B------:R-:W-:Y:S01]  /*3d20*/  IMAD.MOV.U32 R4, RZ, RZ, RZ ;  /* 0x000000ffff047224 */ /* 0x000fe200078e00ff */
[----:B------:R-:W-:Y:S06]  /*3d30*/  @P0 BRA `(.L_x_101) ;  /* 0x0000000000100947 */ /* 0x000fec0003800000 */
[----:B------:R-:W0:Y:S02]  /*3d40*/  LDC.64 R8, c[0x0][0x3d0] ;  /* 0x0000f400ff087b82 */ /* 0x000e240000000a00 */
[----:B0-----:R-:W2:Y:S02]  /*3d50*/  LDG.E.64 R8, desc[UR10][R8.64] ;  /* 0x0000000a08087981 */ /* 0x001ea4000c1e1b00 */
[----:B--2---:R-:W-:-:S04]  /*3d60*/  IADD3 R3, P1, PT, -R8, UR8, RZ ;  /* 0x0000000808037c10 */ /* 0x004fc8000ff3e1ff */
[----:B------:R-:W-:-:S09]  /*3d70*/  IADD3.X R4, PT, PT, ~R9, UR9, RZ, P1, !PT ;  /* 0x0000000909047c10 */ /* 0x000fd20008ffe5ff */
.L_x_101:
[----:B------:R-:W-:Y:S05]  /*3d80*/  BSYNC.RECONVERGENT B2 ;  /* 0x0000000000027941 */ /* 0x000fea0003800200 */
.L_x_100:
[----:B------:R-:W0:Y:S01]  /*3d90*/  LDCU.64 UR4, c[0x0][0x3c0] ;  /* 0x00007800ff0477ac */ /* 0x000e220008000a00 */
[----:B------:R-:W-:-:S04]  /*3da0*/  IADD3 R3, P1, PT, R12, R3, RZ ;  /* 0x000000030c037210 */ /* 0x000fc80007f3e0ff */
[----:B------:R-:W-:Y:S01]  /*3db0*/  LOP3.LUT R3, RZ, R3, RZ, 0x33, !PT ;  /* 0x00000003ff037212 */ /* 0x000fe200078e33ff */
[----:B------:R-:W-:-:S03]  /*3dc0*/  IMAD.X R4, RZ, RZ, R4, P1 ;  /* 0x000000ffff047224 */ /* 0x000fc600008e0604 */
[----:B0-----:R-:W-:Y:S02]  /*3dd0*/  IADD3 R7, P1, PT, R3, UR4, RZ ;  /* 0x0000000403077c10 */ /* 0x001fe4000ff3e0ff */
[----:B------:R-:W-:-:S04]  /*3de0*/  LOP3.LUT R3, RZ, R4, RZ, 0x33, !PT ;  /* 0x00000004ff037212 */ /* 0x000fc800078e33ff */
[----:B------:R-:W-:-:S07]  /*3df0*/  IADD3.X R4, PT, PT, R3, UR5, RZ, P1, !PT ;  /* 0x0000000503047c10 */ /* 0x000fce0008ffe4ff */
.L_x_99:
[----:B------:R-:W-:Y:S05]  /*3e00*/  BSYNC.RECONVERGENT B1 ;  /* 0x0000000000017941 */ /* 0x000fea0003800200 */
.L_x_95:
[----:B------:R-:W-:Y:S01]  /*3e10*/  ISETP.GE.AND P1, PT, R12, UR6, PT ;  /* 0x000000060c007c0c */ /* 0x000fe2000bf26270 */
[----:B------:R-:W-:Y:S01]  /*3e20*/  VIADD R12, R0, 0x100 ;  /* 0x00000100000c7836 */ /* 0x000fe20000000000 */
[----:B------:R-:W-:Y:S11]  /*3e30*/  BSSY.RECONVERGENT B1, `(.L_x_102) ;  /* 0x0000023000017945 */ /* 0x000ff60003800200 */
[----:B------:R-:W0:Y:S01]  /*3e40*/  @!P1 LDS.64 R10, [R2+0x400] ;  /* 0x00040000020a9984 */ /* 0x000e220000000a00 */
        /* <DEDUP_REMOVED lines=13> */
.L_x_105:
[----:B------:R-:W-:Y:S05]  /*3f20*/  BSYNC.RECONVERGENT B2 ;  /* 0x0000000000027941 */ /* 0x000fea0003800200 */
.L_x_104:
[----:B-----5:R-:W-:-:S04]  /*3f30*/  IADD3 R7, P1, PT, R3, R8, RZ ;  /* 0x0000000803077210 */ /* 0x020fc80007f3e0ff */
[----:B------:R-:W-:Y:S01]  /*3f40*/  LEA.HI.X.SX32 R4, R3, R9, 0x1, P1 ;  /* 0x0000000903047211 */ /* 0x000fe200008f0eff */
[----:B------:R-:W-:Y:S08]  /*3f50*/  BRA `(.L_x_106) ;  /* 0x0000000000407947 */ /* 0x000ff00003800000 */
.L_x_103:
        /* <DEDUP_REMOVED lines=8> */
.L_x_108:
[----:B------:R-:W-:Y:S05]  /*3fe0*/  BSYNC.RECONVERGENT B2 ;  /* 0x0000000000027941 */ /* 0x000fea0003800200 */
.L_x_107:
[----:B------:R-:W0:Y:S01]  /*3ff0*/  LDCU.64 UR4, c[0x0][0x3c0] ;  /* 0x00007800ff0477ac */ /* 0x000e220008000a00 */
[----:B------:R-:W-:-:S04]  /*4000*/  IADD3 R3, P1, PT, R12, R3, RZ ;  /* 0x000000030c037210 */ /* 0x000fc80007f3e0ff */
[----:B------:R-:W-:Y:S01]  /*4010*/  LOP3.LUT R3, RZ, R3, RZ, 0x33, !PT ;  /* 0x00000003ff037212 */ /* 0x000fe200078e33ff */
[----:B------:R-:W-:-:S03]  /*4020*/  IMAD.X R4, RZ, RZ, R4, P1 ;  /* 0x000000ffff047224 */ /* 0x000fc600008e0604 */
[----:B0-----:R-:W-:Y:S02]  /*4030*/  IADD3 R7, P1, PT, R3, UR4, RZ ;  /* 0x0000000403077c10 */ /* 0x001fe4000ff3e0ff */
[----:B------:R-:W-:-:S04]  /*4040*/  LOP3.LUT R3, RZ, R4, RZ, 0x33, !PT ;  /* 0x00000004ff037212 */ /* 0x000fc800078e33ff */
[----:B------:R-:W-:-:S07]  /*4050*/  IADD3.X R4, PT, PT, R3, UR5, RZ, P1, !PT ;  /* 0x0000000503047c10 */ /* 0x000fce0008ffe4ff */
.L_x_106:
[----:B------:R-:W-:Y:S05]  /*4060*/  BSYNC.RECONVERGENT B1 ;  /* 0x0000000000017941 */ /* 0x000fea0003800200 */
.L_x_102:
        /* <DEDUP_REMOVED lines=17> */
.L_x_112:
[----:B------:R-:W-:Y:S05]  /*4180*/  BSYNC.RECONVERGENT B2 ;  /* 0x0000000000027941 */ /* 0x000fea0003800200 */
.L_x_111:
[----:B-----5:R-:W-:-:S04]  /*4190*/  IADD3 R7, P1, PT, R3, R8, RZ ;  /* 0x0000000803077210 */ /* 0x020fc80007f3e0ff */
[----:B------:R-:W-:Y:S01]  /*41a0*/  LEA.HI.X.SX32 R4, R3, R9, 0x1, P1 ;  /* 0x0000000903047211 */ /* 0x000fe200008f0eff */
[----:B------:R-:W-:Y:S08]  /*41b0*/  BRA `(.L_x_113) ;  /* 0x0000000000407947 */ /* 0x000ff00003800000 */
.L_x_110:
        /* <DEDUP_REMOVED lines=8> */
.L_x_115:
[----:B------:R-:W-:Y:S05]  /*4240*/  BSYNC.RECONVERGENT B2 ;  /* 0x0000000000027941 */ /* 0x000fea0003800200 */
.L_x_114:
[----:B------:R-:W0:Y:S01]  /*4250*/  LDCU.64 UR4, c[0x0][0x3c0] ;  /* 0x00007800ff0477ac */ /* 0x000e220008000a00 */
[----:B------:R-:W-:-:S04]  /*4260*/  IADD3 R3, P1, PT, R12, R3, RZ ;  /* 0x000000030c037210 */ /* 0x000fc80007f3e0ff */
[----:B------:R-:W-:Y:S01]  /*4270*/  LOP3.LUT R3, RZ, R3, RZ, 0x33, !PT ;  /* 0x00000003ff037212 */ /* 0x000fe200078e33ff */
[----:B------:R-:W-:-:S03]  /*4280*/  IMAD.X R4, RZ, RZ, R4, P1 ;  /* 0x000000ffff047224 */ /* 0x000fc600008e0604 */
[----:B0-----:R-:W-:Y:S02]  /*4290*/  IADD3 R7, P1, PT, R3, UR4, RZ ;  /* 0x0000000403077c10 */ /* 0x001fe4000ff3e0ff */
[----:B------:R-:W-:-:S04]  /*42a0*/  LOP3.LUT R3, RZ, R4, RZ, 0x33, !PT ;  /* 0x00000004ff037212 */ /* 0x000fc800078e33ff */
[----:B------:R-:W-:-:S07]  /*42b0*/  IADD3.X R4, PT, PT, R3, UR5, RZ, P1, !PT ;  /* 0x0000000503047c10 */ /* 0x000fce0008ffe4ff */
.L_x_113:
[----:B------:R-:W-:Y:S05]  /*42c0*/  BSYNC.RECONVERGENT B1 ;  /* 0x0000000000017941 */ /* 0x000fea0003800200 */
.L_x_109:
        /* <DEDUP_REMOVED lines=17> */
.L_x_119:
[----:B------:R-:W-:Y:S05]  /*43e0*/  BSYNC.RECONVERGENT B2 ;  /* 0x0000000000027941 */ /* 0x000fea0003800200 */
.L_x_118:
[----:B-----5:R-:W-:-:S04]  /*43f0*/  IADD3 R7, P1, PT, R3, R4, RZ ;  /* 0x0000000403077210 */ /* 0x020fc80007f3e0ff */
[----:B------:R-:W-:Y:S01]  /*4400*/  LEA.HI.X.SX32 R0, R3, R5, 0x1, P1 ;  /* 0x0000000503007211 */ /* 0x000fe200008f0eff */
[----:B------:R-:W-:Y:S08]  /*4410*/  BRA `(.L_x_120) ;  /* 0x0000000000407947 */ /* 0x000ff00003800000 */
.L_x_117:
        /* <DEDUP_REMOVED lines=8> */
.L_x_122:
[----:B------:R-:W-:Y:S05]  /*44a0*/  BSYNC.RECONVERGENT B2 ;  /* 0x0000000000027941 */ /* 0x000fea0003800200 */
.L_x_121:
[----:B------:R-:W0:Y:S01]  /*44b0*/  LDCU.64 UR4, c[0x0][0x3c0] ;  /* 0x00007800ff0477ac */ /* 0x000e220008000a00 */
[----:B------:R-:W-:-:S04]  /*44c0*/  IADD3 R0, P1, PT, R12, R0, RZ ;  /* 0x000000000c007210 */ /* 0x000fc80007f3e0ff */
[----:B------:R-:W-:Y:S01]  /*44d0*/  LOP3.LUT R0, RZ, R0, RZ, 0x33, !PT ;  /* 0x00000000ff007212 */ /* 0x000fe200078e33ff */
[----:B------:R-:W-:-:S03]  /*44e0*/  IMAD.X R3, RZ, RZ, R3, P1 ;  /* 0x000000ffff037224 */ /* 0x000fc600008e0603 */
[----:B0-----:R-:W-:Y:S02]  /*44f0*/  IADD3 R7, P1, PT, R0, UR4, RZ ;  /* 0x0000000400077c10 */ /* 0x001fe4000ff3e0ff */
[----:B------:R-:W-:-:S04]  /*4500*/  LOP3.LUT R0, RZ, R3, RZ, 0x33, !PT ;  /* 0x00000003ff007212 */ /* 0x000fc800078e33ff */
[----:B------:R-:W-:-:S07]  /*4510*/  IADD3.X R0, PT, PT, R0, UR5, RZ, P1, !PT ;  /* 0x0000000500007c10 */ /* 0x000fce0008ffe4ff */
.L_x_120:
[----:B------:R-:W-:Y:S05]  /*4520*/  BSYNC.RECONVERGENT B1 ;  /* 0x0000000000017941 */ /* 0x000fea0003800200 */
.L_x_116:
[----:B------:R-:W-:-:S13]  /*4530*/  ISETP.GE.AND P1, PT, R12, UR6, PT ;  /* 0x000000060c007c0c */ /* 0x000fda000bf26270 */
[----:B------:R-:W-:Y:S05]  /*4540*/  @P1 BRA `(.L_x_123) ;  /* 0x00000020005c1947 */ /* 0x000fea0003800000 */
[----:B------:R-:W0:Y:S01]  /*4550*/  LDS.64 R2, [R2+0x1000] ;  /* 0x0010000002027984 */ /* 0x000e220000000a00 */
[----:B------:R-:W1:Y:S02]  /*4560*/  LDCU.64 UR4, c[0x0][0x390] ;  /* 0x00007200ff0477ac */ /* 0x000e640008000a00 */
[----:B-1----:R-:W-:-:S04]  /*4570*/  LEA R4, P1, R7, UR4, 0x3 ;  /* 0x0000000407047c11 */ /* 0x002fc8000f8218ff */
[----:B------:R-:W-:-:S05]  /*4580*/  LEA.HI.X R5, R7, UR5, R0, 0x3, P1 ;  /* 0x0000000507057c11 */ /* 0x000fca00088f1c00 */
[----:B0-----:R1:W-:Y:S04]  /*4590*/  STG.E desc[UR10][R4.64], R2 ;  /* 0x0000000204007986 */ /* 0x0013e8000c10190a */
[----:B------:R1:W-:Y:S01]  /*45a0*/  STG.E desc[UR10][R4.64+0x4], R3 ;  /* 0x0000040304007986 */ /* 0x0003e2000c10190a */
[----:B------:R-:W-:Y:S05]  /*45b0*/  BRA `(.L_x_123) ;  /* 0x0000002000407947 */ /* 0x000fea0003800000 */
.L_x_89:
[----:B------:R-:W0:Y:S01]  /*45c0*/  S2R R0, SR_TID.X ;  /* 0x0000000000007919 */ /* 0x000e220000002100 */
[----:B------:R-:W1:Y:S01]  /*45d0*/  LDCU.U8 UR7, c[0x0][0x3b8] ;  /* 0x00007700ff0777ac */ /* 0x000e620008000000 */
[----:B------:R-:W-:Y:S02]  /*45e0*/  CS2R R18, SRZ ;  /* 0x0000000000127805 */ /* 0x000fe4000001ff00 */
[----:B------:R-:W-:Y:S01]  /*45f0*/  CS2R R16, SRZ ;  /* 0x0000000000107805 */ /* 0x000fe2000001ff00 */
[----:B------:R-:W2:Y:S01]  /*4600*/  LDCU.64 UR8, c[0x0][0x3c8] ;  /* 0x00007900ff0877ac */ /* 0x000ea20008000a00 */
[----:B------:R-:W3:Y:S01]  /*4610*/  LDCU.64 UR12, c[0x0][0x380] ;  /* 0x00007000ff0c77ac */ /* 0x000ee20008000a00 */
[----:B-1----:R-:W-:Y:S02]  /*4620*/  UISETP.NE.AND UP0, UPT, UR7, URZ, UPT ;  /* 0x000000ff0700728c */ /* 0x002fe4000bf05270 */
[----:B------:R-:W-:Y:S02]  /*4630*/  USHF.R.S32.HI UR7, URZ, 0x1f, UR5 ;  /* 0x0000001fff077899 */ /* 0x000fe40008011405 */
[----:B--2---:R-:W-:-:S02]  /*4640*/  USEL UR8, UR8, URZ, !UP0 ;  /* 0x000000ff08087287 */ /* 0x004fc4000c000000 */
[----:B------:R-:W-:Y:S02]  /*4650*/  USEL UR9, UR9, URZ, !UP0 ;  /* 0x000000ff09097287 */ /* 0x000fe4000c000000 */
[----:B------:R-:W-:Y:S02]  /*4660*/  IMAD.U32 R6, RZ, RZ, UR7 ;  /* 0x00000007ff067e24 */ /* 0x000fe4000f8e00ff */
[----:B------:R-:W-:Y:S02]  /*4670*/  IMAD.U32 R3, RZ, RZ, UR8 ;  /* 0x00000008ff037e24 */ /* 0x000fe4000f8e00ff */
[----:B0-----:R-:W-:-:S04]  /*4680*/  IMAD R4, R0, 0x5, RZ ;  /* 0x0000000500047824 */ /* 0x001fc800078e02ff */
[C---:B------:R-:W-:Y:S01]  /*4690*/  VIADD R5, R4.reuse, 0x1 ;  /* 0x0000000104057836 */ /* 0x040fe20000000000 */
[C---:B------:R-:W-:Y:S01]  /*46a0*/  IADD3 R3, P0, P1, R4.reuse, UR5, R3 ;  /* 0x0000000504037c10 */ /* 0x040fe2000f91e003 */
[C---:B------:R-:W-:Y:S02]  /*46b0*/  VIADD R7, R4.reuse, 0x3 ;  /* 0x0000000304077836 */ /* 0x040fe40000000000 */
[C---:B------:R-:W-:Y:S01]  /*46c0*/  VIADD R8, R4.reuse, 0x4 ;  /* 0x0000000404087836 */ /* 0x040fe20000000000 */
[----:B------:R-:W-:Y:S02]  /*46d0*/  IADD3.X R6, PT, PT, RZ, UR9, R6, P0, P1 ;  /* 0x00000009ff067c10 */ /* 0x000fe400087e2406 */
[C---:B---3--:R-:W-:Y:S02]  /*46e0*/  LEA R2, P1, R3.reuse, UR12, 0x3 ;  /* 0x0000000c03027c11 */ /* 0x048fe4000f8218ff */
[C---:B------:R-:W-:Y:S02]  /*46f0*/  ISETP.GE.AND P0, PT, R4.reuse, UR6, PT ;  /* 0x0000000604007c0c */ /* 0x040fe4000bf06270 */
[----:B------:R-:W-:Y:S01]  /*4700*/  LEA.HI.X R3, R3, UR13, R6, 0x3, P1 ;  /* 0x0000000d03037c11 */ /* 0x000fe200088f1c06 */
[----:B------:R-:W-:Y:S01]  /*4710*/  VIADD R6, R4, 0x2 ;  /* 0x0000000204067836 */ /* 0x000fe20000000000 */
[----:B------:R-:W-:-:S02]  /*4720*/  ISETP.GE.AND P2, PT, R5, UR6, PT ;  /* 0x0000000605007c0c */ /* 0x000fc4000bf46270 */
[----:B------:R-:W-:Y:S02]  /*4730*/  ISETP.GE.AND P3, PT, R7, UR6, PT ;  /* 0x0000000607007c0c */ /* 0x000fe4000bf66270 */
[----:B------:R-:W-:Y:S02]  /*4740*/  ISETP.GE.AND P1, PT, R6, UR6, PT ;  /* 0x0000000606007c0c */ /* 0x000fe4000bf26270 */
[----:B------:R-:W-:Y:S02]  /*4750*/  ISETP.GE.AND P4, PT, R8, UR6, PT ;  /* 0x0000000608007c0c */ /* 0x000fe4000bf86270 */
[----:B------:R-:W-:Y:S01]  /*4760*/  CS2R R14, SRZ ;  /* 0x00000000000e7805 */ /* 0x000fe2000001ff00 */
[----:B------:R-:W2:Y:S01]  /*4770*/  @!P0 LDG.E R19, desc[UR10][R2.64+0x4] ;  /* 0x0000040a02138981 */ /* 0x000ea2000c1e1900 */
[----:B------:R-:W-:-:S03]  /*4780*/  CS2R R12, SRZ ;  /* 0x00000000000c7805 */ /* 0x000fc6000001ff00 */
[----:B------:R-:W3:Y:S01]  /*4790*/  @!P2 LDG.E R17, desc[UR10][R2.64+0xc] ;  /* 0x00000c0a0211a981 */ /* 0x000ee2000c1e1900 */
[----:B------:R-:W-:-:S03]  /*47a0*/  CS2R R10, SRZ ;  /* 0x00000000000a7805 */ /* 0x000fc6000001ff00 */
[----:B------:R-:W4:Y:S04]  /*47b0*/  @!P0 LDG.E R18, desc[UR10][R2.64] ;  /* 0x0000000a02128981 */ /* 0x000f28000c1e1900 */
[----:B------:R-:W5:Y:S04]  /*47c0*/  @!P2 LDG.E R16, desc[UR10][R2.64+0x8] ;  /* 0x0000080a0210a981 */ /* 0x000f68000c1e1900 */
[----:B------:R-:W5:Y:S04]  /*47d0*/  @!P1 LDG.E R15, desc[UR10][R2.64+0x14] ;  /* 0x0000140a020f9981 */ /* 0x000f68000c1e1900 */
[----:B------:R-:W5:Y:S04]  /*47e0*/  @!P3 LDG.E R13, desc[UR10][R2.64+0x1c] ;  /* 0x00001c0a020db981 */ /* 0x000f68000c1e1900 */
[----:B------:R-:W5:Y:S04]  /*47f0*/  @!P1 LDG.E R14, desc[UR10][R2.64+0x10] ;  /* 0x0000100a020e9981 */ /* 0x000f68000c1e1900 */
[----:B------:R-:W5:Y:S04]  /*4800*/  @!P4 LDG.E R11, desc[UR10][R2.64+0x24] ;  /* 0x0000240a020bc981 */ /* 0x000f68000c1e1900 */
[----:B------:R-:W5:Y:S04]  /*4810*/  @!P3 LDG.E R12, desc[UR10][R2.64+0x18] ;  /* 0x0000180a020cb981 */ /* 0x000f68000c1e1900 */
[----:B------:R0:W5:Y:S01]  /*4820*/  @!P4 LDG.E R10, desc[UR10][R2.64+0x20] ;  /* 0x0000200a020ac981 */ /* 0x000162000c1e1900 */
[----:B------:R-:W1:Y:S01]  /*4830*/  S2UR UR8, SR_CgaCtaId ;  /* 0x00000000000879c3 */ /* 0x000e620000008800 */
[----:B------:R-:W-:Y:S01]  /*4840*/  UMOV UR7, 0x400 ;  /* 0x0000040000077882 */ /* 0x000fe20000000000 */
[----:B------:R-:W-:Y:S01]  /*4850*/  SHF.R.U32.HI R0, RZ, 0x5, R0 ;  /* 0x00000005ff007819 */ /* 0x000fe20000011600 */
[----:B-1----:R-:W-:-:S05]  /*4860*/  ULEA UR7, UR8, UR7, 0x18 ;  /* 0x0000000708077291 */ /* 0x002fca000f8ec0ff */
[----:B------:R-:W-:Y:S01]  /*4870*/  BAR.SYNC.DEFER_BLOCKING 0x0 ;  /* 0x0000000000007b1d */ /* 0x000fe20000010000 */
[----:B--2---:R-:W-:Y:S02]  /*4880*/  ISETP.NE.AND P0, PT, R19, RZ, PT ;  /* 0x000000ff1300720c */ /* 0x004fe40003f05270 */
[----:B---3--:R-:W-:Y:S02]  /*4890*/  ISETP.NE.AND P1, PT, R17, RZ, PT ;  /* 0x000000ff1100720c */ /* 0x008fe40003f25270 */
[----:B----4-:R-:W-:Y:S02]  /*48a0*/  ISETP.NE.AND P0, PT, R18, RZ, P0 ;  /* 0x000000ff1200720c */ /* 0x010fe40000705270 */
[----:B-----5:R-:W-:Y:S02]  /*48b0*/  ISETP.NE.AND P1, PT, R16, RZ, P1 ;  /* 0x000000ff1000720c */ /* 0x020fe40000f25270 */
[----:B------:R-:W-:Y:S02]  /*48c0*/  ISETP.GE.OR P0, PT, R4, UR6, P0 ;  /* 0x0000000604007c0c */ /* 0x000fe40008706670 */
[----:B------:R-:W-:-:S02]  /*48d0*/  ISETP.NE.AND P2, PT, R15, RZ, PT ;  /* 0x000000ff0f00720c */ /* 0x000fc40003f45270 */
[----:B------:R-:W-:Y:S02]  /*48e0*/  ISETP.GE.OR P1, PT, R5, UR6, P1 ;  /* 0x0000000605007c0c */ /* 0x000fe40008f26670 */
[----:B------:R-:W-:Y:S02]  /*48f0*/  ISETP.NE.AND P3, PT, R13, RZ, PT ;  /* 0x000000ff0d00720c */ /* 0x000fe40003f65270 */
[----:B------:R-:W-:Y:S02]  /*4900*/  SEL R4, RZ, 0x1, !P0 ;  /* 0x00000001ff047807 */ /* 0x000fe40004000000 */
[----:B------:R-:W-:Y:S02]  /*4910*/  ISETP.NE.AND P2, PT, R14, RZ, P2 ;  /* 0x000000ff0e00720c */ /* 0x000fe40001745270 */
[----:B0-----:R-:W-:Y:S02]  /*4920*/  SEL R3, RZ, 0x1, !P1 ;  /* 0x00000001ff037807 */ /* 0x001fe40004800000 */
[----:B------:R-:W-:-:S02]  /*4930*/  ISETP.NE.AND P4, PT, R11, RZ, PT ;  /* 0x000000ff0b00720c */ /* 0x000fc40003f85270 */
[----:B------:R-:W-:Y:S01]  /*4940*/  ISETP.GE.OR P2, PT, R6, UR6, P2 ;  /* 0x0000000606007c0c */ /* 0x000fe20009746670 */
[----:B------:R-:W-:Y:S01]  /*4950*/  IMAD.IADD R5, R4, 0x1, R3 ;  /* 0x0000000104057824 */ /* 0x000fe200078e0203 */
[----:B------:R-:W-:Y:S02]  /*4960*/  ISETP.NE.AND P3, PT, R12, RZ, P3 ;  /* 0x000000ff0c00720c */ /* 0x000fe40001f65270 */
[----:B------:R-:W-:Y:S02]  /*4970*/  SEL R2, RZ, 0x1, !P2 ;  /* 0x00000001ff027807 */ /* 0x000fe40005000000 */
[----:B------:R-:W-:Y:S02]  /*4980*/  ISETP.NE.AND P4, PT, R10, RZ, P4 ;  /* 0x000000ff0a00720c */ /* 0x000fe40002785270 */
[----:B------:R-:W-:Y:S01]  /*4990*/  ISETP.GE.OR P3, PT, R7, UR6, P3 ;  /* 0x0000000607007c0c */ /* 0x000fe20009f66670 */
[----:B------:R-:W-:Y:S01]  /*49a0*/  IMAD.IADD R2, R2, 0x1, R5 ;  /* 0x0000000102027824 */ /* 0x000fe200078e0205 */
[----:B------:R-:W-:-:S02]  /*49b0*/  ISETP.GE.OR P5, PT, R8, UR6, P4 ;  /* 0x0000000608007c0c */ /* 0x000fc4000a7a6670 */
[----:B------:R-:W-:Y:S01]  /*49c0*/  SEL R3, RZ, 0x1, !P3 ;  /* 0x00000001ff037807 */ /* 0x000fe20005800000 */
[----:B------:R-:W0:Y:S01]  /*49d0*/  S2R R8, SR_LANEID ;  /* 0x0000000000087919 */ /* 0x000e220000000000 */
[----:B------:R-:W-:-:S03]  /*49e0*/  P2R R4, PR, RZ, 0x20 ;  /* 0x00000020ff047803 */ /* 0x000fc60000000000 */
[----:B------:R-:W-:Y:S02]  /*49f0*/  IMAD.IADD R2, R3, 0x1, R2 ;  /* 0x0000000103027824 */ /* 0x000fe400078e0202 */
[----:B------:R-:W-:Y:S02]  /*4a00*/  STL [R1+0x4], R4 ;  /* 0x0000040401007387 */ /* 0x000fe40000100800 */
[----:B------:R-:W-:Y:S02]  /*4a10*/  VIADD R3, R2, 0x1 ;  /* 0x0000000102037836 */ /* 0x000fe40000000000 */
[----:B------:R-:W-:-:S05]  /*4a20*/  @!P5 IMAD.MOV R3, RZ, RZ, R2 ;  /* 0x000000ffff03d224 */ /* 0x000fca00078e0202 */
[----:B------:R-:W1:Y:S01]  /*4a30*/  SHFL.UP P4, R2, R3, 0x1, RZ ;  /* 0x0420000003027989 */ /* 0x000e6200000800ff */
[----:B0-----:R-:W-:Y:S01]  /*4a40*/  ISETP.NE.AND P5, PT, R8, 0x1f, PT ;  /* 0x0000001f0800780c */ /* 0x001fe20003fa5270 */
[----:B-1----:R-:W-:-:S05]  /*4a50*/  @P4 IMAD.IADD R2, R2, 0x1, R3 ;  /* 0x0000000102024824 */ /* 0x002fca00078e0203 */
[----:B------:R-:W0:Y:S02]  /*4a60*/  SHFL.UP P4, R5, R2, 0x2, RZ ;  /* 0x0440000002057989 */ /* 0x000e2400000800ff */
[----:B0-----:R-:W-:Y:S02]  /*4a70*/  @P4 IMAD.IADD R5, R2, 0x1, R5 ;  /* 0x0000000102054824 */ /* 0x001fe400078e0205 */
[----:B------:R-:W0:Y:S03]  /*4a80*/  S2R R2, SR_TID.X ;  /* 0x0000000000027919 */ /* 0x000e260000002100 */
[----:B------:R-:W1:Y:S02]  /*4a90*/  SHFL.UP P4, R4, R5, 0x4, RZ ;  /* 0x0480000005047989 */ /* 0x000e6400000800ff */
[----:B-1----:R-:W-:Y:S01]  /*4aa0*/  @P4 IMAD.IADD R4, R5, 0x1, R4 ;  /* 0x0000000105044824 */ /* 0x002fe200078e0204 */
[----:B------:R-:W-:-:S04]  /*4ab0*/  @!P5 LEA R5, R0, UR7, 0x2 ;  /* 0x000000070005dc11 */ /* 0x000fc8000f8e10ff */
[----:B------:R-:W1:Y:S02]  /*4ac0*/  SHFL.UP P4, R7, R4, 0x8, RZ ;  /* 0x0500000004077989 */ /* 0x000e6400000800ff */
[----:B-1----:R-:W-:-:S05]  /*4ad0*/  @P4 IMAD.IADD R7, R4, 0x1, R7 ;  /* 0x0000000104074824 */ /* 0x002fca00078e0207 */
[----:B------:R-:W1:Y:S02]  /*4ae0*/  SHFL.UP P4, R6, R7, 0x10, RZ ;  /* 0x0600000007067989 */ /* 0x000e6400000800ff */
[----:B-1----:R-:W-:Y:S01]  /*4af0*/  @P4 IMAD.IADD R6, R7, 0x1, R6 ;  /* 0x0000000107064824 */ /* 0x002fe200078e0206 */
[----:B------:R-:W-:-:S04]  /*4b00*/  ISETP.NE.AND P4, PT, R0, 0x3, PT ;  /* 0x000000030000780c */ /* 0x000fc80003f85270 */
[----:B------:R-:W-:Y:S01]  /*4b10*/  @!P5 STS [R5], R6 ;  /* 0x000000060500d388 */ /* 0x000fe20000000800 */
[----:B------:R-:W-:Y:S01]  /*4b20*/  BAR.SYNC.DEFER_BLOCKING 0x0 ;  /* 0x0000000000007b1d */ /* 0x000fe20000010000 */
[----:B------:R-:W-:Y:S01]  /*4b30*/  ISETP.NE.AND P5, PT, R0, 0x2, PT ;  /* 0x000000020000780c */ /* 0x000fe20003fa5270 */
[----:B------:R-:W-:-:S04]  /*4b40*/  IMAD.IADD R0, R6, 0x1, -R3 ;  /* 0x0000000106007824 */ /* 0x000fc800078e0a03 */
[----:B------:R-:W1:Y:S02]  /*4b50*/  LDS.128 R24, [UR7] ;  /* 0x00000007ff187984 */ /* 0x000e640008000c00 */
[----:B-1----:R-:W-:-:S04]  /*4b60*/  IMAD.IADD R25, R24, 0x1, R25 ;  /* 0x0000000118197824 */ /* 0x002fc800078e0219 */
[----:B------:R-:W-:Y:S01]  /*4b70*/  IMAD.IADD R26, R26, 0x1, R25 ;  /* 0x000000011a1a7824 */ /* 0x000fe200078e0219 */
[----:B------:R-:W-:Y:S02]  /*4b80*/  SEL R24, R25, R24, !P5 ;  /* 0x0000001819187207 */ /* 0x000fe40006800000 */
[----:B------:R-:W-:Y:S01]  /*4b90*/  ISETP.NE.AND P5, PT, R8, RZ, PT ;  /* 0x000000ff0800720c */ /* 0x000fe20003fa5270 */
[----:B------:R-:W-:Y:S01]  /*4ba0*/  IMAD.IADD R27, R27, 0x1, R26 ;  /* 0x000000011b1b7824 */ /* 0x000fe200078e021a */
[----:B------:R-:W-:Y:S02]  /*4bb0*/  SEL R24, R26, R24, !P4 ;  /* 0x000000181a187207 */ /* 0x000fe40006000000 */
[----:B------:R-:W-:Y:S02]  /*4bc0*/  SEL R21, R0, RZ, P5 ;  /* 0x000000ff00157207 */ /* 0x000fe40002800000 */
[C---:B0-----:R-:W-:Y:S02]  /*4bd0*/  ISETP.GE.U32.AND P5, PT, R2.reuse, 0x20, PT ;  /* 0x000000200200780c */ /* 0x041fe40003fa6070 */
        /* <DEDUP_REMOVED lines=19> */
.L_x_125:
[----:B------:R-:W-:Y:S05]  /*4d10*/  NANOSLEEP 0x1c2 ;  /* 0x000001c20000795d */ /* 0x000fea0003800000 */
[----:B------:R-:W-:Y:S01]  /*4d20*/  NOP ;  /* 0x0000000000007918 */ /* 0x000fe20000000000 */
.L_x_126:
[----:B------:R-:W-:-:S05]  /*4d30*/  IMAD.WIDE R4, R2, 0x8, R4 ;  /* 0x0000000802047825 */ /* 0x000fca00078e0204 */
[----:B------:R-:W2:Y:S01]  /*4d40*/  LD.E.64.STRONG.GPU R6, desc[UR10][R4.64+0x100] ;  /* 0x0001000a04067980 */ /* 0x000ea2000c10fb00 */
[----:B------:R-:W-:Y:S01]  /*4d50*/  UMOV UR8, 0xffffffff ;  /* 0xffffffff00087882 */ /* 0x000fe20000000000 */
[----:B--2---:R-:W-:Y:S02]  /*4d60*/  ISETP.NE.AND P4, PT, R6, 0x63, PT ;  /* 0x000000630600780c */ /* 0x004fe40003f85270 */
[----:B------:R-:W-:Y:S11]  /*4d70*/  BRA.DIV UR8, `(.L_x_127) ;  /* 0x0000002608447947 */ /* 0x000ff6000b800000 */
[----:B------:R-:W-:-:S13]  /*4d80*/  VOTE.ANY P4, !P4 ;  /* 0x0000000000ff7806 */ /* 0x000fda0006080100 */
.L_x_213:
[----:B------:R-:W-:Y:S05]  /*4d90*/  @!P4 BRA `(.L_x_128) ;  /* 0x000000000030c947 */ /* 0x000fea0003800000 */
.L_x_132:
[----:B------:R-:W-:Y:S05]  /*4da0*/  YIELD ;  /* 0x0000000000007946 */ /* 0x000fea0003800000 */
[----:B------:R-:W-:Y:S05]  /*4db0*/  @P5 BRA `(.L_x_129) ;  /* 0x0000000000085947 */ /* 0x000fea0003800000 */
[----:B------:R0:W-:Y:S06]  /*4dc0*/  MEMBAR.SC.CTA ;  /* 0x0000000000007992 */ /* 0x0001ec0000000000 */
[----:B0-----:R-:W-:Y:S05]  /*4dd0*/  BRA `(.L_x_130) ;  /* 0x0000000000087947 */ /* 0x001fea0003800000 */
.L_x_129:
[----:B------:R-:W-:Y:S05]  /*4de0*/  NANOSLEEP 0x15e ;  /* 0x0000015e0000795d */ /* 0x000fea0003800000 */
[----:B------:R-:W-:Y:S01]  /*4df0*/  NOP ;  /* 0x0000000000007918 */ /* 0x000fe20000000000 */
.L_x_130:
[----:B------:R-:W2:Y:S01]  /*4e00*/  LD.E.64.STRONG.GPU R6, desc[UR10][R4.64+0x100] ;  /* 0x0001000a04067980 */ /* 0x000ea2000c10fb00 */
[----:B------:R-:W-:Y:S01]  /*4e10*/  UMOV UR8, 0xffffffff ;  /* 0xffffffff00087882 */ /* 0x000fe20000000000 */
[----:B--2---:R-:W-:Y:S02]  /*4e20*/  ISETP.NE.AND P4, PT, R6, 0x63, PT ;  /* 0x000000630600780c */ /* 0x004fe40003f85270 */
[----:B------:R-:W-:Y:S11]  /*4e30*/  BRA.DIV UR8, `(.L_x_131) ;  /* 0x0000002608347947 */ /* 0x000ff6000b800000 */
[----:B------:R-:W-:-:S13]  /*4e40*/  VOTE.ANY P4, !P4 ;  /* 0x0000000000ff7806 */ /* 0x000fda0006080100 */
.L_x_216:
[----:B------:R-:W-:Y:S05]  /*4e50*/  @P4 BRA `(.L_x_132) ;  /* 0xfffffffc00d04947 */ /* 0x000fea000383ffff */
.L_x_128:
[----:B------:R-:W-:Y:S01]  /*4e60*/  UMOV UR8, 0xffffffff ;  /* 0xffffffff00087882 */ /* 0x000fe20000000000 */
[----:B------:R-:W-:Y:S02]  /*4e70*/  ISETP.NE.AND P4, PT, R6, 0x65, PT ;  /* 0x000000650600780c */ /* 0x000fe40003f85270 */
[----:B------:R-:W-:Y:S11]  /*4e80*/  BRA.DIV UR8, `(.L_x_133) ;  /* 0x0000002608407947 */ /* 0x000ff6000b800000 */
[----:B------:R-:W0:Y:S01]  /*4e90*/  S2R R26, SR_GEMASK ;  /* 0x00000000001a7919 */ /* 0x000e220000003c00 */
[----:B------:R-:W-:Y:S02]  /*4ea0*/  VOTE.ANY R24, PT, !P4 ;  /* 0x0000000000187806 */ /* 0x000fe400060e0100 */
[----:B------:R-:W-:Y:S01]  /*4eb0*/  ISETP.NE.AND P6, PT, R6, 0x65, PT ;  /* 0x000000650600780c */ /* 0x000fe20003fc5270 */
[----:B------:R-:W1:Y:S01]  /*4ec0*/  S2R R9, SR_LANEID ;  /* 0x0000000000097919 */ /* 0x000e620000000000 */
[----:B0-----:R-:W-:Y:S01]  /*4ed0*/  LOP3.LUT R24, R24, 0x80000000, R26, 0xec, !PT ;  /* 0x8000000018187812 */ /* 0x001fe200078eec1a */
[----:B-1----:R-:W-:-:S04]  /*4ee0*/  VIADD R6, R9, 0x10 ;  /* 0x0000001009067836 */ /* 0x002fc80000000000 */
[----:B------:R-:W-:-:S05]  /*4ef0*/  VIADD R3, R24, 0xffffffff ;  /* 0xffffffff18037836 */ /* 0x000fca0000000000 */
[----:B------:R-:W-:Y:S01]  /*4f00*/  LOP3.LUT R8, R24, R3, RZ, 0xc, !PT ;  /* 0x0000000318087212 */ /* 0x000fe200078e0cff */
[----:B------:R-:W-:-:S05]  /*4f10*/  VIADD R3, R9, 0x2 ;  /* 0x0000000209037836 */ /* 0x000fca0000000000 */
[----:B------:R-:W0:Y:S02]  /*4f20*/  POPC R8, R8 ;  /* 0x0000000800087309 */ /* 0x000e240000000000 */
[----:B0-----:R-:W0:Y:S01]  /*4f30*/  SHFL.DOWN PT, R25, R7, 0x1, R8 ;  /* 0x0820000007197989 */ /* 0x001e2200000e0008 */
[-C--:B------:R-:W-:Y:S02]  /*4f40*/  ISETP.GE.AND P4, PT, R9, R8.reuse, PT ;  /* 0x000000080900720c */ /* 0x080fe40003f86270 */
[-C--:B------:R-:W-:Y:S02]  /*4f50*/  ISETP.GT.AND P5, PT, R6, R8.reuse, PT ;  /* 0x000000080600720c */ /* 0x080fe40003fa4270 */
[----:B0-----:R-:W-:Y:S02]  /*4f60*/  SEL R4, R25, RZ, !P4 ;  /* 0x000000ff19047207 */ /* 0x001fe40006000000 */
[----:B------:R-:W-:-:S03]  /*4f70*/  ISETP.GT.AND P4, PT, R3, R8, PT ;  /* 0x000000080300720c */ /* 0x000fc60003f84270 */
[----:B------:R-:W-:-:S05]  /*4f80*/  IMAD.IADD R5, R4, 0x1, R7 ;  /* 0x0000000104057824 */ /* 0x000fca00078e0207 */
[----:B------:R-:W0:Y:S02]  /*4f90*/  SHFL.DOWN PT, R25, R5, 0x2, R8 ;  /* 0x0840000005197989 */ /* 0x000e2400000e0008 */
[----:B0-----:R-:W-:-:S05]  /*4fa0*/  SEL R4, R25, RZ, !P4 ;  /* 0x000000ff19047207 */ /* 0x001fca0006000000 */
[----:B------:R-:W-:Y:S02]  /*4fb0*/  IMAD.IADD R23, R5, 0x1, R4 ;  /* 0x0000000105177824 */ /* 0x000fe400078e0204 */
[C---:B------:R-:W-:Y:S02]  /*4fc0*/  VIADD R4, R9.reuse, 0x4 ;  /* 0x0000000409047836 */ /* 0x040fe40000000000 */
[----:B------:R-:W-:Y:S01]  /*4fd0*/  VIADD R5, R9, 0x8 ;  /* 0x0000000809057836 */ /* 0x000fe20000000000 */
[----:B------:R-:W0:Y:S02]  /*4fe0*/  SHFL.DOWN PT, R25, R23, 0x4, R8 ;  /* 0x0880000017197989 */ /* 0x000e2400000e0008 */
[----:B------:R-:W-:-:S04]  /*4ff0*/  ISETP.GT.AND P4, PT, R4, R8, PT ;  /* 0x000000080400720c */ /* 0x000fc80003f84270 */
[----:B0-----:R-:W-:Y:S02]  /*5000*/  SEL R20, R25, RZ, !P4 ;  /* 0x000000ff19147207 */ /* 0x001fe40006000000 */
[----:B------:R-:W-:-:S03]  /*5010*/  ISETP.GT.AND P4, PT, R5, R8, PT ;  /* 0x000000080500720c */ /* 0x000fc60003f84270 */
[----:B------:R-:W-:Y:S02]  /*5020*/  IMAD.IADD R7, R23, 0x1, R20 ;  /* 0x0000000117077824 */ /* 0x000fe400078e0214 */
[----:B------:R-:W0:Y:S03]  /*5030*/  LDC.64 R22, c[0x0][0x3a0] ;  /* 0x0000e800ff167b82 */ /* 0x000e260000000a00 */
[----:B------:R-:W1:Y:S02]  /*5040*/  SHFL.DOWN PT, R25, R7, 0x8, R8 ;  /* 0x0900000007197989 */ /* 0x000e6400000e0008 */
[----:B-1----:R-:W-:Y:S02]  /*5050*/  SEL R20, R25, RZ, !P4 ;  /* 0x000000ff19147207 */ /* 0x002fe40006000000 */
[----:B------:R-:W-:-:S03]  /*5060*/  VOTE.ALL P4, P6 ;  /* 0x0000000000ff7806 */ /* 0x000fc60003080000 */
[----:B------:R-:W-:-:S05]  /*5070*/  IMAD.IADD R20, R7, 0x1, R20 ;  /* 0x0000000107147824 */ /* 0x000fca00078e0214 */
[----:B------:R-:W1:Y:S02]  /*5080*/  SHFL.DOWN PT, R25, R20, 0x10, R8 ;  /* 0x0a00000014197989 */ /* 0x000e6400000e0008 */
[----:B-1----:R-:W-:Y:S02]  /*5090*/  SEL R25, R25, RZ, !P5 ;  /* 0x000000ff19197207 */ /* 0x002fe40006800000 */
[----:B0-----:R-:W-:-:S03]  /*50a0*/  IADD3 R7, P5, PT, R22, 0x100, RZ ;  /* 0x0000010016077810 */ /* 0x001fc60007fbe0ff */
[----:B------:R-:W-:Y:S02]  /*50b0*/  IMAD.IADD R22, R20, 0x1, R25 ;  /* 0x0000000114167824 */ /* 0x000fe400078e0219 */
[----:B------:R-:W-:-:S08]  /*50c0*/  IMAD.X R23, RZ, RZ, R23, P5 ;  /* 0x000000ffff177224 */ /* 0x000fd000028e0617 */
.L_x_225:
[----:B------:R-:W-:Y:S05]  /*50d0*/  @!P4 BRA `(.L_x_134) ;  /* 0x0000000000e0c947 */ /* 0x000fea0003800000 */
.L_x_142:
        /* <DEDUP_REMOVED lines=9> */
.L_x_228:
[----:B------:R-:W-:Y:S05]  /*5170*/  @!P4 BRA `(.L_x_136) ;  /* 0x000000000034c947 */ /* 0x000fea0003800000 */
[----:B------:R-:W-:-:S13]  /*5180*/  ISETP.GT.U32.AND P5, PT, R0, 0x1f3, PT ;  /* 0x000001f30000780c */ /* 0x000fda0003fa4070 */
.L_x_140:
[----:B------:R-:W-:Y:S05]  /*5190*/  YIELD ;  /* 0x0000000000007946 */ /* 0x000fea0003800000 */
[----:B------:R-:W-:Y:S05]  /*51a0*/  @P5 BRA `(.L_x_137) ;  /* 0x0000000000085947 */ /* 0x000fea0003800000 */
[----:B------:R0:W-:Y:S06]  /*51b0*/  MEMBAR.SC.CTA ;  /* 0x0000000000007992 */ /* 0x0001ec0000000000 */
[----:B0-----:R-:W-:Y:S05]  /*51c0*/  BRA `(.L_x_138) ;  /* 0x0000000000087947 */ /* 0x001fea0003800000 */
.L_x_137:
[----:B------:R-:W-:Y:S05]  /*51d0*/  NANOSLEEP 0x15e ;  /* 0x0000015e0000795d */ /* 0x000fea0003800000 */
[----:B------:R-:W-:Y:S01]  /*51e0*/  NOP ;  /* 0x0000000000007918 */ /* 0x000fe20000000000 */
.L_x_138:
[----:B------:R-:W2:Y:S01]  /*51f0*/  LD.E.64.STRONG.GPU R20, desc[UR10][R8.64+-0x100] ;  /* 0xffff000a08147980 */ /* 0x000ea2000c10fb00 */
[----:B------:R-:W-:Y:S01]  /*5200*/  UMOV UR8, 0xffffffff ;  /* 0xffffffff00087882 */ /* 0x000fe20000000000 */
[----:B--2---:R-:W-:Y:S02]  /*5210*/  ISETP.NE.AND P4, PT, R20, 0x63, PT ;  /* 0x000000631400780c */ /* 0x004fe40003f85270 */
[----:B------:R-:W-:Y:S11]  /*5220*/  BRA.DIV UR8, `(.L_x_139) ;  /* 0x0000002608847947 */ /* 0x000ff6000b800000 */
[----:B------:R-:W-:-:S13]  /*5230*/  VOTE.ANY P4, !P4 ;  /* 0x0000000000ff7806 */ /* 0x000fda0006080100 */
.L_x_231:
[----:B------:R-:W-:Y:S05]  /*5240*/  @P4 BRA `(.L_x_140) ;  /* 0xfffffffc00d04947 */ /* 0x000fea000383ffff */
.L_x_136:
[----:B------:R-:W-:Y:S01]  /*5250*/  UMOV UR8, 0xffffffff ;  /* 0xffffffff00087882 */ /* 0x000fe20000000000 */
[----:B------:R-:W-:Y:S02]  /*5260*/  ISETP.NE.AND P4, PT, R20, 0x65, PT ;  /* 0x000000651400780c */ /* 0x000fe40003f85270 */
[----:B------:R-:W-:Y:S11]  /*5270*/  BRA.DIV UR8, `(.L_x_141) ;  /* 0x0000002608907947 */ /* 0x000ff6000b800000 */
[----:B------:R-:W-:Y:S01]  /*5280*/  VOTE.ANY R24, PT, !P4 ;  /* 0x0000000000187806 */ /* 0x000fe200060e0100 */
[----:B------:R-:W-:-:S03]  /*5290*/  VIADD R2, R2, 0xffffffe0 ;  /* 0xffffffe002027836 */ /* 0x000fc60000000000 */
[----:B------:R-:W-:Y:S02]  /*52a0*/  LOP3.LUT R8, R24, 0x80000000, R26, 0xec, !PT ;  /* 0x8000000018087812 */ /* 0x000fe400078eec1a */
[----:B------:R-:W0:Y:S03]  /*52b0*/  S2R R24, SR_LANEID ;  /* 0x0000000000187919 */ /* 0x000e260000000000 */
[----:B------:R-:W-:-:S05]  /*52c0*/  VIADD R9, R8, 0xffffffff ;  /* 0xffffffff08097836 */ /* 0x000fca0000000000 */
[----:B------:R-:W-:-:S06]  /*52d0*/  LOP3.LUT R8, R8, R9, RZ, 0xc, !PT ;  /* 0x0000000908087212 */ /* 0x000fcc00078e0cff */
[----:B------:R-:W1:Y:S02]  /*52e0*/  POPC R8, R8 ;  /* 0x0000000800087309 */ /* 0x000e640000000000 */
[----:B-1----:R-:W1:Y:S01]  /*52f0*/  SHFL.DOWN PT, R25, R21, 0x1, R8 ;  /* 0x0820000015197989 */ /* 0x002e6200000e0008 */
[-C--:B------:R-:W-:Y:S02]  /*5300*/  ISETP.GT.AND P5, PT, R6, R8.reuse, PT ;  /* 0x000000080600720c */ /* 0x080fe40003fa4270 */
[----:B0-----:R-:W-:-:S04]  /*5310*/  ISETP.GE.AND P4, PT, R24, R8, PT ;  /* 0x000000081800720c */ /* 0x001fc80003f86270 */
[----:B-1----:R-:W-:Y:S02]  /*5320*/  SEL R25, R25, RZ, !P4 ;  /* 0x000000ff19197207 */ /* 0x002fe40006000000 */
        /* <DEDUP_REMOVED lines=18> */
.L_x_240:
[----:B------:R-:W-:Y:S05]  /*5450*/  @P4 BRA `(.L_x_142) ;  /* 0xfffffffc00204947 */ /* 0x000fea000383ffff */
.L_x_134:
[----:B------:R1:W2:Y:S01]  /*5460*/  LDL.LU R21, [R1] ;  /* 0x0000000001157983 */ /* 0x0002a20000300800 */
[----:B------:R-:W0:Y:S01]  /*5470*/  S2R R0, SR_TID.X ;  /* 0x0000000000007919 */ /* 0x000e220000002100 */
[----:B------:R-:W3:Y:S01]  /*5480*/  S2R R8, SR_LANEID ;  /* 0x0000000000087919 */ /* 0x000ee20000000000 */
[----:B0-----:R-:W-:Y:S02]  /*5490*/  ISETP.NE.AND P4, PT, R0, RZ, PT ;  /* 0x000000ff0000720c */ /* 0x001fe40003f85270 */
[----:B---3--:R-:W-:-:S11]  /*54a0*/  ISETP.NE.AND P5, PT, R8, RZ, PT ;  /* 0x000000ff0800720c */ /* 0x008fd60003fa5270 */
[----:B------:R-:W0:Y:S01]  /*54b0*/  @!P4 S2R R3, SR_CgaCtaId ;  /* 0x000000000003c919 */ /* 0x000e220000008800 */
[----:B------:R-:W-:Y:S01]  /*54c0*/  @!P4 MOV R0, 0x400 ;  /* 0x000004000000c802 */ /* 0x000fe20000000f00 */
[----:B------:R-:W-:Y:S01]  /*54d0*/  @!P4 IMAD.IADD R27, R27, 0x1, R22 ;  /* 0x000000011b1bc824 */ /* 0x000fe200078e0216 */
[----:B------:R-:W3:Y:S01]  /*54e0*/  @!P5 S2R R5, SR_CgaCtaId ;  /* 0x000000000005d919 */ /* 0x000ee20000008800 */
[----:B------:R-:W-:Y:S01]  /*54f0*/  @!P5 MOV R2, 0x400 ;  /* 0x000004000002d802 */ /* 0x000fe20000000f00 */
[----:B------:R-:W-:-:S05]  /*5500*/  @!P4 IMAD.MOV.U32 R26, RZ, RZ, 0x65 ;  /* 0x00000065ff1ac424 */ /* 0x000fca00078e00ff */
[----:B------:R1:W-:Y:S01]  /*5510*/  @!P4 ST.E.64.STRONG.GPU desc[UR10][R28.64+0x100], R26 ;  /* 0x0001001a1c00c985 */ /* 0x0003e2000c10fb0a */
[----:B0-----:R-:W-:Y:S02]  /*5520*/  @!P4 LEA R0, R3, R0, 0x18 ;  /* 0x000000000300c211 */ /* 0x001fe400078ec0ff */
[----:B---3--:R-:W-:-:S03]  /*5530*/  @!P5 LEA R5, R5, R2, 0x18 ;  /* 0x000000020505d211 */ /* 0x008fc600078ec0ff */
[----:B------:R1:W-:Y:S04]  /*5540*/  @!P4 STS [R0+0x24], R22 ;  /* 0x000024160000c388 */ /* 0x0003e80000000800 */
[----:B------:R1:W-:Y:S04]  /*5550*/  @!P4 STS [R0+0x28], R27 ;  /* 0x0000281b0000c388 */ /* 0x0003e80000000800 */
[----:B------:R1:W-:Y:S02]  /*5560*/  @!P5 STS [R5+0x14], R22 ;  /* 0x000014160500d388 */ /* 0x0003e40000000800 */
[----:B-12---:R-:W-:-:S07]  /*5570*/  @!P5 IMAD.MOV.U32 R21, RZ, RZ, R22 ;  /* 0x000000ffff15d224 */ /* 0x006fce00078e0016 */
.L_x_124:
[----:B0-----:R-:W0:Y:S01]  /*5580*/  S2R R0, SR_TID.X ;  /* 0x0000000000007919 */ /* 0x001e220000002100 */
[----:B------:R-:W-:Y:S05]  /*5590*/  WARPSYNC.ALL ;  /* 0x0000000000007948 */ /* 0x000fea0003800000 */
[----:B0-----:R-:W-:-:S04]  /*55a0*/  IMAD R25, R0, 0x5, RZ ;  /* 0x0000000500197824 */ /* 0x001fc800078e02ff */
[C---:B------:R-:W-:Y:S02]  /*55b0*/  VIADD R9, R25.reuse, 0x2 ;  /* 0x0000000219097836 */ /* 0x040fe40000000000 */
[C---:B------:R-:W-:Y:S02]  /*55c0*/  VIADD R3, R25.reuse, 0x3 ;  /* 0x0000000319037836 */ /* 0x040fe40000000000 */
[C---:B------:R-:W-:Y:S02]  /*55d0*/  VIADD R8, R25.reuse, 0x4 ;  /* 0x0000000419087836 */ /* 0x040fe40000000000 */
[----:B------:R-:W-:Y:S01]  /*55e0*/  VIADD R2, R25, 0x1 ;  /* 0x0000000119027836 */ /* 0x000fe20000000000 */
[----:B------:R-:W2:Y:S01]  /*55f0*/  LDL.LU R4, [R1+0x4] ;  /* 0x0000040001047983 */ /* 0x000ea20000300800 */
[----:B------:R-:W0:Y:S01]  /*5600*/  S2UR UR7, SR_CgaCtaId ;  /* 0x00000000000779c3 */ /* 0x000e220000008800 */
[----:B------:R-:W-:-:S07]  /*5610*/  UMOV UR4, 0x400 ;  /* 0x0000040000047882 */ /* 0x000fce0000000000 */
[----:B------:R-:W-:Y:S01]  /*5620*/  BAR.SYNC.DEFER_BLOCKING 0x0 ;  /* 0x0000000000007b1d */ /* 0x000fe20000010000 */
[----:B------:R-:W-:Y:S02]  /*5630*/  ISETP.NE.AND P4, PT, R0, RZ, PT ;  /* 0x000000ff0000720c */ /* 0x000fe40003f85270 */
[----:B------:R-:W-:-:S03]  /*5640*/  ISETP.NE.AND P5, PT, R19, RZ, PT ;  /* 0x000000ff1300720c */ /* 0x000fc60003fa5270 */
[----:B------:R-:W1:Y:S01]  /*5650*/  LDCU.U8 UR13, c[0x0][0x3b8] ;  /* 0x00007700ff0d77ac */ /* 0x000e620008000000 */
[----:B------:R-:W-:Y:S01]  /*5660*/  ISETP.NE.AND P5, PT, R18, RZ, P5 ;  /* 0x000000ff1200720c */ /* 0x000fe20002fa5270 */
[----:B------:R-:W-:Y:S03]  /*5670*/  BSSY.RECONVERGENT B1, `(.L_x_143) ;  /* 0x000005c000017945 */ /* 0x000fe60003800200 */
[----:B------:R-:W-:Y:S01]  /*5680*/  ISETP.GE.OR P5, PT, R25, UR6, P5 ;  /* 0x0000000619007c0c */ /* 0x000fe2000afa6670 */
[----:B0-----:R-:W-:Y:S02]  /*5690*/  ULEA UR4, UR7, UR4, 0x18 ;  /* 0x0000000407047291 */ /* 0x001fe4000f8ec0ff */
[----:B------:R-:W-:-:S07]  /*56a0*/  UIADD3 UR7, UPT, UPT, -UR6, 0x280, URZ ;  /* 0x0000028006077890 */ /* 0x000fce000fffe1ff */
[----:B------:R-:W0:Y:S02]  /*56b0*/  LDS R20, [UR4+0x14] ;  /* 0x00001404ff147984 */ /* 0x000e240008000800 */
[----:B0-----:R-:W-:Y:S02]  /*56c0*/  SEL R22, R20, RZ, P4 ;  /* 0x000000ff14167207 */ /* 0x001fe40002000000 */
[----:B------:R-:W-:Y:S02]  /*56d0*/  ISETP.NE.AND P4, PT, R17, RZ, PT ;  /* 0x000000ff1100720c */ /* 0x000fe40003f85270 */
[----:B------:R-:W-:Y:S01]  /*56e0*/  SEL R20, RZ, 0x1, !P5 ;  /* 0x00000001ff147807 */ /* 0x000fe20006800000 */
[----:B------:R-:W-:Y:S01]  /*56f0*/  IMAD.IADD R21, R22, 0x1, R21 ;  /* 0x0000000116157824 */ /* 0x000fe200078e0215 */
[----:B------:R-:W-:Y:S01]  /*5700*/  ISETP.NE.AND P4, PT, R16, RZ, P4 ;  /* 0x000000ff1000720c */ /* 0x000fe20002785270 */
[----:B------:R-:W-:Y:S01]  /*5710*/  IMAD.U32 R22, RZ, RZ, UR6 ;  /* 0x00000006ff167e24 */ /* 0x000fe2000f8e00ff */
[----:B------:R-:W-:-:S02]  /*5720*/  ISETP.NE.AND P5, PT, R15, RZ, PT ;  /* 0x000000ff0f00720c */ /* 0x000fc40003fa5270 */
[----:B------:R-:W-:Y:S02]  /*5730*/  ISETP.GE.OR P4, PT, R2, UR6, P4 ;  /* 0x0000000602007c0c */ /* 0x000fe4000a786670 */
[----:B------:R-:W-:-:S04]  /*5740*/  ISETP.NE.AND P5, PT, R14, RZ, P5 ;  /* 0x000000ff0e00720c */ /* 0x000fc80002fa5270 */
[----:B------:R-:W-:Y:S02]  /*5750*/  ISETP.GE.OR P5, PT, R9, UR6, P5 ;  /* 0x0000000609007c0c */ /* 0x000fe4000afa6670 */
[----:B--2---:R-:W-:Y:S02]  /*5760*/  ISETP.NE.AND P6, PT, R4, RZ, PT ;  /* 0x000000ff0400720c */ /* 0x004fe40003fc5270 */
[----:B------:R-:W0:Y:S02]  /*5770*/  LDS.128 R4, [UR4+0x20] ;  /* 0x00002004ff047984 */ /* 0x000e240008000c00 */
[----:B0-----:R-:W-:Y:S01]  /*5780*/  R2UR UR12, R5 ;  /* 0x00000000050c72ca */ /* 0x001fe200000e0000 */
[----:B------:R-:W-:Y:S01]  /*5790*/  VIADD R6, R6, -UR7 ;  /* 0x8000000706067c36 */ /* 0x000fe20008000000 */
[----:B------:R-:W-:Y:S02]  /*57a0*/  SEL R5, RZ, 0x1, !P4 ;  /* 0x00000001ff057807 */ /* 0x000fe40006000000 */
[----:B------:R-:W-:-:S02]  /*57b0*/  ISETP.NE.AND P4, PT, R13, RZ, PT ;  /* 0x000000ff0d00720c */ /* 0x000fc40003f85270 */
[----:B------:R-:W-:Y:S01]  /*57c0*/  SEL R4, RZ, 0x1, !P5 ;  /* 0x00000001ff047807 */ /* 0x000fe20006800000 */
[----:B------:R-:W-:Y:S01]  /*57d0*/  IMAD.IADD R28, R20, 0x1, R5 ;  /* 0x00000001141c7824 */ /* 0x000fe200078e0205 */
[----:B------:R-:W-:Y:S01]  /*57e0*/  BAR.SYNC.DEFER_BLOCKING 0x0 ;  /* 0x0000000000007b1d */ /* 0x000fe20000010000 */
[----:B------:R-:W-:Y:S02]  /*57f0*/  ISETP.NE.AND P4, PT, R12, RZ, P4 ;  /* 0x000000ff0c00720c */ /* 0x000fe40002785270 */
[----:B------:R-:W-:Y:S01]  /*5800*/  IADD3 R7, PT, PT, R22, UR7, -R7 ;  /* 0x0000000716077c10 */ /* 0x000fe2000fffe807 */
[----:B------:R-:W-:Y:S01]  /*5810*/  IMAD.IADD R23, R4, 0x1, R28 ;  /* 0x0000000104177824 */ /* 0x000fe200078e021c */
[----:B------:R-:W-:Y:S01]  /*5820*/  ISETP.GE.OR P4, PT, R3, UR6, P4 ;  /* 0x0000000603007c0c */ /* 0x000fe2000a786670 */
[----:B------:R-:W-:Y:S01]  /*5830*/  VIADD R26, R21, -UR12 ;  /* 0x8000000c151a7c36 */ /* 0x000fe20008000000 */
[----:B------:R-:W-:Y:S01]  /*5840*/  IADD3 R28, PT, PT, -R28, UR12, -R21 ;  /* 0x0000000c1c1c7c10 */ /* 0x000fe2000fffe915 */
[----:B------:R-:W-:Y:S01]  /*5850*/  UIADD3 UR5, UPT, UPT, UR5, -UR12, URZ ;  /* 0x8000000c05057290 */ /* 0x000fe2000fffe0ff */
[----:B------:R-:W-:Y:S01]  /*5860*/  SEL R22, RZ, 0x1, !P4 ;  /* 0x00000001ff167807 */ /* 0x000fe20006000000 */
[----:B------:R-:W-:Y:S01]  /*5870*/  IMAD.IADD R25, R25, 0x1, -R26 ;  /* 0x0000000119197824 */ /* 0x000fe200078e0a1a */
[----:B------:R-:W-:Y:S01]  /*5880*/  IADD3 R27, PT, PT, -R21, UR12, -R20 ;  /* 0x0000000c151b7c10 */ /* 0x000fe2000fffe914 */
[----:B------:R-:W-:Y:S01]  /*5890*/  IMAD.IADD R26, R7, 0x1, R26 ;  /* 0x00000001071a7824 */ /* 0x000fe200078e021a */
[----:B------:R-:W-:Y:S01]  /*58a0*/  USHF.R.S32.HI UR8, URZ, 0x1f, UR12 ;  /* 0x0000001fff087899 */ /* 0x000fe2000801140c */
[----:B------:R-:W-:Y:S01]  /*58b0*/  IMAD.IADD R24, R22, 0x1, R23 ;  /* 0x0000000116187824 */ /* 0x000fe200078e0217 */
[----:B------:R-:W-:Y:S01]  /*58c0*/  USHF.R.S32.HI UR9, URZ, 0x1f, UR5 ;  /* 0x0000001fff097899 */ /* 0x000fe20008011405 */
[----:B------:R-:W-:Y:S01]  /*58d0*/  IMAD.IADD R20, R20, 0x1, R26 ;  /* 0x0000000114147824 */ /* 0x000fe200078e021a */
[----:B------:R-:W-:Y:S01]  /*58e0*/  SEL R25, R26, R25, P0 ;  /* 0x000000191a197207 */ /* 0x000fe20000000000 */
[----:B------:R-:W-:Y:S01]  /*58f0*/  IMAD.IADD R28, R9, 0x1, R28 ;  /* 0x00000001091c7824 */ /* 0x000fe200078e021c */
[----:B------:R-:W-:Y:S01]  /*5900*/  IADD3 R9, PT, PT, -R24, UR12, -R21 ;  /* 0x0000000c18097c10 */ /* 0x000fe2000fffe915 */
[----:B------:R-:W-:Y:S01]  /*5910*/  IMAD.IADD R27, R2, 0x1, R27 ;  /* 0x00000001021b7824 */ /* 0x000fe200078e021b */
[----:B------:R-:W-:Y:S01]  /*5920*/  IADD3 R2, PT, PT, -R23, UR12, -R21 ;  /* 0x0000000c17027c10 */ /* 0x000fe2000fffe915 */
[----:B------:R-:W-:Y:S01]  /*5930*/  IMAD.IADD R5, R5, 0x1, R20 ;  /* 0x0000000105057824 */ /* 0x000fe200078e0214 */
[----:B------:R-:W-:Y:S01]  /*5940*/  ISETP.GE.AND P0, PT, R0, R7, PT ;  /* 0x000000070000720c */ /* 0x000fe20003f06270 */
[----:B------:R-:W-:Y:S01]  /*5950*/  IMAD.IADD R8, R8, 0x1, R9 ;  /* 0x0000000108087824 */ /* 0x000fe200078e0209 */
[----:B------:R-:W-:Y:S01]  /*5960*/  SEL R27, R20, R27, P1 ;  /* 0x0000001b141b7207 */ /* 0x000fe20000800000 */
[----:B------:R-:W-:Y:S01]  /*5970*/  IMAD.IADD R9, R4, 0x1, R5 ;  /* 0x0000000104097824 */ /* 0x000fe200078e0205 */
[----:B------:R-:W-:Y:S01]  /*5980*/  SEL R28, R5, R28, P2 ;  /* 0x0000001c051c7207 */ /* 0x000fe20001000000 */
[----:B------:R-:W-:Y:S01]  /*5990*/  IMAD.IADD R2, R3, 0x1, R2 ;  /* 0x0000000103027824 */ /* 0x000fe200078e0202 */
[----:B------:R-:W-:Y:S01]  /*59a0*/  LEA R25, R25, UR4, 0x3 ;  /* 0x0000000419197c11 */ /* 0x000fe2000f8e18ff */
[----:B------:R-:W-:Y:S01]  /*59b0*/  @P6 IMAD.IADD R8, R22, 0x1, R9 ;  /* 0x0000000116086824 */ /* 0x000fe200078e0209 */
[----:B------:R-:W-:-:S02]  /*59c0*/  LEA R27, R27, UR4, 0x3 ;  /* 0x000000041b1b7c11 */ /* 0x000fc4000f8e18ff */
[----:B------:R-:W-:Y:S01]  /*59d0*/  SEL R2, R9, R2, P3 ;  /* 0x0000000209027207 */ /* 0x000fe20001800000 */
[----:B------:R0:W-:Y:S01]  /*59e0*/  STS.64 [R25], R18 ;  /* 0x0000001219007388 */ /* 0x0001e20000000a00 */
[----:B------:R-:W-:Y:S02]  /*59f0*/  LEA R28, R28, UR4, 0x3 ;  /* 0x000000041c1c7c11 */ /* 0x000fe4000f8e18ff */
[----:B------:R-:W-:Y:S01]  /*5a00*/  LEA R2, R2, UR4, 0x3 ;  /* 0x0000000402027c11 */ /* 0x000fe2000f8e18ff */
[----:B------:R0:W-:Y:S01]  /*5a10*/  STS.64 [R27], R16 ;  /* 0x000000101b007388 */ /* 0x0001e20000000a00 */
[----:B------:R-:W-:-:S03]  /*5a20*/  LEA R8, R8, UR4, 0x3 ;  /* 0x0000000408087c11 */ /* 0x000fc6000f8e18ff */
[----:B------:R0:W-:Y:S04]  /*5a30*/  STS.64 [R28], R14 ;  /* 0x0000000e1c007388 */ /* 0x0001e80000000a00 */
[----:B------:R0:W-:Y:S04]  /*5a40*/  STS.64 [R2], R12 ;  /* 0x0000000c02007388 */ /* 0x0001e80000000a00 */
[----:B------:R0:W-:Y:S01]  /*5a50*/  STS.64 [R8], R10 ;  /* 0x0000000a08007388 */ /* 0x0001e20000000a00 */
[----:B------:R-:W-:Y:S06]  /*5a60*/  BAR.SYNC.DEFER_BLOCKING 0x0 ;  /* 0x0000000000007b1d */ /* 0x000fec0000010000 */
[----:B-1----:R-:W-:Y:S05]  /*5a70*/  @P0 BRA `(.L_x_144) ;  /* 0x0000000000440947 */ /* 0x002fea0003800000 */
[----:B------:R-:W-:Y:S01]  /*5a80*/  UISETP.NE.AND UP0, UPT, UR13, URZ, UPT ;  /* 0x000000ff0d00728c */ /* 0x000fe2000bf05270 */
[----:B------:R-:W-:Y:S01]  /*5a90*/  CS2R R4, SRZ ;  /* 0x0000000000047805 */ /* 0x000fe2000001ff00 */
[----:B------:R-:W1:Y:S04]  /*5aa0*/  LDCU.64 UR14, c[0x0][0x3c0] ;  /* 0x00007800ff0e77ac */ /* 0x000e680008000a00 */
[----:B------:R-:W-:-:S13]  /*5ab0*/  PLOP3.LUT P0, PT, PT, PT, UP0, 0x80, 0x8 ;  /* 0x000000000008781c */ /* 0x000fda0003f0f008 */
[----:B------:R-:W-:Y:S05]  /*5ac0*/  @P0 BRA `(.L_x_145) ;  /* 0x0000000000140947 */ /* 0x000fea0003800000 */
[----:B0-----:R-:W0:Y:S08]  /*5ad0*/  LDC.64 R2, c[0x0][0x3d0] ;  /* 0x0000f400ff027b82 */ /* 0x001e300000000a00 */
[----:B------:R-:W2:Y:S01]  /*5ae0*/  LDC.64 R8, c[0x0][0x3c8] ;  /* 0x0000f200ff087b82 */ /* 0x000ea20000000a00 */
[----:B0-----:R-:W2:Y:S02]  /*5af0*/  LDG.E.64 R2, desc[UR10][R2.64] ;  /* 0x0000000a02027981 */ /* 0x001ea4000c1e1b00 */
[----:B--2---:R-:W-:-:S05]  /*5b00*/  IADD3 R5, P1, PT, -R2, R8, RZ ;  /* 0x0000000802057210 */ /* 0x004fca0007f3e1ff */
[----:B------:R-:W-:-:S08]  /*5b10*/  IMAD.X R4, R9, 0x1, ~R3, P1 ;  /* 0x0000000109047824 */ /* 0x000fd000008e0e03 */
.L_x_145:
[----:B0-----:R-:W-:-:S04]  /*5b20*/  IADD3 R10, P1, P2, R5, UR5, R0 ;  /* 0x00000005050a7c10 */ /* 0x001fc8000fa3e000 */
[----:B------:R-:W-:Y:S02]  /*5b30*/  LOP3.LUT R10, RZ, R10, RZ, 0x33, !PT ;  /* 0x0000000aff0a7212 */ /* 0x000fe400078e33ff */
[----:B------:R-:W-:Y:S02]  /*5b40*/  IADD3.X R3, PT, PT, R4, UR9, RZ, P1, P2 ;  /* 0x0000000904037c10 */ /* 0x000fe40008fe44ff */
[----:B-1----:R-:W-:Y:S02]  /*5b50*/  IADD3 R10, P1, PT, R10, UR14, RZ ;  /* 0x0000000e0a0a7c10 */ /* 0x002fe4000ff3e0ff */
[----:B------:R-:W-:-:S04]  /*5b60*/  LOP3.LUT R3, RZ, R3, RZ, 0x33, !PT ;  /* 0x00000003ff037212 */ /* 0x000fc800078e33ff */
[----:B------:R-:W-:Y:S01]  /*5b70*/  IADD3.X R3, PT, PT, R3, UR15, RZ, P1, !PT ;  /* 0x0000000f03037c10 */ /* 0x000fe20008ffe4ff */
[----:B------:R-:W-:Y:S06]  /*5b80*/  BRA `(.L_x_146) ;  /* 0x0000000000287947 */ /* 0x000fec0003800000 */
.L_x_144:
[----:B------:R-:W-:Y:S01]  /*5b90*/  UISETP.NE.AND UP0, UPT, UR13, URZ, UPT ;  /* 0x000000ff0d00728c */ /* 0x000fe2000bf05270 */
[----:B------:R-:W-:Y:S01]  /*5ba0*/  IMAD.IADD R5, R0, 0x1, -R7 ;  /* 0x0000000100057824 */ /* 0x000fe200078e0a07 */
[----:B0-----:R-:W-:-:S04]  /*5bb0*/  CS2R R2, SRZ ;  /* 0x0000000000027805 */ /* 0x001fc8000001ff00 */
[----:B------:R-:W-:-:S13]  /*5bc0*/  PLOP3.LUT P0, PT, PT, PT, UP0, 0x80, 0x8 ;  /* 0x000000000008781c */ /* 0x000fda0003f0f008 */
[----:B------:R-:W-:Y:S05]  /*5bd0*/  @P0 BRA `(.L_x_147) ;  /* 0x0000000000080947 */ /* 0x000fea0003800000 */
[----:B------:R-:W0:Y:S02]  /*5be0*/  LDC.64 R2, c[0x0][0x3d0] ;  /* 0x0000f400ff027b82 */ /* 0x000e240000000a00 */
[----:B0-----:R-:W5:Y:S02]  /*5bf0*/  LDG.E.64 R2, desc[UR10][R2.64] ;  /* 0x0000000a02027981 */ /* 0x001f64000c1e1b00 */
.L_x_147:
[--C-:B-----5:R-:W-:Y:S02]  /*5c00*/  IADD3 R10, P1, P2, R2, UR12, R5.reuse ;  /* 0x0000000c020a7c10 */ /* 0x120fe4000fa3e005 */
[----:B------:R-:W-:-:S04]  /*5c10*/  SHF.R.S32.HI R5, RZ, 0x1f, R5 ;  /* 0x0000001fff057819 */ /* 0x000fc80000011405 */
[----:B------:R-:W-:-:S07]  /*5c20*/  IADD3.X R3, PT, PT, R3, UR8, R5, P1, P2 ;  /* 0x0000000803037c10 */ /* 0x000fce0008fe4405 */
.L_x_146:
[----:B------:R-:W-:Y:S05]  /*5c30*/  BSYNC.RECONVERGENT B1 ;  /* 0x0000000000017941 */ /* 0x000fea0003800200 */
.L_x_143:
[C---:B------:R-:W-:Y:S01]  /*5c40*/  ISETP.GE.AND P2, PT, R0.reuse, UR6, PT ;  /* 0x0000000600007c0c */ /* 0x040fe2000bf46270 */
[C---:B------:R-:W-:Y:S01]  /*5c50*/  VIADD R12, R0.reuse, 0x80 ;  /* 0x00000080000c7836 */ /* 0x040fe20000000000 */
[----:B------:R-:W-:Y:S01]  /*5c60*/  LEA R2, R0, UR4, 0x3 ;  /* 0x0000000400027c11 */ /* 0x000fe2000f8e18ff */
[----:B------:R-:W-:Y:S10]  /*5c70*/  BSSY.RECONVERGENT B1, `(.L_x_148) ;  /* 0x0000025000017945 */ /* 0x000ff40003800200 */
[----:B------:R-:W0:Y:S01]  /*5c80*/  @!P2 LDS.64 R8, [R2] ;  /* 0x000000000208a984 */ /* 0x000e220000000a00 */
[----:B------:R-:W1:Y:S02]  /*5c90*/  @!P2 LDC.64 R4, c[0x0][0x390] ;  /* 0x0000e400ff04ab82 */ /* 0x000e640000000a00 */
[----:B-1----:R-:W-:-:S04]  /*5ca0*/  @!P2 LEA R4, P1, R10, R4, 0x3 ;  /* 0x000000040a04a211 */ /* 0x002fc800078218ff */
[----:B------:R-:W-:Y:S02]  /*5cb0*/  @!P2 LEA.HI.X R5, R10, R5, R3, 0x3, P1 ;  /* 0x000000050a05a211 */ /* 0x000fe400008f1c03 */
[----:B------:R-:W-:-:S03]  /*5cc0*/  ISETP.GE.AND P1, PT, R12, R7, PT ;  /* 0x000000070c00720c */ /* 0x000fc60003f26270 */
[----:B0-----:R0:W-:Y:S04]  /*5cd0*/  @!P2 STG.E desc[UR10][R4.64], R8 ;  /* 0x000000080400a986 */ /* 0x0011e8000c10190a */
[----:B------:R0:W-:Y:S06]  /*5ce0*/  @!P2 STG.E desc[UR10][R4.64+0x4], R9 ;  /* 0x000004090400a986 */ /* 0x0001ec000c10190a */
[----:B------:R-:W-:Y:S05]  /*5cf0*/  @!P1 BRA `(.L_x_149) ;  /* 0x00000000002c9947 */ /* 0x000fea0003800000 */
[----:B------:R-:W-:Y:S01]  /*5d00*/  BSSY.RECONVERGENT B2, `(.L_x_150) ;  /* 0x0000006000027945 */ /* 0x000fe20003800200 */
[----:B------:R-:W-:Y:S01]  /*5d10*/  IMAD.IADD R3, R12, 0x1, -R7 ;  /* 0x000000010c037824 */ /* 0x000fe200078e0a07 */
[----:B0-----:R-:W-:Y:S02]  /*5d20*/  CS2R R4, SRZ ;  /* 0x0000000000047805 */ /* 0x001fe4000001ff00 */
[----:B------:R-:W-:Y:S05]  /*5d30*/  @P0 BRA `(.L_x_151) ;  /* 0x0000000000080947 */ /* 0x000fea0003800000 */
[----:B------:R-:W0:Y:S02]  /*5d40*/  LDC.64 R4, c[0x0][0x3d0] ;  /* 0x0000f400ff047b82 */ /* 0x000e240000000a00 */
[----:B0-----:R-:W5:Y:S02]  /*5d50*/  LDG.E.64 R4, desc[UR10][R4.64] ;  /* 0x0000000a04047981 */ /* 0x001f64000c1e1b00 */
.L_x_151:
[----:B------:R-:W-:Y:S05]  /*5d60*/  BSYNC.RECONVERGENT B2 ;  /* 0x0000000000027941 */ /* 0x000fea0003800200 */
.L_x_150:
[--C-:B-----5:R-:W-:Y:S02]  /*5d70*/  IADD3 R10, P1, P2, R4, UR12, R3.reuse ;  /* 0x0000000c040a7c10 */ /* 0x120fe4000fa3e003 */
[----:B------:R-:W-:-:S04]  /*5d80*/  SHF.R.S32.HI R3, RZ, 0x1f, R3 ;  /* 0x0000001fff037819 */ /* 0x000fc80000011403 */
[----:B------:R-:W-:Y:S01]  /*5d90*/  IADD3.X R3, PT, PT, R5, UR8, R3, P1, P2 ;  /* 0x0000000805037c10 */ /* 0x000fe20008fe4403 */
[----:B------:R-:W-:Y:S06]  /*5da0*/  BRA `(.L_x_152) ;  /* 0x0000000000447947 */ /* 0x000fec0003800000 */
.L_x_149:
[----:B------:R-:W-:Y:S01]  /*5db0*/  BSSY.RECONVERGENT B2, `(.L_x_153) ;  /* 0x0000009000027945 */ /* 0x000fe20003800200 */
[----:B------:R-:W-:Y:S02]  /*5dc0*/  IMAD.MOV.U32 R3, RZ, RZ, RZ ;  /* 0x000000ffff037224 */ /* 0x000fe400078e00ff */
[----:B0-----:R-:W-:Y:S01]  /*5dd0*/  IMAD.MOV.U32 R8, RZ, RZ, RZ ;  /* 0x000000ffff087224 */ /* 0x001fe200078e00ff */
[----:B------:R-:W-:Y:S06]  /*5de0*/  @P0 BRA `(.L_x_154) ;  /* 0x0000000000140947 */ /* 0x000fec0003800000 */
[----:B------:R-:W0:Y:S01]  /*5df0*/  LDC.64 R4, c[0x0][0x3d0] ;  /* 0x0000f400ff047b82 */ /* 0x000e220000000a00 */
[----:B------:R-:W1:Y:S01]  /*5e00*/  LDCU.64 UR14, c[0x0][0x3c8] ;  /* 0x00007900ff0e77ac */ /* 0x000e620008000a00 */
[----:B0-----:R-:W1:Y:S02]  /*5e10*/  LDG.E.64 R4, desc[UR10][R4.64] ;  /* 0x0000000a04047981 */ /* 0x001e64000c1e1b00 */
[----:B-1----:R-:W-:-:S04]  /*5e20*/  IADD3 R3, P1, PT, -R4, UR14, RZ ;  /* 0x0000000e04037c10 */ /* 0x002fc8000ff3e1ff */
[----:B------:R-:W-:-:S09]  /*5e30*/  IADD3.X R8, PT, PT, ~R5, UR15, RZ, P1, !PT ;  /* 0x0000000f05087c10 */ /* 0x000fd20008ffe5ff */
.L_x_154:
[----:B------:R-:W-:Y:S05]  /*5e40*/  BSYNC.RECONVERGENT B2 ;  /* 0x0000000000027941 */ /* 0x000fea0003800200 */
.L_x_153:
[----:B------:R-:W0:Y:S01]  /*5e50*/  LDCU.64 UR14, c[0x0][0x3c0] ;  /* 0x00007800ff0e77ac */ /* 0x000e220008000a00 */
[----:B------:R-:W-:-:S04]  /*5e60*/  IADD3 R3, P1, P2, R3, UR5, R12 ;  /* 0x0000000503037c10 */ /* 0x000fc8000fa3e00c */
[----:B------:R-:W-:Y:S02]  /*5e70*/  LOP3.LUT R3, RZ, R3, RZ, 0x33, !PT ;  /* 0x00000003ff037212 */ /* 0x000fe400078e33ff */
[----:B------:R-:W-:Y:S02]  /*5e80*/  IADD3.X R4, PT, PT, R8, UR9, RZ, P1, P2 ;  /* 0x0000000908047c10 */ /* 0x000fe40008fe44ff */
[----:B0-----:R-:W-:Y:S02]  /*5e90*/  IADD3 R10, P1, PT, R3, UR14, RZ ;  /* 0x0000000e030a7c10 */ /* 0x001fe4000ff3e0ff */
[----:B------:R-:W-:-:S04]  /*5ea0*/  LOP3.LUT R3, RZ, R4, RZ, 0x33, !PT ;  /* 0x00000004ff037212 */ /* 0x000fc800078e33ff */
[----:B------:R-:W-:-:S07]  /*5eb0*/  IADD3.X R3, PT, PT, R3, UR15, RZ, P1, !PT ;  /* 0x0000000f03037c10 */ /* 0x000fce0008ffe4ff */
.L_x_152:
[----:B------:R-:W-:Y:S05]  /*5ec0*/  BSYNC.RECONVERGENT B1 ;  /* 0x0000000000017941 */ /* 0x000fea0003800200 */
.L_x_148:
[----:B------:R-:W-:Y:S01]  /*5ed0*/  ISETP.GE.AND P2, PT, R12, UR6, PT ;  /* 0x000000060c007c0c */ /* 0x000fe2000bf46270 */
[----:B------:R-:W-:Y:S01]  /*5ee0*/  VIADD R12, R0, 0x100 ;  /* 0x00000100000c7836 */ /* 0x000fe20000000000 */
[----:B------:R-:W-:Y:S11]  /*5ef0*/  BSSY.RECONVERGENT B1, `(.L_x_155) ;  /* 0x0000025000017945 */ /* 0x000ff60003800200 */
[----:B------:R-:W0:Y:S01]  /*5f00*/  @!P2 LDS.64 R8, [R2+0x400] ;  /* 0x000400000208a984 */ /* 0x000e220000000a00 */
        /* <DEDUP_REMOVED lines=13> */
.L_x_158:
[----:B------:R-:W-:Y:S05]  /*5fe0*/  BSYNC.RECONVERGENT B2 ;  /* 0x0000000000027941 */ /* 0x000fea0003800200 */
.L_x_157:
[--C-:B-----5:R-:W-:Y:S02]  /*5ff0*/  IADD3 R10, P1, P2, R4, UR12, R3.reuse ;  /* 0x0000000c040a7c10 */ /* 0x120fe4000fa3e003 */
[----:B------:R-:W-:-:S04]  /*6000*/  SHF.R.S32.HI R3, RZ, 0x1f, R3 ;  /* 0x0000001fff037819 */ /* 0x000fc80000011403 */
[----:B------:R-:W-:Y:S01]  /*6010*/  IADD3.X R3, PT, PT, R5, UR8, R3, P1, P2 ;  /* 0x0000000805037c10 */ /* 0x000fe20008fe4403 */
[----:B------:R-:W-:Y:S06]  /*6020*/  BRA `(.L_x_159) ;  /* 0x0000000000447947 */ /* 0x000fec0003800000 */
.L_x_156:
        /* <DEDUP_REMOVED lines=9> */
.L_x_161:
[----:B------:R-:W-:Y:S05]  /*60c0*/  BSYNC.RECONVERGENT B2 ;  /* 0x0000000000027941 */ /* 0x000fea0003800200 */
.L_x_160:
[----:B------:R-:W0:Y:S01]  /*60d0*/  LDCU.64 UR14, c[0x0][0x3c0] ;  /* 0x00007800ff0e77ac */ /* 0x000e220008000a00 */
[----:B------:R-:W-:-:S04]  /*60e0*/  IADD3 R3, P1, P2, R3, UR5, R12 ;  /* 0x0000000503037c10 */ /* 0x000fc8000fa3e00c */
[----:B------:R-:W-:Y:S02]  /*60f0*/  LOP3.LUT R3, RZ, R3, RZ, 0x33, !PT ;  /* 0x00000003ff037212 */ /* 0x000fe400078e33ff */
[----:B------:R-:W-:Y:S02]  /*6100*/  IADD3.X R4, PT, PT, R8, UR9, RZ, P1, P2 ;  /* 0x0000000908047c10 */ /* 0x000fe40008fe44ff */
[----:B0-----:R-:W-:Y:S02]  /*6110*/  IADD3 R10, P1, PT, R3, UR14, RZ ;  /* 0x0000000e030a7c10 */ /* 0x001fe4000ff3e0ff */
[----:B------:R-:W-:-:S04]  /*6120*/  LOP3.LUT R3, RZ, R4, RZ, 0x33, !PT ;  /* 0x00000004ff037212 */ /* 0x000fc800078e33ff */
[----:B------:R-:W-:-:S07]  /*6130*/  IADD3.X R3, PT, PT, R3, UR15, RZ, P1, !PT ;  /* 0x0000000f03037c10 */ /* 0x000fce0008ffe4ff */
.L_x_159:
[----:B------:R-:W-:Y:S05]  /*6140*/  BSYNC.RECONVERGENT B1 ;  /* 0x0000000000017941 */ /* 0x000fea0003800200 */
.L_x_155:
        /* <DEDUP_REMOVED lines=17> */
.L_x_165:
[----:B------:R-:W-:Y:S05]  /*6260*/  BSYNC.RECONVERGENT B2 ;  /* 0x0000000000027941 */ /* 0x000fea0003800200 */
.L_x_164:
[--C-:B-----5:R-:W-:Y:S02]  /*6270*/  IADD3 R10, P1, P2, R4, UR12, R3.reuse ;  /* 0x0000000c040a7c10 */ /* 0x120fe4000fa3e003 */
[----:B------:R-:W-:-:S04]  /*6280*/  SHF.R.S32.HI R3, RZ, 0x1f, R3 ;  /* 0x0000001fff037819 */ /* 0x000fc80000011403 */
[----:B------:R-:W-:Y:S01]  /*6290*/  IADD3.X R3, PT, PT, R5, UR8, R3, P1, P2 ;  /* 0x0000000805037c10 */ /* 0x000fe20008fe4403 */
[----:B------:R-:W-:Y:S06]  /*62a0*/  BRA `(.L_x_166) ;  /* 0x0000000000447947 */ /* 0x000fec0003800000 */
.L_x_163:
        /* <DEDUP_REMOVED lines=9> */
.L_x_168:
[----:B------:R-:W-:Y:S05]  /*6340*/  BSYNC.RECONVERGENT B2 ;  /* 0x0000000000027941 */ /* 0x000fea0003800200 */
.L_x_167:
[----:B------:R-:W0:Y:S01]  /*6350*/  LDCU.64 UR14, c[0x0][0x3c0] ;  /* 0x00007800ff0e77ac */ /* 0x000e220008000a00 */
[----:B------:R-:W-:-:S04]  /*6360*/  IADD3 R3, P1, P2, R3, UR5, R12 ;  /* 0x0000000503037c10 */ /* 0x000fc8000fa3e00c */
[----:B------:R-:W-:Y:S02]  /*6370*/  LOP3.LUT R3, RZ, R3, RZ, 0x33, !PT ;  /* 0x00000003ff037212 */ /* 0x000fe400078e33ff */
[----:B------:R-:W-:Y:S02]  /*6380*/  IADD3.X R4, PT, PT, R8, UR9, RZ, P1, P2 ;  /* 0x0000000908047c10 */ /* 0x000fe40008fe44ff */
[----:B0-----:R-:W-:Y:S02]  /*6390*/  IADD3 R10, P1, PT, R3, UR14, RZ ;  /* 0x0000000e030a7c10 */ /* 0x001fe4000ff3e0ff */
[----:B------:R-:W-:-:S04]  /*63a0*/  LOP3.LUT R3, RZ, R4, RZ, 0x33, !PT ;  /* 0x00000004ff037212 */ /* 0x000fc800078e33ff */
[----:B------:R-:W-:-:S07]  /*63b0*/  IADD3.X R3, PT, PT, R3, UR15, RZ, P1, !PT ;  /* 0x0000000f03037c10 */ /* 0x000fce0008ffe4ff */
.L_x_166:
[----:B------:R-:W-:Y:S05]  /*63c0*/  BSYNC.RECONVERGENT B1 ;  /* 0x0000000000017941 */ /* 0x000fea0003800200 */
.L_x_162:
[----:B------:R-:W-:Y:S01]  /*63d0*/  ISETP.GE.AND P2, PT, R12, UR6, PT ;  /* 0x000000060c007c0c */ /* 0x000fe2000bf46270 */
[----:B------:R-:W-:-:S12]  /*63e0*/  BSSY.RECONVERGENT B1, `(.L_x_169) ;  /* 0x0000026000017945 */ /* 0x000fd80003800200 */
[----:B------:R-:W0:Y:S01]  /*63f0*/  @!P2 LDS.64 R8, [R2+0xc00] ;  /* 0x000c00000208a984 */ /* 0x000e220000000a00 */
[----:B------:R-:W1:Y:S02]  /*6400*/  @!P2 LDC.64 R4, c[0x0][0x390] ;  /* 0x0000e400ff04ab82 */ /* 0x000e640000000a00 */
[----:B-1----:R-:W-:-:S04]  /*6410*/  @!P2 LEA R4, P1, R10, R4, 0x3 ;  /* 0x000000040a04a211 */ /* 0x002fc800078218ff */
[----:B------:R-:W-:Y:S01]  /*6420*/  @!P2 LEA.HI.X R5, R10, R5, R3, 0x3, P1 ;  /* 0x000000050a05a211 */ /* 0x000fe200008f1c03 */
[----:B------:R-:W-:-:S05]  /*6430*/  VIADD R10, R0, 0x200 ;  /* 0x00000200000a7836 */ /* 0x000fca0000000000 */
[----:B------:R-:W-:Y:S01]  /*6440*/  ISETP.GE.AND P1, PT, R10, R7, PT ;  /* 0x000000070a00720c */ /* 0x000fe20003f26270 */
[----:B0-----:R0:W-:Y:S04]  /*6450*/  @!P2 STG.E desc[UR10][R4.64], R8 ;  /* 0x000000080400a986 */ /* 0x0011e8000c10190a */
[----:B------:R0:W-:Y:S08]  /*6460*/  @!P2 STG.E desc[UR10][R4.64+0x4], R9 ;  /* 0x000004090400a986 */ /* 0x0001f0000c10190a */
[----:B------:R-:W-:Y:S05]  /*6470*/  @!P1 BRA `(.L_x_170) ;  /* 0x00000000002c9947 */ /* 0x000fea0003800000 */
[----:B------:R-:W-:Y:S01]  /*6480*/  IMAD.IADD R7, R10, 0x1, -R7 ;  /* 0x000000010a077824 */ /* 0x000fe200078e0a07 */
[----:B------:R-:W-:Y:S01]  /*6490*/  BSSY.RECONVERGENT B2, `(.L_x_171) ;  /* 0x0000006000027945 */ /* 0x000fe20003800200 */
[----:B0-----:R-:W-:-:S03]  /*64a0*/  CS2R R4, SRZ ;  /* 0x0000000000047805 */ /* 0x001fc6000001ff00 */
[----:B------:R-:W-:Y:S01]  /*64b0*/  SHF.R.S32.HI R3, RZ, 0x1f, R7 ;  /* 0x0000001fff037819 */ /* 0x000fe20000011407 */
[----:B------:R-:W-:Y:S06]  /*64c0*/  @P0 BRA `(.L_x_172) ;  /* 0x0000000000080947 */ /* 0x000fec0003800000 */
[----:B------:R-:W0:Y:S02]  /*64d0*/  LDC.64 R4, c[0x0][0x3d0] ;  /* 0x0000f400ff047b82 */ /* 0x000e240000000a00 */
[----:B0-----:R-:W5:Y:S02]  /*64e0*/  LDG.E.64 R4, desc[UR10][R4.64] ;  /* 0x0000000a04047981 */ /* 0x001f64000c1e1b00 */
.L_x_172:
[----:B------:R-:W-:Y:S05]  /*64f0*/  BSYNC.RECONVERGENT B2 ;  /* 0x0000000000027941 */ /* 0x000fea0003800200 */
.L_x_171:
[----:B-----5:R-:W-:-:S04]  /*6500*/  IADD3 R7, P1, P2, R4, UR12, R7 ;  /* 0x0000000c04077c10 */ /* 0x020fc8000fa3e007 */
[----:B------:R-:W-:Y:S01]  /*6510*/  IADD3.X R0, PT, PT, R5, UR8, R3, P1, P2 ;  /* 0x0000000805007c10 */ /* 0x000fe20008fe4403 */
[----:B------:R-:W-:Y:S08]  /*6520*/  BRA `(.L_x_173) ;  /* 0x0000000000447947 */ /* 0x000ff00003800000 */
.L_x_170:
        /* <DEDUP_REMOVED lines=9> */
.L_x_175:
[----:B------:R-:W-:Y:S05]  /*65c0*/  BSYNC.RECONVERGENT B2 ;  /* 0x0000000000027941 */ /* 0x000fea0003800200 */
.L_x_174:
[----:B------:R-:W1:Y:S01]  /*65d0*/  LDCU.64 UR14, c[0x0][0x3c0] ;  /* 0x00007800ff0e77ac */ /* 0x000e620008000a00 */
[----:B------:R-:W-:-:S04]  /*65e0*/  IADD3 R0, P1, P2, R0, UR5, R10 ;  /* 0x0000000500007c10 */ /* 0x000fc8000fa3e00a */
[----:B------:R-:W-:Y:S02]  /*65f0*/  LOP3.LUT R0, RZ, R0, RZ, 0x33, !PT ;  /* 0x00000000ff007212 */ /* 0x000fe400078e33ff */
[----:B------:R-:W-:Y:S02]  /*6600*/  IADD3.X R3, PT, PT, R3, UR9, RZ, P1, P2 ;  /* 0x0000000903037c10 */ /* 0x000fe40008fe44ff */
[----:B-1----:R-:W-:Y:S02]  /*6610*/  IADD3 R7, P1, PT, R0, UR14, RZ ;  /* 0x0000000e00077c10 */ /* 0x002fe4000ff3e0ff */
[----:B------:R-:W-:-:S04]  /*6620*/  LOP3.LUT R0, RZ, R3, RZ, 0x33, !PT ;  /* 0x00000003ff007212 */ /* 0x000fc800078e33ff */
[----:B------:R-:W-:-:S07]  /*6630*/  IADD3.X R0, PT, PT, R0, UR15, RZ, P1, !PT ;  /* 0x0000000f00007c10 */ /* 0x000fce0008ffe4ff */
.L_x_173:
[----:B------:R-:W-:Y:S05]  /*6640*/  BSYNC.RECONVERGENT B1 ;  /* 0x0000000000017941 */ /* 0x000fea0003800200 */
.L_x_169:
[----:B------:R-:W-:-:S13]  /*6650*/  ISETP.GE.AND P2, PT, R10, UR6, PT ;  /* 0x000000060a007c0c */ /* 0x000fda000bf46270 */
[----:B------:R-:W1:Y:S01]  /*6660*/  @!P2 LDS.64 R2, [R2+0x1000] ;  /* 0x001000000202a984 */ /* 0x000e620000000a00 */
[----:B0-----:R-:W0:Y:S02]  /*6670*/  @!P2 LDC.64 R4, c[0x0][0x390] ;  /* 0x0000e400ff04ab82 */ /* 0x001e240000000a00 */
[----:B0-----:R-:W-:-:S04]  /*6680*/  @!P2 LEA R4, P1, R7, R4, 0x3 ;  /* 0x000000040704a211 */ /* 0x001fc800078218ff */
[----:B------:R-:W-:-:S05]  /*6690*/  @!P2 LEA.HI.X R5, R7, R5, R0, 0x3, P1 ;  /* 0x000000050705a211 */ /* 0x000fca00008f1c00 */
[----:B-1----:R0:W-:Y:S04]  /*66a0*/  @!P2 STG.E desc[UR10][R4.64], R2 ;  /* 0x000000020400a986 */ /* 0x0021e8000c10190a */
[----:B------:R0:W-:Y:S02]  /*66b0*/  @!P2 STG.E desc[UR10][R4.64+0x4], R3 ;  /* 0x000004030400a986 */ /* 0x0001e4000c10190a */
.L_x_123:
[----:B------:R-:W-:Y:S05]  /*66c0*/  BSYNC.RECONVERGENT B0 ;  /* 0x0000000000007941 */ /* 0x000fea0003800200 */
.L_x_88:
[----:B------:R-:W2:Y:S02]  /*66d0*/  S2R R0, SR_TID.X ;  /* 0x0000000000007919 */ /* 0x000ea40000002100 */
[----:B--2---:R-:W-:-:S13]  /*66e0*/  ISETP.NE.AND P1, PT, R0, RZ, PT ;  /* 0x000000ff0000720c */ /* 0x004fda0003f25270 */
[----:B------:R-:W-:Y:S05]  /*66f0*/  @P1 EXIT ;  /* 0x000000000000194d */ /* 0x000fea0003800000 */
[----:B------:R-:W2:Y:S02]  /*6700*/  LDCU.U8 UR4, c[0x0][0x3b9] ;  /* 0x00007720ff0477ac */ /* 0x000ea40008000000 */
[----:B--2---:R-:W-:-:S09]  /*6710*/  UISETP.NE.AND UP0, UPT, UR4, URZ, UPT ;  /* 0x000000ff0400728c */ /* 0x004fd2000bf05270 */
[----:B------:R-:W-:Y:S05]  /*6720*/  BRA.U !UP0, `(.L_x_176) ;  /* 0x00000001082c7547 */ /* 0x000fea000b800000 */
[----:B01----:R-:W0:Y:S01]  /*6730*/  LDC.64 R4, c[0x0][0x398] ;  /* 0x0000e600ff047b82 */ /* 0x003e220000000a00 */
[----:B------:R-:W-:Y:S01]  /*6740*/  BSSY.RECONVERGENT B0, `(.L_x_177) ;  /* 0x0000005000007945 */ /* 0x000fe20003800200 */
[----:B------:R-:W-:-:S03]  /*6750*/  CS2R R2, SRZ ;  /* 0x0000000000027805 */ /* 0x000fc6000001ff00 */
[----:B------:R-:W-:Y:S05]  /*6760*/  @P0 BRA `(.L_x_178) ;  /* 0x0000000000080947 */ /* 0x000fea0003800000 */
[----:B------:R-:W1:Y:S02]  /*6770*/  LDC.64 R2, c[0x0][0x3d0] ;  /* 0x0000f400ff027b82 */ /* 0x000e640000000a00 */
[----:B-1----:R-:W5:Y:S02]  /*6780*/  LDG.E.64 R2, desc[UR10][R2.64] ;  /* 0x0000000a02027981 */ /* 0x002f64000c1e1b00 */
.L_x_178:
[----:B------:R-:W-:Y:S05]  /*6790*/  BSYNC.RECONVERGENT B0 ;  /* 0x0000000000007941 */ /* 0x000fea0003800200 */
.L_x_177:
[----:B-----5:R-:W-:-:S04]  /*67a0*/  IADD3 R2, P0, PT, R6, R2, RZ ;  /* 0x0000000206027210 */ /* 0x020fc80007f1e0ff */
[----:B------:R-:W-:-:S05]  /*67b0*/  LEA.HI.X.SX32 R3, R6, R3, 0x1, P0 ;  /* 0x0000000306037211 */ /* 0x000fca00000f0eff */
[----:B0-----:R-:W-:Y:S01]  /*67c0*/  STG.E.64 desc[UR10][R4.64], R2 ;  /* 0x0000000204007986 */ /* 0x001fe2000c101b0a */
[----:B------:R-:W-:Y:S05]  /*67d0*/  EXIT ;  /* 0x000000000000794d */ /* 0x000fea0003800000 */
.L_x_176:
[----:B01----:R-:W0:Y:S01]  /*67e0*/  LDC.64 R4, c[0x0][0x3d8] ;  /* 0x0000f600ff047b82 */ /* 0x003e220000000a00 */
[----:B------:R-:W-:Y:S01]  /*67f0*/  BSSY.RECONVERGENT B0, `(.L_x_179) ;  /* 0x0000005000007945 */ /* 0x000fe20003800200 */
[----:B------:R-:W-:-:S03]  /*6800*/  CS2R R2, SRZ ;  /* 0x0000000000027805 */ /* 0x000fc6000001ff00 */
[----:B------:R-:W-:Y:S05]  /*6810*/  @P0 BRA `(.L_x_180) ;  /* 0x0000000000080947 */ /* 0x000fea0003800000 */
[----:B------:R-:W1:Y:S02]  /*6820*/  LDC.64 R2, c[0x0][0x3d0] ;  /* 0x0000f400ff027b82 */ /* 0x000e640000000a00 */
[----:B-1----:R-:W5:Y:S02]  /*6830*/  LDG.E.64 R2, desc[UR10][R2.64] ;  /* 0x0000000a02027981 */ /* 0x002f64000c1e1b00 */
.L_x_180:
[----:B------:R-:W-:Y:S05]  /*6840*/  BSYNC.RECONVERGENT B0 ;  /* 0x0000000000007941 */ /* 0x000fea0003800200 */
.L_x_179:
[----:B-----5:R-:W-:-:S04]  /*6850*/  IADD3 R2, P0, PT, R6, R2, RZ ;  /* 0x0000000206027210 */ /* 0x020fc80007f1e0ff */
[----:B------:R-:W-:-:S05]  /*6860*/  LEA.HI.X.SX32 R3, R6, R3, 0x1, P0 ;  /* 0x0000000306037211 */ /* 0x000fca00000f0eff */
[----:B0-----:R-:W-:Y:S01]  /*6870*/  STG.E.64 desc[UR10][R4.64], R2 ;  /* 0x0000000204007986 */ /* 0x001fe2000c101b0a */
[----:B------:R-:W-:Y:S05]  /*6880*/  EXIT ;  /* 0x000000000000794d */ /* 0x000fea0003800000 */
.L_x_39:
[----:B------:R-:W-:Y:S01]  /*6890*/  BSSY B1, `(.L_x_181) ;  /* 0x0000006000017945 */ /* 0x000fe20003800000 */
[----:B------:R-:W-:Y:S01]  /*68a0*/  PLOP3.LUT P4, PT, P4, PT, PT, 0x8, 0x80 ;  /* 0x000000000080781c */ /* 0x000fe2000278e170 */
[----:B------:R-:W-:-:S12]  /*68b0*/  IMAD.MOV.U32 R24, RZ, RZ, -0x1 ;  /* 0xffffffffff187424 */ /* 0x000fd800078e00ff */
[----:B------:R-:W-:Y:S05]  /*68c0*/  WARPSYNC.COLLECTIVE R24, `(.L_x_182) ;  /* 0x0000000018087348 */ /* 0x000fea0003c00000 */
[----:B------:R-:W-:Y:S01]  /*68d0*/  VOTE.ANY P4, P4 ;  /* 0x0000000000ff7806 */ /* 0x000fe20002080100 */
[----:B------:R-:W-:-:S12]  /*68e0*/  ENDCOLLECTIVE ;  /* 0x000000000000791b */ /* 0x000fd80003800000 */
.L_x_182:
[----:B------:R-:W-:Y:S05]  /*68f0*/  BSYNC B1 ;  /* 0x0000000000017941 */ /* 0x000fea0003800000 */
.L_x_181:
[----:B------:R-:W-:Y:S05]  /*6900*/  BRA `(.L_x_183) ;  /* 0xffffffb000247947 */ /* 0x000fea000383ffff */
.L_x_43:
[----:B------:R-:W-:Y:S01]  /*6910*/  BSSY B1, `(.L_x_184) ;  /* 0x0000006000017945 */ /* 0x000fe20003800000 */
[----:B------:R-:W-:Y:S01]  /*6920*/  PLOP3.LUT P4, PT, P4, PT, PT, 0x8, 0x80 ;  /* 0x000000000080781c */ /* 0x000fe2000278e170 */
[----:B------:R-:W-:-:S12]  /*6930*/  IMAD.MOV.U32 R24, RZ, RZ, -0x1 ;  /* 0xffffffffff187424 */ /* 0x000fd800078e00ff */
[----:B------:R-:W-:Y:S05]  /*6940*/  WARPSYNC.COLLECTIVE R24, `(.L_x_185) ;  /* 0x0000000018087348 */ /* 0x000fea0003c00000 */
[----:B------:R-:W-:Y:S01]  /*6950*/  VOTE.ANY P4, P4 ;  /* 0x0000000000ff7806 */ /* 0x000fe20002080100 */
[----:B------:R-:W-:-:S12]  /*6960*/  ENDCOLLECTIVE ;  /* 0x000000000000791b */ /* 0x000fd80003800000 */
.L_x_185:
[----:B------:R-:W-:Y:S05]  /*6970*/  BSYNC B1 ;  /* 0x0000000000017941 */ /* 0x000fea0003800000 */
.L_x_184:
[----:B------:R-:W-:Y:S05]  /*6980*/  BRA `(.L_x_186) ;  /* 0xffffffb000347947 */ /* 0x000fea000383ffff */
.L_x_45:
[----:B------:R-:W0:Y:S01]  /*6990*/  S2R R3, SR_GEMASK ;  /* 0x0000000000037919 */ /* 0x000e220000003c00 */
[----:B------:R-:W-:Y:S01]  /*69a0*/  BSSY B1, `(.L_x_187) ;  /* 0x0000006000017945 */ /* 0x000fe20003800000 */
[----:B------:R-:W-:Y:S01]  /*69b0*/  PLOP3.LUT P4, PT, P4, PT, PT, 0x8, 0x80 ;  /* 0x000000000080781c */ /* 0x000fe2000278e170 */
[----:B------:R-:W-:-:S12]  /*69c0*/  IMAD.MOV.U32 R24, RZ, RZ, -0x1 ;  /* 0xffffffffff187424 */ /* 0x000fd800078e00ff */
[----:B0-----:R-:W-:Y:S05]  /*69d0*/  WARPSYNC.COLLECTIVE R24, `(.L_x_188) ;  /* 0x0000000018087348 */ /* 0x001fea0003c00000 */
[----:B------:R-:W-:Y:S01]  /*69e0*/  VOTE.ANY R24, PT, P4 ;  /* 0x0000000000187806 */ /* 0x000fe200020e0100 */
[----:B0-----:R-:W-:Y:S06]  /*69f0*/  ENDCOLLECTIVE ;  /* 0x000000000000791b */ /* 0x001fec0003800000 */
.L_x_188:
[----:B------:R-:W-:Y:S05]  /*6a00*/  BSYNC B1 ;  /* 0x0000000000017941 */ /* 0x000fea0003800000 */
.L_x_187:
[----:B------:R-:W-:Y:S01]  /*6a10*/  LOP3.LUT R24, R24, 0x80000000, R3, 0xec, !PT ;  /* 0x8000000018187812 */ /* 0x000fe200078eec03 */
[----:B------:R-:W0:Y:S01]  /*6a20*/  S2R R22, SR_LANEID ;  /* 0x0000000000167919 */ /* 0x000e220000000000 */
[----:B------:R-:W-:Y:S02]  /*6a30*/  IMAD.MOV.U32 R21, RZ, RZ, R15 ;  /* 0x000000ffff157224 */ /* 0x000fe400078e000f */
[----:B------:R-:W-:Y:S02]  /*6a40*/  IMAD.MOV.U32 R9, RZ, RZ, 0x1 ;  /* 0x00000001ff097424 */ /* 0x000fe400078e00ff */
[----:B------:R-:W-:-:S05]  /*6a50*/  VIADD R3, R24, 0xffffffff ;  /* 0xffffffff18037836 */ /* 0x000fca0000000000 */
[----:B------:R-:W-:Y:S01]  /*6a60*/  LOP3.LUT R18, R24, R3, RZ, 0xc, !PT ;  /* 0x0000000318127212 */ /* 0x000fe200078e0cff */
[----:B------:R-:W-:-:S05]  /*6a70*/  IMAD.MOV.U32 R24, RZ, RZ, -0x1 ;  /* 0xffffffffff187424 */ /* 0x000fca00078e00ff */
[----:B------:R-:W1:Y:S02]  /*6a80*/  POPC R18, R18 ;  /* 0x0000001200127309 */ /* 0x000e640000000000 */
[----:B-1----:R-:W-:Y:S02]  /*6a90*/  IMAD.MOV.U32 R8, RZ, RZ, R18 ;  /* 0x000000ffff087224 */ /* 0x002fe400078e0012 */
[----:B0-----:R-:W-:-:S07]  /*6aa0*/  VIADD R17, R22, 0x2 ;  /* 0x0000000216117836 */ /* 0x001fce0000000000 */
[----:B------:R-:W-:Y:S05]  /*6ab0*/  WARPSYNC.COLLECTIVE R24, `(.L_x_189) ;  /* 0x0000000018087348 */ /* 0x000fea0003c00000 */
[----:B------:R0:W1:Y:S02]  /*6ac0*/  SHFL.DOWN P4, R25, R21, R9, R8 ;  /* 0x0800000915197389 */ /* 0x0000640000080008 */
[----:B01----:R-:W-:Y:S05]  /*6ad0*/  ENDCOLLECTIVE ;  /* 0x000000000000791b */ /* 0x003fea0003800000 */
.L_x_189:
[----:B------:R-:W-:Y:S01]  /*6ae0*/  IMAD.MOV.U32 R9, RZ, RZ, 0x2 ;  /* 0x00000002ff097424 */ /* 0x000fe200078e00ff */
[----:B------:R-:W-:-:S04]  /*6af0*/  ISETP.GE.AND P4, PT, R22, R18, PT ;  /* 0x000000121600720c */ /* 0x000fc80003f86270 */
[----:B------:R-:W-:-:S05]  /*6b00*/  SEL R16, R25, RZ, !P4 ;  /* 0x000000ff19107207 */ /* 0x000fca0006000000 */
[----:B------:R-:W-:-:S04]  /*6b10*/  IMAD.IADD R3, R16, 0x1, R15 ;  /* 0x0000000110037824 */ /* 0x000fc800078e020f */
[----:B------:R-:W-:-:S07]  /*6b20*/  IMAD.MOV.U32 R21, RZ, RZ, R3 ;  /* 0x000000ffff157224 */ /* 0x000fce00078e0003 */
[----:B------:R-:W-:Y:S05]  /*6b30*/  WARPSYNC.COLLECTIVE R24, `(.L_x_190) ;  /* 0x0000000018087348 */ /* 0x000fea0003c00000 */
[----:B------:R0:W1:Y:S02]  /*6b40*/  SHFL.DOWN P4, R25, R21, R9, R8 ;  /* 0x0800000915197389 */ /* 0x0000640000080008 */
[----:B01----:R-:W-:Y:S05]  /*6b50*/  ENDCOLLECTIVE ;  /* 0x000000000000791b */ /* 0x003fea0003800000 */
.L_x_190:
[----:B------:R-:W-:Y:S01]  /*6b60*/  IMAD.MOV.U32 R9, RZ, RZ, 0x4 ;  /* 0x00000004ff097424 */ /* 0x000fe200078e00ff */
[----:B------:R-:W-:-:S04]  /*6b70*/  ISETP.GT.AND P4, PT, R17, R18, PT ;  /* 0x000000121100720c */ /* 0x000fc80003f84270 */
[----:B------:R-:W-:-:S05]  /*6b80*/  SEL R16, R25, RZ, !P4 ;  /* 0x000000ff19107207 */ /* 0x000fca0006000000 */
[----:B------:R-:W-:Y:S02]  /*6b90*/  IMAD.IADD R19, R3, 0x1, R16 ;  /* 0x0000000103137824 */ /* 0x000fe400078e0210 */
[C---:B------:R-:W-:Y:S02]  /*6ba0*/  VIADD R16, R22.reuse, 0x4 ;  /* 0x0000000416107836 */ /* 0x040fe40000000000 */
[----:B------:R-:W-:Y:S02]  /*6bb0*/  IMAD.MOV.U32 R21, RZ, RZ, R19 ;  /* 0x000000ffff157224 */ /* 0x000fe400078e0013 */
[----:B------:R-:W-:-:S07]  /*6bc0*/  VIADD R3, R22, 0x8 ;  /* 0x0000000816037836 */ /* 0x000fce0000000000 */
[----:B------:R-:W-:Y:S05]  /*6bd0*/  WARPSYNC.COLLECTIVE R24, `(.L_x_191) ;  /* 0x0000000018087348 */ /* 0x000fea0003c00000 */
[----:B------:R0:W1:Y:S02]  /*6be0*/  SHFL.DOWN P4, R25, R21, R9, R8 ;  /* 0x0800000915197389 */ /* 0x0000640000080008 */
[----:B01----:R-:W-:Y:S05]  /*6bf0*/  ENDCOLLECTIVE ;  /* 0x000000000000791b */ /* 0x003fea0003800000 */
.L_x_191:
[----:B------:R-:W-:Y:S01]  /*6c00*/  IMAD.MOV.U32 R9, RZ, RZ, 0x8 ;  /* 0x00000008ff097424 */ /* 0x000fe200078e00ff */
[----:B------:R-:W-:-:S04]  /*6c10*/  ISETP.GT.AND P4, PT, R16, R18, PT ;  /* 0x000000121000720c */ /* 0x000fc80003f84270 */
[----:B------:R-:W-:-:S05]  /*6c20*/  SEL R20, R25, RZ, !P4 ;  /* 0x000000ff19147207 */ /* 0x000fca0006000000 */
[----:B------:R-:W-:Y:S02]  /*6c30*/  IMAD.IADD R15, R19, 0x1, R20 ;  /* 0x00000001130f7824 */ /* 0x000fe400078e0214 */
[----:B------:R-:W-:Y:S02]  /*6c40*/  VIADD R19, R22, 0x10 ;  /* 0x0000001016137836 */ /* 0x000fe40000000000 */
[----:B------:R-:W-:-:S03]  /*6c50*/  IMAD.MOV.U32 R21, RZ, RZ, R15 ;  /* 0x000000ffff157224 */ /* 0x000fc600078e000f */
[----:B------:R-:W-:-:S13]  /*6c60*/  ISETP.GT.AND P5, PT, R19, R18, PT ;  /* 0x000000121300720c */ /* 0x000fda0003fa4270 */
[----:B------:R-:W-:Y:S05]  /*6c70*/  WARPSYNC.COLLECTIVE R24, `(.L_x_192) ;  /* 0x0000000018087348 */ /* 0x000fea0003c00000 */
[----:B------:R0:W1:Y:S02]  /*6c80*/  SHFL.DOWN P4, R25, R21, R9, R8 ;  /* 0x0800000915197389 */ /* 0x0000640000080008 */
[----:B01----:R-:W-:Y:S05]  /*6c90*/  ENDCOLLECTIVE ;  /* 0x000000000000791b */ /* 0x003fea0003800000 */
.L_x_192:
[----:B------:R-:W-:Y:S01]  /*6ca0*/  IMAD.MOV.U32 R9, RZ, RZ, 0x10 ;  /* 0x00000010ff097424 */ /* 0x000fe200078e00ff */
[----:B------:R-:W-:-:S04]  /*6cb0*/  ISETP.GT.AND P4, PT, R3, R18, PT ;  /* 0x000000120300720c */ /* 0x000fc80003f84270 */
[----:B------:R-:W-:-:S05]  /*6cc0*/  SEL R20, R25, RZ, !P4 ;  /* 0x000000ff19147207 */ /* 0x000fca0006000000 */
[----:B------:R-:W-:-:S04]  /*6cd0*/  IMAD.IADD R20, R15, 0x1, R20 ;  /* 0x000000010f147824 */ /* 0x000fc800078e0214 */
[----:B------:R-:W-:-:S07]  /*6ce0*/  IMAD.MOV.U32 R21, RZ, RZ, R20 ;  /* 0x000000ffff157224 */ /* 0x000fce00078e0014 */
[----:B------:R-:W-:Y:S05]  /*6cf0*/  WARPSYNC.COLLECTIVE R24, `(.L_x_193) ;  /* 0x0000000018087348 */ /* 0x000fea0003c00000 */
[----:B------:R0:W1:Y:S02]  /*6d00*/  SHFL.DOWN P4, R25, R21, R9, R8 ;  /* 0x0800000915197389 */ /* 0x0000640000080008 */
[----:B01----:R-:W-:Y:S05]  /*6d10*/  ENDCOLLECTIVE ;  /* 0x000000000000791b */ /* 0x003fea0003800000 */
.L_x_193:
[----:B------:R-:W0:Y:S01]  /*6d20*/  LDC.64 R8, c[0x0][0x3a0] ;  /* 0x0000e800ff087b82 */ /* 0x000e220000000a00 */
[----:B------:R-:W-:Y:S02]  /*6d30*/  ISETP.NE.AND P4, PT, R14, 0x65, PT ;  /* 0x000000650e00780c */ /* 0x000fe40003f85270 */
[----:B------:R-:W-:-:S05]  /*6d40*/  SEL R25, R25, RZ, !P5 ;  /* 0x000000ff19197207 */ /* 0x000fca0006800000 */
[----:B------:R-:W-:-:S07]  /*6d50*/  IMAD.IADD R20, R20, 0x1, R25 ;  /* 0x0000000114147824 */ /* 0x000fce00078e0219 */
[----:B0-----:R-:W-:Y:S05]  /*6d60*/  WARPSYNC.COLLECTIVE R24, `(.L_x_194) ;  /* 0x0000000018087348 */ /* 0x001fea0003c00000 */
[----:B------:R-:W-:Y:S01]  /*6d70*/  VOTE.ALL P4, P4 ;  /* 0x0000000000ff7806 */ /* 0x000fe20002080000 */
[----:B0-----:R-:W-:-:S12]  /*6d80*/  ENDCOLLECTIVE ;  /* 0x000000000000791b */ /* 0x001fd80003800000 */
.L_x_194:
[----:B------:R-:W-:-:S05]  /*6d90*/  IADD3 R18, P5, PT, R8, 0x100, RZ ;  /* 0x0000010008127810 */ /* 0x000fca0007fbe0ff */
[----:B------:R-:W-:Y:S01]  /*6da0*/  IMAD.X R22, RZ, RZ, R9, P5 ;  /* 0x000000ffff167224 */ /* 0x000fe200028e0609 */
[----:B------:R-:W-:Y:S07]  /*6db0*/  BRA `(.L_x_195) ;  /* 0xffffffac00c87947 */ /* 0x000fee000383ffff */
.L_x_47:
[----:B------:R-:W-:Y:S01]  /*6dc0*/  BSSY B1, `(.L_x_196) ;  /* 0x0000006000017945 */ /* 0x000fe20003800000 */
[----:B------:R-:W-:Y:S01]  /*6dd0*/  PLOP3.LUT P4, PT, P4, PT, PT, 0x8, 0x80 ;  /* 0x000000000080781c */ /* 0x000fe2000278e170 */
[----:B------:R-:W-:-:S12]  /*6de0*/  IMAD.MOV.U32 R24, RZ, RZ, -0x1 ;  /* 0xffffffffff187424 */ /* 0x000fd800078e00ff */
[----:B------:R-:W-:Y:S05]  /*6df0*/  WARPSYNC.COLLECTIVE R24, `(.L_x_197) ;  /* 0x0000000018087348 */ /* 0x000fea0003c00000 */
[----:B------:R-:W-:Y:S01]  /*6e00*/  VOTE.ANY P4, P4 ;  /* 0x0000000000ff7806 */ /* 0x000fe20002080100 */
[----:B------:R-:W-:-:S12]  /*6e10*/  ENDCOLLECTIVE ;  /* 0x000000000000791b */ /* 0x000fd80003800000 */
.L_x_197:
[----:B------:R-:W-:Y:S05]  /*6e20*/  BSYNC B1 ;  /* 0x0000000000017941 */ /* 0x000fea0003800000 */
.L_x_196:
[----:B------:R-:W-:Y:S05]  /*6e30*/  BRA `(.L_x_198) ;  /* 0xffffffac00d07947 */ /* 0x000fea000383ffff */
.L_x_51:
[----:B------:R-:W-:Y:S01]  /*6e40*/  BSSY B1, `(.L_x_199) ;  /* 0x0000006000017945 */ /* 0x000fe20003800000 */
[----:B------:R-:W-:Y:S01]  /*6e50*/  PLOP3.LUT P4, PT, P4, PT, PT, 0x8, 0x80 ;  /* 0x000000000080781c */ /* 0x000fe2000278e170 */
[----:B------:R-:W-:-:S12]  /*6e60*/  IMAD.MOV.U32 R24, RZ, RZ, -0x1 ;  /* 0xffffffffff187424 */ /* 0x000fd800078e00ff */
[----:B------:R-:W-:Y:S05]  /*6e70*/  WARPSYNC.COLLECTIVE R24, `(.L_x_200) ;  /* 0x0000000018087348 */ /* 0x000fea0003c00000 */
[----:B------:R-:W-:Y:S01]  /*6e80*/  VOTE.ANY P4, P4 ;  /* 0x0000000000ff7806 */ /* 0x000fe20002080100 */
[----:B------:R-:W-:-:S12]  /*6e90*/  ENDCOLLECTIVE ;  /* 0x000000000000791b */ /* 0x000fd80003800000 */
.L_x_200:
[----:B------:R-:W-:Y:S05]  /*6ea0*/  BSYNC B1 ;  /* 0x0000000000017941 */ /* 0x000fea0003800000 */
.L_x_199:
[----:B------:R-:W-:Y:S05]  /*6eb0*/  BRA `(.L_x_201) ;  /* 0xffffffac00e47947 */ /* 0x000fea000383ffff */
.L_x_53:
[----:B------:R-:W-:Y:S01]  /*6ec0*/  BSSY B1, `(.L_x_202) ;  /* 0x0000006000017945 */ /* 0x000fe20003800000 */
[----:B------:R-:W-:Y:S01]  /*6ed0*/  PLOP3.LUT P4, PT, P4, PT, PT, 0x8, 0x80 ;  /* 0x000000000080781c */ /* 0x000fe2000278e170 */
[----:B------:R-:W-:-:S12]  /*6ee0*/  IMAD.MOV.U32 R24, RZ, RZ, -0x1 ;  /* 0xffffffffff187424 */ /* 0x000fd800078e00ff */
[----:B------:R-:W-:Y:S05]  /*6ef0*/  WARPSYNC.COLLECTIVE R24, `(.L_x_203) ;  /* 0x0000000018087348 */ /* 0x000fea0003c00000 */
[----:B------:R-:W-:Y:S01]  /*6f00*/  VOTE.ANY R24, PT, P4 ;  /* 0x0000000000187806 */ /* 0x000fe200020e0100 */
[----:B------:R-:W-:Y:S06]  /*6f10*/  ENDCOLLECTIVE ;  /* 0x000000000000791b */ /* 0x000fec0003800000 */
.L_x_203:
[----:B------:R-:W-:Y:S05]  /*6f20*/  BSYNC B1 ;  /* 0x0000000000017941 */ /* 0x000fea0003800000 */
.L_x_202:
[----:B------:R-:W0:Y:S01]  /*6f30*/  S2R R8, SR_GEMASK ;  /* 0x0000000000087919 */ /* 0x000e220000003c00 */
[----:B------:R-:W-:Y:S02]  /*6f40*/  IMAD.MOV.U32 R21, RZ, RZ, R15 ;  /* 0x000000ffff157224 */ /* 0x000fe400078e000f */
[----:B------:R-:W-:Y:S01]  /*6f50*/  VIADD R0, R0, 0xffffffe0 ;  /* 0xffffffe000007836 */ /* 0x000fe20000000000 */
[----:B0-----:R-:W-:Y:S01]  /*6f60*/  LOP3.LUT R8, R24, 0x80000000, R8, 0xec, !PT ;  /* 0x8000000018087812 */ /* 0x001fe200078eec08 */
[----:B------:R-:W-:-:S04]  /*6f70*/  IMAD.MOV.U32 R24, RZ, RZ, -0x1 ;  /* 0xffffffffff187424 */ /* 0x000fc800078e00ff */
[----:B------:R-:W-:-:S05]  /*6f80*/  VIADD R9, R8, 0xffffffff ;  /* 0xffffffff08097836 */ /* 0x000fca0000000000 */
[----:B------:R-:W-:Y:S01]  /*6f90*/  LOP3.LUT R8, R8, R9, RZ, 0xc, !PT ;  /* 0x0000000908087212 */ /* 0x000fe200078e0cff */
[----:B------:R-:W-:-:S05]  /*6fa0*/  IMAD.MOV.U32 R9, RZ, RZ, 0x1 ;  /* 0x00000001ff097424 */ /* 0x000fca00078e00ff */
[----:B------:R-:W0:Y:S02]  /*6fb0*/  POPC R8, R8 ;  /* 0x0000000800087309 */ /* 0x000e240000000000 */
[----:B0-----:R-:W-:Y:S05]  /*6fc0*/  WARPSYNC.COLLECTIVE R24, `(.L_x_204) ;  /* 0x0000000018087348 */ /* 0x001fea0003c00000 */
[----:B0-----:R0:W1:Y:S02]  /*6fd0*/  SHFL.DOWN P4, R25, R21, R9, R8 ;  /* 0x0800000915197389 */ /* 0x0010640000080008 */
[----:B01----:R-:W-:Y:S05]  /*6fe0*/  ENDCOLLECTIVE ;  /* 0x000000000000791b */ /* 0x003fea0003800000 */
.L_x_204:
[----:B------:R-:W0:Y:S01]  /*6ff0*/  S2R R24, SR_LANEID ;  /* 0x0000000000187919 */ /* 0x000e220000000000 */
[----:B------:R-:W-:Y:S01]  /*7000*/  IMAD.MOV.U32 R9, RZ, RZ, 0x2 ;  /* 0x00000002ff097424 */ /* 0x000fe200078e00ff */
[----:B0-----:R-:W-:Y:S01]  /*7010*/  ISETP.GE.AND P4, PT, R24, R8, PT ;  /* 0x000000081800720c */ /* 0x001fe20003f86270 */
[----:B------:R-:W-:-:S03]  /*7020*/  IMAD.MOV.U32 R24, RZ, RZ, -0x1 ;  /* 0xffffffffff187424 */ /* 0x000fc600078e00ff */
[----:B------:R-:W-:-:S05]  /*7030*/  SEL R25, R25, RZ, !P4 ;  /* 0x000000ff19197207 */ /* 0x000fca0006000000 */
[----:B------:R-:W-:-:S04]  /*7040*/  IMAD.IADD R15, R25, 0x1, R15 ;  /* 0x00000001190f7824 */ /* 0x000fc800078e020f */
[----:B------:R-:W-:-:S07]  /*7050*/  IMAD.MOV.U32 R21, RZ, RZ, R15 ;  /* 0x000000ffff157224 */ /* 0x000fce00078e000f */
[----:B------:R-:W-:Y:S05]  /*7060*/  WARPSYNC.COLLECTIVE R24, `(.L_x_205) ;  /* 0x0000000018087348 */ /* 0x000fea0003c00000 */
[----:B------:R0:W1:Y:S02]  /*7070*/  SHFL.DOWN P4, R25, R21, R9, R8 ;  /* 0x0800000915197389 */ /* 0x0000640000080008 */
[----:B01----:R-:W-:Y:S05]  /*7080*/  ENDCOLLECTIVE ;  /* 0x000000000000791b */ /* 0x003fea0003800000 */
.L_x_205:
        /* <DEDUP_REMOVED lines=8> */
.L_x_206:
        /* <DEDUP_REMOVED lines=8> */
.L_x_207:
        /* <DEDUP_REMOVED lines=8> */
.L_x_208:
[----:B------:R-:W-:-:S04]  /*7210*/  ISETP.GT.AND P4, PT, R19, R8, PT ;  /* 0x000000081300720c */ /* 0x000fc80003f84270 */
[----:B------:R-:W-:Y:S02]  /*7220*/  SEL R25, R25, RZ, !P4 ;  /* 0x000000ff19197207 */ /* 0x000fe40006000000 */
[----:B------:R-:W-:Y:S02]  /*7230*/  ISETP.NE.AND P4, PT, R14, 0x65, PT ;  /* 0x000000650e00780c */ /* 0x000fe40003f85270 */
[----:B------:R-:W-:-:S11]  /*7240*/  IADD3 R20, PT, PT, R15, R25, R20 ;  /* 0x000000190f147210 */ /* 0x000fd60007ffe014 */
[----:B------:R-:W-:Y:S05]  /*7250*/  WARPSYNC.COLLECTIVE R24, `(.L_x_209) ;  /* 0x0000000018087348 */ /* 0x000fea0003c00000 */
[----:B------:R-:W-:Y:S01]  /*7260*/  VOTE.ALL P4, P4 ;  /* 0x0000000000ff7806 */ /* 0x000fe20002080000 */
[----:B------:R-:W-:-:S12]  /*7270*/  ENDCOLLECTIVE ;  /* 0x000000000000791b */ /* 0x000fd80003800000 */
.L_x_209:
[----:B------:R-:W-:Y:S05]  /*7280*/  BRA `(.L_x_210) ;  /* 0xffffffac00787947 */ /* 0x000fea000383ffff */
.L_x_127:
[----:B------:R-:W-:Y:S01]  /*7290*/  BSSY B1, `(.L_x_211) ;  /* 0x0000006000017945 */ /* 0x000fe20003800000 */
[----:B------:R-:W-:Y:S01]  /*72a0*/  PLOP3.LUT P4, PT, P4, PT, PT, 0x8, 0x80 ;  /* 0x000000000080781c */ /* 0x000fe2000278e170 */
[----:B------:R-:W-:-:S12]  /*72b0*/  IMAD.MOV.U32 R24, RZ, RZ, -0x1 ;  /* 0xffffffffff187424 */ /* 0x000fd800078e00ff */
[----:B------:R-:W-:Y:S05]  /*72c0*/  WARPSYNC.COLLECTIVE R24, `(.L_x_212) ;  /* 0x0000000018087348 */ /* 0x000fea0003c00000 */
[----:B------:R-:W-:Y:S01]  /*72d0*/  VOTE.ANY P4, P4 ;  /* 0x0000000000ff7806 */ /* 0x000fe20002080100 */
[----:B------:R-:W-:-:S12]  /*72e0*/  ENDCOLLECTIVE ;  /* 0x000000000000791b */ /* 0x000fd80003800000 */
.L_x_212:
[----:B------:R-:W-:Y:S05]  /*72f0*/  BSYNC B1 ;  /* 0x0000000000017941 */ /* 0x000fea0003800000 */
.L_x_211:
[----:B------:R-:W-:Y:S05]  /*7300*/  BRA `(.L_x_213) ;  /* 0xffffffd800a07947 */ /* 0x000fea000383ffff */
.L_x_131:
[----:B------:R-:W-:Y:S01]  /*7310*/  BSSY B1, `(.L_x_214) ;  /* 0x0000006000017945 */ /* 0x000fe20003800000 */
[----:B------:R-:W-:Y:S01]  /*7320*/  PLOP3.LUT P4, PT, P4, PT, PT, 0x8, 0x80 ;  /* 0x000000000080781c */ /* 0x000fe2000278e170 */
[----:B------:R-:W-:-:S12]  /*7330*/  IMAD.MOV.U32 R24, RZ, RZ, -0x1 ;  /* 0xffffffffff187424 */ /* 0x000fd800078e00ff */
[----:B------:R-:W-:Y:S05]  /*7340*/  WARPSYNC.COLLECTIVE R24, `(.L_x_215) ;  /* 0x0000000018087348 */ /* 0x000fea0003c00000 */
[----:B------:R-:W-:Y:S01]  /*7350*/  VOTE.ANY P4, P4 ;  /* 0x0000000000ff7806 */ /* 0x000fe20002080100 */
[----:B------:R-:W-:-:S12]  /*7360*/  ENDCOLLECTIVE ;  /* 0x000000000000791b */ /* 0x000fd80003800000 */
.L_x_215:
[----:B------:R-:W-:Y:S05]  /*7370*/  BSYNC B1 ;  /* 0x0000000000017941 */ /* 0x000fea0003800000 */
.L_x_214:
[----:B------:R-:W-:Y:S05]  /*7380*/  BRA `(.L_x_216) ;  /* 0xffffffd800b07947 */ /* 0x000fea000383ffff */
.L_x_133:
[----:B------:R-:W0:Y:S01]  /*7390*/  S2R R26, SR_GEMASK ;  /* 0x00000000001a7919 */ /* 0x000e220000003c00 */
[----:B------:R-:W-:Y:S01]  /*73a0*/  BSSY B1, `(.L_x_217) ;  /* 0x0000006000017945 */ /* 0x000fe20003800000 */
[----:B------:R-:W-:Y:S01]  /*73b0*/  PLOP3.LUT P4, PT, P4, PT, PT, 0x8, 0x80 ;  /* 0x000000000080781c */ /* 0x000fe2000278e170 */
[----:B------:R-:W-:-:S12]  /*73c0*/  IMAD.MOV.U32 R24, RZ, RZ, -0x1 ;  /* 0xffffffffff187424 */ /* 0x000fd800078e00ff */
[----:B0-----:R-:W-:Y:S05]  /*73d0*/  WARPSYNC.COLLECTIVE R24, `(.L_x_218) ;  /* 0x0000000018087348 */ /* 0x001fea0003c00000 */
[----:B------:R-:W-:Y:S01]  /*73e0*/  VOTE.ANY R24, PT, P4 ;  /* 0x0000000000187806 */ /* 0x000fe200020e0100 */
[----:B0-----:R-:W-:Y:S06]  /*73f0*/  ENDCOLLECTIVE ;  /* 0x000000000000791b */ /* 0x001fec0003800000 */
.L_x_218:
[----:B------:R-:W-:Y:S05]  /*7400*/  BSYNC B1 ;  /* 0x0000000000017941 */ /* 0x000fea0003800000 */
.L_x_217:
[----:B------:R-:W-:Y:S01]  /*7410*/  LOP3.LUT R24, R24, 0x80000000, R26, 0xec, !PT ;  /* 0x8000000018187812 */ /* 0x000fe200078eec1a */
[----:B------:R-:W0:Y:S01]  /*7420*/  S2R R22, SR_LANEID ;  /* 0x0000000000167919 */ /* 0x000e220000000000 */
[----:B------:R-:W-:Y:S01]  /*7430*/  IMAD.MOV.U32 R21, RZ, RZ, R7 ;  /* 0x000000ffff157224 */ /* 0x000fe200078e0007 */
[----:B------:R-:W-:Y:S01]  /*7440*/  ISETP.NE.AND P6, PT, R6, 0x65, PT ;  /* 0x000000650600780c */ /* 0x000fe20003fc5270 */
[----:B------:R-:W-:Y:S02]  /*7450*/  IMAD.MOV.U32 R9, RZ, RZ, 0x1 ;  /* 0x00000001ff097424 */ /* 0x000fe400078e00ff */
[----:B------:R-:W-:-:S05]  /*7460*/  VIADD R3, R24, 0xffffffff ;  /* 0xffffffff18037836 */ /* 0x000fca0000000000 */
[----:B------:R-:W-:Y:S01]  /*7470*/  LOP3.LUT R3, R24, R3, RZ, 0xc, !PT ;  /* 0x0000000318037212 */ /* 0x000fe200078e0cff */
[----:B------:R-:W-:-:S03]  /*7480*/  IMAD.MOV.U32 R24, RZ, RZ, -0x1 ;  /* 0xffffffffff187424 */ /* 0x000fc600078e00ff */
[----:B------:R1:W2:Y:S04]  /*7490*/  POPC R8, R3 ;  /* 0x0000000300087309 */ /* 0x0002a80000000000 */
[----:B012---:R-:W-:Y:S05]  /*74a0*/  WARPSYNC.COLLECTIVE R24, `(.L_x_219) ;  /* 0x0000000018087348 */ /* 0x007fea0003c00000 */
[----:B--2---:R2:W3:Y:S02]  /*74b0*/  SHFL.DOWN P4, R25, R21, R9, R8 ;  /* 0x0800000915197389 */ /* 0x0044e40000080008 */
[----:B0123--:R-:W-:Y:S05]  /*74c0*/  ENDCOLLECTIVE ;  /* 0x000000000000791b */ /* 0x00ffea0003800000 */
.L_x_219:
[C---:B------:R-:W-:Y:S02]  /*74d0*/  VIADD R3, R22.reuse, 0x2 ;  /* 0x0000000216037836 */ /* 0x040fe40000000000 */
[----:B------:R-:W-:-:S05]  /*74e0*/  VIADD R6, R22, 0x10 ;  /* 0x0000001016067836 */ /* 0x000fca0000000000 */
[-C--:B------:R-:W-:Y:S01]  /*74f0*/  ISETP.GT.AND P5, PT, R6, R8.reuse, PT ;  /* 0x000000080600720c */ /* 0x080fe20003fa4270 */
        /* <DEDUP_REMOVED lines=8> */
.L_x_220:
        /* <DEDUP_REMOVED lines=10> */
.L_x_221:
[----:B------:R-:W-:Y:S01]  /*7620*/  IMAD.MOV.U32 R9, RZ, RZ, 0x8 ;  /* 0x00000008ff097424 */ /* 0x000fe200078e00ff */
[----:B------:R-:W-:-:S04]  /*7630*/  ISETP.GT.AND P4, PT, R4, R8, PT ;  /* 0x000000080400720c */ /* 0x000fc80003f84270 */
[----:B------:R-:W-:-:S05]  /*7640*/  SEL R20, R25, RZ, !P4 ;  /* 0x000000ff19147207 */ /* 0x000fca0006000000 */
[----:B------:R-:W-:Y:S02]  /*7650*/  IMAD.IADD R7, R23, 0x1, R20 ;  /* 0x0000000117077824 */ /* 0x000fe400078e0214 */
[----:B------:R-:W0:Y:S02]  /*7660*/  LDC.64 R22, c[0x0][0x3a0] ;  /* 0x0000e800ff167b82 */ /* 0x000e240000000a00 */
[----:B------:R-:W-:-:S07]  /*7670*/  IMAD.MOV.U32 R21, RZ, RZ, R7 ;  /* 0x000000ffff157224 */ /* 0x000fce00078e0007 */
[----:B0-----:R-:W-:Y:S05]  /*7680*/  WARPSYNC.COLLECTIVE R24, `(.L_x_222) ;  /* 0x0000000018087348 */ /* 0x001fea0003c00000 */
[----:B------:R1:W2:Y:S02]  /*7690*/  SHFL.DOWN P4, R25, R21, R9, R8 ;  /* 0x0800000915197389 */ /* 0x0002a40000080008 */
[----:B012---:R-:W-:Y:S05]  /*76a0*/  ENDCOLLECTIVE ;  /* 0x000000000000791b */ /* 0x007fea0003800000 */
.L_x_222:
        /* <DEDUP_REMOVED lines=8> */
.L_x_223:
[----:B------:R-:W-:Y:S02]  /*7730*/  PLOP3.LUT P4, PT, P6, PT, PT, 0x80, 0x8 ;  /* 0x000000000008781c */ /* 0x000fe4000378f070 */
[----:B------:R-:W-:Y:S02]  /*7740*/  SEL R25, R25, RZ, !P5 ;  /* 0x000000ff19197207 */ /* 0x000fe40006800000 */
[----:B------:R-:W-:-:S03]  /*7750*/  IADD3 R7, P5, PT, R22, 0x100, RZ ;  /* 0x0000010016077810 */ /* 0x000fc60007fbe0ff */
[----:B------:R-:W-:Y:S02]  /*7760*/  IMAD.IADD R22, R20, 0x1, R25 ;  /* 0x0000000114167824 */ /* 0x000fe400078e0219 */
[----:B------:R-:W-:-:S08]  /*7770*/  IMAD.X R23, RZ, RZ, R23, P5 ;  /* 0x000000ffff177224 */ /* 0x000fd000028e0617 */
[----:B------:R-:W-:Y:S05]  /*7780*/  WARPSYNC.COLLECTIVE R24, `(.L_x_224) ;  /* 0x0000000018087348 */ /* 0x000fea0003c00000 */
[----:B------:R-:W-:Y:S01]  /*7790*/  VOTE.ALL P4, P4 ;  /* 0x0000000000ff7806 */ /* 0x000fe20002080000 */
[----:B------:R-:W-:-:S12]  /*77a0*/  ENDCOLLECTIVE ;  /* 0x000000000000791b */ /* 0x000fd80003800000 */
.L_x_224:
[----:B------:R-:W-:Y:S05]  /*77b0*/  BRA `(.L_x_225) ;  /* 0xffffffd800447947 */ /* 0x000fea000383ffff */
.L_x_135:
[----:B------:R-:W-:Y:S01]  /*77c0*/  BSSY B1, `(.L_x_226) ;  /* 0x0000006000017945 */ /* 0x000fe20003800000 */
[----:B------:R-:W-:Y:S01]  /*77d0*/  PLOP3.LUT P4, PT, P4, PT, PT, 0x8, 0x80 ;  /* 0x000000000080781c */ /* 0x000fe2000278e170 */
[----:B------:R-:W-:-:S12]  /*77e0*/  IMAD.MOV.U32 R24, RZ, RZ, -0x1 ;  /* 0xffffffffff187424 */ /* 0x000fd800078e00ff */
[----:B------:R-:W-:Y:S05]  /*77f0*/  WARPSYNC.COLLECTIVE R24, `(.L_x_227) ;  /* 0x0000000018087348 */ /* 0x000fea0003c00000 */
[----:B------:R-:W-:Y:S01]  /*7800*/  VOTE.ANY P4, P4 ;  /* 0x0000000000ff7806 */ /* 0x000fe20002080100 */
[----:B------:R-:W-:-:S12]  /*7810*/  ENDCOLLECTIVE ;  /* 0x000000000000791b */ /* 0x000fd80003800000 */
.L_x_227:
[----:B------:R-:W-:Y:S05]  /*7820*/  BSYNC B1 ;  /* 0x0000000000017941 */ /* 0x000fea0003800000 */
.L_x_226:
[----:B------:R-:W-:Y:S05]  /*7830*/  BRA `(.L_x_228) ;  /* 0xffffffd8004c7947 */ /* 0x000fea000383ffff */
.L_x_139:
[----:B------:R-:W-:Y:S01]  /*7840*/  BSSY B1, `(.L_x_229) ;  /* 0x0000006000017945 */ /* 0x000fe20003800000 */
[----:B------:R-:W-:Y:S01]  /*7850*/  PLOP3.LUT P4, PT, P4, PT, PT, 0x8, 0x80 ;  /* 0x000000000080781c */ /* 0x000fe2000278e170 */
[----:B------:R-:W-:-:S12]  /*7860*/  IMAD.MOV.U32 R24, RZ, RZ, -0x1 ;  /* 0xffffffffff187424 */ /* 0x000fd800078e00ff */
[----:B------:R-:W-:Y:S05]  /*7870*/  WARPSYNC.COLLECTIVE R24, `(.L_x_230) ;  /* 0x0000000018087348 */ /* 0x000fea0003c00000 */
[----:B------:R-:W-:Y:S01]  /*7880*/  VOTE.ANY P4, P4 ;  /* 0x0000000000ff7806 */ /* 0x000fe20002080100 */
[----:B------:R-:W-:-:S12]  /*7890*/  ENDCOLLECTIVE ;  /* 0x000000000000791b */ /* 0x000fd80003800000 */
.L_x_230:
[----:B------:R-:W-:Y:S05]  /*78a0*/  BSYNC B1 ;  /* 0x0000000000017941 */ /* 0x000fea0003800000 */
.L_x_229:
[----:B------:R-:W-:Y:S05]  /*78b0*/  BRA `(.L_x_231) ;  /* 0xffffffd800607947 */ /* 0x000fea000383ffff */
.L_x_141:
[----:B------:R-:W-:Y:S01]  /*78c0*/  BSSY B1, `(.L_x_232) ;  /* 0x0000006000017945 */ /* 0x000fe20003800000 */
[----:B------:R-:W-:Y:S01]  /*78d0*/  PLOP3.LUT P4, PT, P4, PT, PT, 0x8, 0x80 ;  /* 0x000000000080781c */ /* 0x000fe2000278e170 */
[----:B------:R-:W-:-:S12]  /*78e0*/  IMAD.MOV.U32 R24, RZ, RZ, -0x1 ;  /* 0xffffffffff187424 */ /* 0x000fd800078e00ff */
[----:B------:R-:W-:Y:S05]  /*78f0*/  WARPSYNC.COLLECTIVE R24, `(.L_x_233) ;  /* 0x0000000018087348 */ /* 0x000fea0003c00000 */
[----:B------:R-:W-:Y:S01]  /*7900*/  VOTE.ANY R24, PT, P4 ;  /* 0x0000000000187806 */ /* 0x000fe200020e0100 */
[----:B------:R-:W-:Y:S06]  /*7910*/  ENDCOLLECTIVE ;  /* 0x000000000000791b */ /* 0x000fec0003800000 */
.L_x_233:
[----:B------:R-:W-:Y:S05]  /*7920*/  BSYNC B1 ;  /* 0x0000000000017941 */ /* 0x000fea0003800000 */
.L_x_232:
[----:B------:R-:W-:Y:S01]  /*7930*/  LOP3.LUT R8, R24, 0x80000000, R26, 0xec, !PT ;  /* 0x8000000018087812 */ /* 0x000fe200078eec1a */
[----:B------:R-:W-:Y:S02]  /*7940*/  IMAD.MOV.U32 R24, RZ, RZ, -0x1 ;  /* 0xffffffffff187424 */ /* 0x000fe400078e00ff */
[----:B------:R-:W-:Y:S02]  /*7950*/  VIADD R2, R2, 0xffffffe0 ;  /* 0xffffffe002027836 */ /* 0x000fe40000000000 */
[----:B------:R-:W-:-:S05]  /*7960*/  VIADD R9, R8, 0xffffffff ;  /* 0xffffffff08097836 */ /* 0x000fca0000000000 */
[----:B------:R-:W-:Y:S01]  /*7970*/  LOP3.LUT R8, R8, R9, RZ, 0xc, !PT ;  /* 0x0000000908087212 */ /* 0x000fe200078e0cff */
[----:B------:R-:W-:-:S05]  /*7980*/  IMAD.MOV.U32 R9, RZ, RZ, 0x1 ;  /* 0x00000001ff097424 */ /* 0x000fca00078e00ff */
[----:B------:R-:W0:Y:S02]  /*7990*/  POPC R8, R8 ;  /* 0x0000000800087309 */ /* 0x000e240000000000 */
[----:B0-----:R-:W-:Y:S05]  /*79a0*/  WARPSYNC.COLLECTIVE R24, `(.L_x_234) ;  /* 0x0000000018087348 */ /* 0x001fea0003c00000 */
[----:B0-----:R0:W1:Y:S02]  /*79b0*/  SHFL.DOWN P4, R25, R21, R9, R8 ;  /* 0x0800000915197389 */ /* 0x0010640000080008 */
[----:B01----:R-:W-:Y:S05]  /*79c0*/  ENDCOLLECTIVE ;  /* 0x000000000000791b */ /* 0x003fea0003800000 */
.L_x_234:
[----:B------:R-:W0:Y:S01]  /*79d0*/  S2R R24, SR_LANEID ;  /* 0x0000000000187919 */ /* 0x000e220000000000 */
[----:B------:R-:W-:Y:S01]  /*79e0*/  IMAD.MOV.U32 R9, RZ, RZ, 0x2 ;  /* 0x00000002ff097424 */ /* 0x000fe200078e00ff */
[----:B0-----:R-:W-:Y:S01]  /*79f0*/  ISETP.GE.AND P4, PT, R24, R8, PT ;  /* 0x000000081800720c */ /* 0x001fe20003f86270 */
[----:B------:R-:W-:-:S03]  /*7a00*/  IMAD.MOV.U32 R24, RZ, RZ, -0x1 ;  /* 0xffffffffff187424 */ /* 0x000fc600078e00ff */
[----:B------:R-:W-:-:S05]  /*7a10*/  SEL R25, R25, RZ, !P4 ;  /* 0x000000ff19197207 */ /* 0x000fca0006000000 */
[----:B------:R-:W-:-:S07]  /*7a20*/  IMAD.IADD R21, R25, 0x1, R21 ;  /* 0x0000000119157824 */ /* 0x000fce00078e0215 */
[----:B------:R-:W-:Y:S05]  /*7a30*/  WARPSYNC.COLLECTIVE R24, `(.L_x_235) ;  /* 0x0000000018087348 */ /* 0x000fea0003c00000 */
[----:B------:R0:W1:Y:S02]  /*7a40*/  SHFL.DOWN P4, R25, R21, R9, R8 ;  /* 0x0800000915197389 */ /* 0x0000640000080008 */
[----:B01----:R-:W-:Y:S05]  /*7a50*/  ENDCOLLECTIVE ;  /* 0x000000000000791b */ /* 0x003fea0003800000 */
.L_x_235:
[----:B------:R-:W-:Y:S01]  /*7a60*/  IMAD.MOV.U32 R9, RZ, RZ, 0x4 ;  /* 0x00000004ff097424 */ /* 0x000fe200078e00ff */
[----:B------:R-:W-:-:S04]  /*7a70*/  ISETP.GT.AND P4, PT, R3, R8, PT ;  /* 0x000000080300720c */ /* 0x000fc80003f84270 */
[----:B------:R-:W-:-:S05]  /*7a80*/  SEL R25, R25, RZ, !P4 ;  /* 0x000000ff19197207 */ /* 0x000fca0006000000 */
[----:B------:R-:W-:-:S07]  /*7a90*/  IMAD.IADD R21, R21, 0x1, R25 ;  /* 0x0000000115157824 */ /* 0x000fce00078e0219 */
[----:B------:R-:W-:Y:S05]  /*7aa0*/  WARPSYNC.COLLECTIVE R24, `(.L_x_236) ;  /* 0x0000000018087348 */ /* 0x000fea0003c00000 */
[----:B------:R0:W1:Y:S02]  /*7ab0*/  SHFL.DOWN P4, R25, R21, R9, R8 ;  /* 0x0800000915197389 */ /* 0x0000640000080008 */
[----:B01----:R-:W-:Y:S05]  /*7ac0*/  ENDCOLLECTIVE ;  /* 0x000000000000791b */ /* 0x003fea0003800000 */
.L_x_236:
[----:B------:R-:W-:Y:S01]  /*7ad0*/  IMAD.MOV.U32 R9, RZ, RZ, 0x8 ;  /* 0x00000008ff097424 */ /* 0x000fe200078e00ff */
[----:B------:R-:W-:-:S04]  /*7ae0*/  ISETP.GT.AND P4, PT, R4, R8, PT ;  /* 0x000000080400720c */ /* 0x000fc80003f84270 */
[----:B------:R-:W-:-:S05]  /*7af0*/  SEL R25, R25, RZ, !P4 ;  /* 0x000000ff19197207 */ /* 0x000fca0006000000 */
[----:B------:R-:W-:-:S07]  /*7b00*/  IMAD.IADD R21, R21, 0x1, R25 ;  /* 0x0000000115157824 */ /* 0x000fce00078e0219 */
[----:B------:R-:W-:Y:S05]  /*7b10*/  WARPSYNC.COLLECTIVE R24, `(.L_x_237) ;  /* 0x0000000018087348 */ /* 0x000fea0003c00000 */
[----:B------:R0:W1:Y:S02]  /*7b20*/  SHFL.DOWN P4, R25, R21, R9, R8 ;  /* 0x0800000915197389 */ /* 0x0000640000080008 */
[----:B01----:R-:W-:Y:S05]  /*7b30*/  ENDCOLLECTIVE ;  /* 0x000000000000791b */ /* 0x003fea0003800000 */
.L_x_237:
[----:B------:R-:W-:Y:S01]  /*7b40*/  IMAD.MOV.U32 R9, RZ, RZ, 0x10 ;  /* 0x00000010ff097424 */ /* 0x000fe200078e00ff */
[----:B------:R-:W-:-:S04]  /*7b50*/  ISETP.GT.AND P4, PT, R5, R8, PT ;  /* 0x000000080500720c */ /* 0x000fc80003f84270 */
[----:B------:R-:W-:-:S05]  /*7b60*/  SEL R25, R25, RZ, !P4 ;  /* 0x000000ff19197207 */ /* 0x000fca0006000000 */
[----:B------:R-:W-:-:S07]  /*7b70*/  IMAD.IADD R21, R21, 0x1, R25 ;  /* 0x0000000115157824 */ /* 0x000fce00078e0219 */
[----:B------:R-:W-:Y:S05]  /*7b80*/  WARPSYNC.COLLECTIVE R24, `(.L_x_238) ;  /* 0x0000000018087348 */ /* 0x000fea0003c00000 */
[----:B------:R0:W1:Y:S02]  /*7b90*/  SHFL.DOWN P4, R25, R21, R9, R8 ;  /* 0x0800000915197389 */ /* 0x0000640000080008 */
[----:B01----:R-:W-:Y:S05]  /*7ba0*/  ENDCOLLECTIVE ;  /* 0x000000000000791b */ /* 0x003fea0003800000 */
.L_x_238:
[----:B------:R-:W-:-:S04]  /*7bb0*/  ISETP.GT.AND P4, PT, R6, R8, PT ;  /* 0x000000080600720c */ /* 0x000fc80003f84270 */
[----:B------:R-:W-:Y:S02]  /*7bc0*/  SEL R25, R25, RZ, !P4 ;  /* 0x000000ff19197207 */ /* 0x000fe40006000000 */
[----:B------:R-:W-:Y:S02]  /*7bd0*/  ISETP.NE.AND P4, PT, R20, 0x65, PT ;  /* 0x000000651400780c */ /* 0x000fe40003f85270 */
[----:B------:R-:W-:-:S11]  /*7be0*/  IADD3 R22, PT, PT, R21, R25, R22 ;  /* 0x0000001915167210 */ /* 0x000fd60007ffe016 */
[----:B------:R-:W-:Y:S05]  /*7bf0*/  WARPSYNC.COLLECTIVE R24, `(.L_x_239) ;  /* 0x0000000018087348 */ /* 0x000fea0003c00000 */
[----:B------:R-:W-:Y:S01]  /*7c00*/  VOTE.ALL P4, P4 ;  /* 0x0000000000ff7806 */ /* 0x000fe20002080000 */
[----:B------:R-:W-:-:S12]  /*7c10*/  ENDCOLLECTIVE ;  /* 0x000000000000791b */ /* 0x000fd80003800000 */
.L_x_239:
[----:B------:R-:W-:Y:S05]  /*7c20*/  BRA `(.L_x_240) ;  /* 0xffffffd800087947 */ /* 0x000fea000383ffff */
.L_x_241:
[----:B------:R-:W-:-:S00]  /*7c30*/  BRA `(.L_x_241) ;  /* 0xfffffffc00fc7947 */ /* 0x000fc0000383ffff */
[----:B------:R-:W-:-:S00]  /*7c40*/  NOP ;  /* 0x0000000000007918 */ /* 0x000fc00000000000 */
        /* <DEDUP_REMOVED lines=11> */
.L_x_383:


//--------------------- .text._ZN3cub18CUB_300001_SM_10006detail6select23DeviceSelectSweepKernelINS2_10policy_hubIN4cuda3std3__44pairIjjEENS0_8NullTypeEiLb0ELNS0_10SelectImplE2EE10Policy1000EPS9_PSA_N6thrust24THRUST_300001_SM_1000_NS6detail15normal_iteratorINSH_10device_ptrIS9_EEEEPiNS0_13ScanTileStateIiLb1EEE10is_nonzeroSA_iNS2_19streaming_context_tIiLb0EEELSB_2EEEvT0_T1_T2_T3_T4_T5_T6_T7_iT8_NS1_7vsmem_tE --------------------------
	.section	.text._ZN3cub18CUB_300001_SM_10006detail6select23DeviceSelectSweepKernelINS2_10policy_hubIN4cuda3std3__44pairIjjEENS0_8NullTypeEiLb0ELNS0_10SelectImplE2EE10Policy1000EPS9_PSA_N6thrust24THRUST_300001_SM_1000_NS6detail15normal_iteratorINSH_10device_ptrIS9_EEEEPiNS0_13ScanTileStateIiLb1EEE10is_nonzeroSA_iNS2_19streaming_context_tIiLb0EEELSB_2EEEvT0_T1_T2_T3_T4_T5_T6_T7_iT8_NS1_7vsmem_tE,"ax",@progbits
	.align	128
        .global         _ZN3cub18CUB_300001_SM_10006detail6select23DeviceSelectSweepKernelINS2_10policy_hubIN4cuda3std3__44pairIjjEENS0_8NullTypeEiLb0ELNS0_10SelectImplE2EE10Policy1000EPS9_PSA_N6thrust24THRUST_300001_SM_1000_NS6detail15normal_iteratorINSH_10device_ptrIS9_EEEEPiNS0_13ScanTileStateIiLb1EEE10is_nonzeroSA_iNS2_19streaming_context_tIiLb0EEELSB_2EEEvT0_T1_T2_T3_T4_T5_T6_T7_iT8_NS1_7vsmem_tE
        .type           _ZN3cub18CUB_300001_SM_10006detail6select23DeviceSelectSweepKernelINS2_10policy_hubIN4cuda3std3__44pairIjjEENS0_8NullTypeEiLb0ELNS0_10SelectImplE2EE10Policy1000EPS9_PSA_N6thrust24THRUST_300001_SM_1000_NS6detail15normal_iteratorINSH_10device_ptrIS9_EEEEPiNS0_13ScanTileStateIiLb1EEE10is_nonzeroSA_iNS2_19streaming_context_tIiLb0EEELSB_2EEEvT0_T1_T2_T3_T4_T5_T6_T7_iT8_NS1_7vsmem_tE,@function
        .size           _ZN3cub18CUB_300001_SM_10006detail6select23DeviceSelectSweepKernelINS2_10policy_hubIN4cuda3std3__44pairIjjEENS0_8NullTypeEiLb0ELNS0_10SelectImplE2EE10Policy1000EPS9_PSA_N6thrust24THRUST_300001_SM_1000_NS6detail15normal_iteratorINSH_10device_ptrIS9_EEEEPiNS0_13ScanTileStateIiLb1EEE10is_nonzeroSA_iNS2_19streaming_context_tIiLb0EEELSB_2EEEvT0_T1_T2_T3_T4_T5_T6_T7_iT8_NS1_7vsmem_tE,(.L_x_384 - _ZN3cub18CUB_300001_SM_10006detail6select23DeviceSelectSweepKernelINS2_10policy_hubIN4cuda3std3__44pairIjjEENS0_8NullTypeEiLb0ELNS0_10SelectImplE2EE10Policy1000EPS9_PSA_N6thrust24THRUST_300001_SM_1000_NS6detail15normal_iteratorINSH_10device_ptrIS9_EEEEPiNS0_13ScanTileStateIiLb1EEE10is_nonzeroSA_iNS2_19streaming_context_tIiLb0EEELSB_2EEEvT0_T1_T2_T3_T4_T5_T6_T7_iT8_NS1_7vsmem_tE)
        .other          _ZN3cub18CUB_300001_SM_10006detail6select23DeviceSelectSweepKernelINS2_10policy_hubIN4cuda3std3__44pairIjjEENS0_8NullTypeEiLb0ELNS0_10SelectImplE2EE10Policy1000EPS9_PSA_N6thrust24THRUST_300001_SM_1000_NS6detail15normal_iteratorINSH_10device_ptrIS9_EEEEPiNS0_13ScanTileStateIiLb1EEE10is_nonzeroSA_iNS2_19streaming_context_tIiLb0EEELSB_2EEEvT0_T1_T2_T3_T4_T5_T6_T7_iT8_NS1_7vsmem_tE,@"STO_CUDA_ENTRY STV_DEFAULT"
_ZN3cub18CUB_300001_SM_10006detail6select23DeviceSelectSweepKernelINS2_10policy_hubIN4cuda3std3__44pairIjjEENS0_8NullTypeEiLb0ELNS0_10SelectImplE2EE10Policy1000EPS9_PSA_N6thrust24THRUST_300001_SM_1000_NS6detail15normal_iteratorINSH_10device_ptrIS9_EEEEPiNS0_13ScanTileStateIiLb1EEE10is_nonzeroSA_iNS2_19streaming_context_tIiLb0EEELSB_2EEEvT0_T1_T2_T3_T4_T5_T6_T7_iT8_NS1_7vsmem_tE:
.text._ZN3cub18CUB_300001_SM_10006detail6select23DeviceSelectSweepKernelINS2_10policy_hubIN4cuda3std3__44pairIjjEENS0_8NullTypeEiLb0ELNS0_10SelectImplE2EE10Policy1000EPS9_PSA_N6thrust24THRUST_300001_SM_1000_NS6detail15normal_iteratorINSH_10device_ptrIS9_EEEEPiNS0_13ScanTileStateIiLb1EEE10is_nonzeroSA_iNS2_19streaming_context_tIiLb0EEELSB_2EEEvT0_T1_T2_T3_T4_T5_T6_T7_iT8_NS1_7vsmem_tE:
[----:B------:R-:W-:Y:S01]  /*0000*/  LDC R1, c[0x0][0x37c] ;  /* 0x0000df00ff017b82 */ /* 0x000fe20000000800 */
[----:B------:R-:W0:Y:S07]  /*0010*/  S2R R3, SR_CTAID.Y ;  /* 0x0000000000037919 */ /* 0x000e2e0000002600 */
[----:B------:R-:W0:Y:S01]  /*0020*/  S2UR UR5, SR_CTAID.X ;  /* 0x00000000000579c3 */ /* 0x000e220000002500 */
[----:B------:R-:W1:Y:S01]  /*0030*/  LDCU UR4, c[0x0][0x3b0] ;  /* 0x00007600ff0477ac */ /* 0x000e620008000800 */
[----:B------:R-:W2:Y:S06]  /*0040*/  LDCU.64 UR8, c[0x0][0x358] ;  /* 0x00006b00ff0877ac */ /* 0x000eac0008000a00 */
[----:B------:R-:W0:Y:S01]  /*0050*/  LDC R22, c[0x0][0x374] ;  /* 0x0000dd00ff167b82 */ /* 0x000e220000000800 */
[----:B-1----:R-:W-:Y:S01]  /*0060*/  UIADD3 UR4, UPT, UPT, UR4, -0x1, URZ ;  /* 0xffffffff04047890 */ /* 0x002fe2000fffe0ff */
[----:B0-----:R-:W-:-:S04]  /*0070*/  IMAD R22, R22, UR5, R3 ;  /* 0x0000000516167c24 */ /* 0x001fc8000f8e0203 */
[C---:B------:R-:W-:Y:S01]  /*0080*/  IMAD R4, R22.reuse, 0x280, RZ ;  /* 0x0000028016047824 */ /* 0x040fe200078e02ff */
[----:B------:R-:W-:-:S13]  /*0090*/  ISETP.GE.AND P0, PT, R22, UR4, PT ;  /* 0x0000000416007c0c */ /* 0x000fda000bf06270 */
[----:B--2---:R-:W-:Y:S05]  /*00a0*/  @P0 BRA `(.L_x_242) ;  /* 0x0000001c00640947 */ /* 0x004fea0003800000 */
[----:B------:R-:W-:-:S13]  /*00b0*/  ISETP.NE.AND P0, PT, R22, RZ, PT ;  /* 0x000000ff1600720c */ /* 0x000fda0003f05270 */
[----:B------:R-:W-:Y:S05]  /*00c0*/  @P0 BRA `(.L_x_243) ;  /* 0x00000008005c0947 */ /* 0x000fea0003800000 */
[----:B------:R-:W0:Y:S01]  /*00d0*/  S2R R17, SR_TID.X ;  /* 0x0000000000117919 */ /* 0x000e220000002100 */
[----:B------:R-:W1:Y:S01]  /*00e0*/  LDC.64 R2, c[0x0][0x380] ;  /* 0x0000e000ff027b82 */ /* 0x000e620000000a00 */
[----:B0-----:R-:W-:-:S04]  /*00f0*/  IMAD R5, R17, 0x5, R4 ;  /* 0x0000000511057824 */ /* 0x001fc800078e0204 */
[----:B-1----:R-:W-:-:S05]  /*0100*/  IMAD.WIDE.U32 R4, R5, 0x8, R2 ;  /* 0x0000000805047825 */ /* 0x002fca00078e0002 */
        /* <DEDUP_REMOVED lines=14> */
[----:B0-----:R-:W-:-:S04]  /*01f0*/  ULEA UR4, UR5, UR4, 0x18 ;  /* 0x0000000405047291 */ /* 0x001fc8000f8ec0ff */
        /* <DEDUP_REMOVED lines=38> */
[----:B0-----:R-:W-:-:S04]  /*0460*/  IMAD.IADD R5, R4, 0x1, R5 ;  /* 0x0000000104057824 */ /* 0x001fc800078e0205 */
[----:B------:R-:W-:Y:S01]  /*0470*/  IMAD.IADD R6, R6, 0x1, R5 ;  /* 0x0000000106067824 */ /* 0x000fe200078e0205 */
[----:B------:R-:W-:Y:S02]  /*0480*/  SEL R4, R5, R4, !P5 ;  /* 0x0000000405047207 */ /* 0x000fe40006800000 */
[----:B------:R-:W-:Y:S01]  /*0490*/  ISETP.GE.U32.AND P5, PT, R17, 0x20, PT ;  /* 0x000000201100780c */ /* 0x000fe20003fa6070 */
[----:B------:R-:W-:Y:S01]  /*04a0*/  IMAD.IADD R7, R7, 0x1, R6 ;  /* 0x0000000107077824 */ /* 0x000fe200078e0206 */
[----:B------:R-:W-:Y:S02]  /*04b0*/  SEL R4, R6, R4, !P6 ;  /* 0x0000000406047207 */ /* 0x000fe40007000000 */
[----:B------:R-:W-:Y:S02]  /*04c0*/  ISETP.NE.AND P6, PT, R27, RZ, PT ;  /* 0x000000ff1b00720c */ /* 0x000fe40003fc5270 */
[----:B------:R-:W-:Y:S02]  /*04d0*/  SEL R4, R4, RZ, P5 ;  /* 0x000000ff04047207 */ /* 0x000fe40002800000 */
[----:B------:R-:W-:-:S02]  /*04e0*/  ISETP.NE.AND P5, PT, R17, RZ, PT ;  /* 0x000000ff1100720c */ /* 0x000fc40003fa5270 */
[----:B------:R-:W-:-:S05]  /*04f0*/  SEL R5, R22, RZ, P6 ;  /* 0x000000ff16057207 */ /* 0x000fca0003000000 */
[----:B------:R-:W-:Y:S01]  /*0500*/  IMAD.IADD R30, R4, 0x1, R5 ;  /* 0x00000001041e7824 */ /* 0x000fe200078e0205 */
[----:B------:R-:W-:-:S03]  /*0510*/  IADD3 R4, PT, PT, -R7, 0x280, RZ ;  /* 0x0000028007047810 */ /* 0x000fc60007ffe1ff */
[----:B------:R-:W-:Y:S02]  /*0520*/  IMAD R5, R17, 0x5, -R30 ;  /* 0x0000000511057824 */ /* 0x000fe400078e0a1e */
[----:B------:R-:W0:Y:S01]  /*0530*/  @!P5 LDC.64 R24, c[0x0][0x3a0] ;  /* 0x0000e800ff18db82 */ /* 0x000e220000000a00 */
[----:B------:R-:W-:Y:S02]  /*0540*/  IMAD.IADD R6, R30, 0x1, R4 ;  /* 0x000000011e067824 */ /* 0x000fe400078e0204 */
[C---:B------:R-:W-:Y:S02]  /*0550*/  IMAD.IADD R22, R19.reuse, 0x1, R30 ;  /* 0x0000000113167824 */ /* 0x040fe400078e021e */
[----:B------:R-:W-:Y:S01]  /*0560*/  IMAD.IADD R19, R19, 0x1, R6 ;  /* 0x0000000113137824 */ /* 0x000fe200078e0206 */
[----:B------:R-:W-:Y:S01]  /*0570*/  SEL R5, R6, R5, P0 ;  /* 0x0000000506057207 */ /* 0x000fe20000000000 */
[----:B------:R-:W-:Y:S01]  /*0580*/  @!P5 IMAD.MOV.U32 R6, RZ, RZ, 0x65 ;  /* 0x00000065ff06d424 */ /* 0x000fe200078e00ff */
[C---:B------:R-:W-:Y:S01]  /*0590*/  ISETP.GE.AND P0, PT, R17.reuse, R4, PT ;  /* 0x000000041100720c */ /* 0x040fe20003f06270 */
[----:B------:R-:W-:Y:S01]  /*05a0*/  IMAD R22, R17, 0x5, -R22 ;  /* 0x0000000511167824 */ /* 0x000fe200078e0a16 */
[----:B------:R-:W-:Y:S01]  /*05b0*/  LEA R5, R5, UR4, 0x3 ;  /* 0x0000000405057c11 */ /* 0x000fe2000f8e18ff */
[----:B------:R-:W-:-:S02]  /*05c0*/  IMAD.IADD R26, R23, 0x1, R30 ;  /* 0x00000001171a7824 */ /* 0x000fc400078e021e */
[----:B------:R-:W-:Y:S02]  /*05d0*/  IMAD.IADD R28, R21, 0x1, R30 ;  /* 0x00000001151c7824 */ /* 0x000fe400078e021e */
[----:B------:R-:W-:Y:S02]  /*05e0*/  VIADD R22, R22, 0x1 ;  /* 0x0000000116167836 */ /* 0x000fe40000000000 */
[----:B------:R-:W-:Y:S02]  /*05f0*/  IMAD R26, R17, 0x5, -R26 ;  /* 0x00000005111a7824 */ /* 0x000fe400078e0a1a */
[----:B------:R-:W-:Y:S01]  /*0600*/  IMAD.IADD R20, R20, 0x1, R30 ;  /* 0x0000000114147824 */ /* 0x000fe200078e021e */
[----:B------:R-:W-:Y:S01]  /*0610*/  SEL R22, R19, R22, P1 ;  /* 0x0000001613167207 */ /* 0x000fe20000800000 */
[----:B------:R-:W-:Y:S01]  /*0620*/  IMAD.IADD R21, R16, 0x1, R19 ;  /* 0x0000000110157824 */ /* 0x000fe200078e0213 */
[C---:B------:R-:W-:Y:S01]  /*0630*/  LEA R16, R17.reuse, UR4, 0x3 ;  /* 0x0000000411107c11 */ /* 0x040fe2000f8e18ff */
[C---:B------:R-:W-:Y:S01]  /*0640*/  IMAD R28, R17.reuse, 0x5, -R28 ;  /* 0x00000005111c7824 */ /* 0x040fe200078e0a1c */
[----:B0-----:R0:W-:Y:S01]  /*0650*/  @!P5 ST.E.64.STRONG.GPU desc[UR8][R24.64+0x100], R6 ;  /* 0x000100061800d985 */ /* 0x0011e2000c10fb08 */
[----:B------:R-:W-:Y:S01]  /*0660*/  VIADD R26, R26, 0x2 ;  /* 0x000000021a1a7836 */ /* 0x000fe20000000000 */
[----:B------:R-:W-:Y:S01]  /*0670*/  LEA R22, R22, UR4, 0x3 ;  /* 0x0000000416167c11 */ /* 0x000fe2000f8e18ff */
[----:B------:R-:W-:Y:S01]  /*0680*/  IMAD R20, R17, 0x5, -R20 ;  /* 0x0000000511147824 */ /* 0x000fe200078e0a14 */
[----:B------:R-:W-:Y:S01]  /*0690*/  BAR.SYNC.DEFER_BLOCKING 0x0 ;  /* 0x0000000000007b1d */ /* 0x000fe20000010000 */
[----:B------:R-:W-:Y:S01]  /*06a0*/  IMAD.IADD R19, R18, 0x1, R21 ;  /* 0x0000000112137824 */ /* 0x000fe200078e0215 */
[----:B------:R-:W-:Y:S01]  /*06b0*/  SEL R26, R21, R26, P2 ;  /* 0x0000001a151a7207 */ /* 0x000fe20001000000 */
[----:B------:R-:W-:-:S02]  /*06c0*/  VIADD R28, R28, 0x3 ;  /* 0x000000031c1c7836 */ /* 0x000fc40000000000 */
[----:B------:R-:W-:Y:S01]  /*06d0*/  VIADD R20, R20, 0x4 ;  /* 0x0000000414147836 */ /* 0x000fe20000000000 */
[----:B------:R-:W-:Y:S01]  /*06e0*/  LEA R26, R26, UR4, 0x3 ;  /* 0x000000041a1a7c11 */ /* 0x000fe2000f8e18ff */
[----:B------:R-:W-:Y:S01]  /*06f0*/  @P4 IMAD.IADD R20, R0, 0x1, R19 ;  /* 0x0000000100144824 */ /* 0x000fe200078e0213 */
[----:B------:R-:W-:Y:S01]  /*0700*/  SEL R28, R19, R28, P3 ;  /* 0x0000001c131c7207 */ /* 0x000fe20001800000 */
[----:B0-----:R-:W-:-:S03]  /*0710*/  VIADD R25, R17, 0x200 ;  /* 0x0000020011197836 */ /* 0x001fc60000000000 */
[----:B------:R-:W-:Y:S02]  /*0720*/  LEA R28, R28, UR4, 0x3 ;  /* 0x000000041c1c7c11 */ /* 0x000fe4000f8e18ff */
[----:B------:R-:W-:Y:S01]  /*0730*/  LEA R0, R20, UR4, 0x3 ;  /* 0x0000000414007c11 */ /* 0x000fe2000f8e18ff */
[----:B------:R-:W0:Y:S01]  /*0740*/  LDCU UR4, c[0x0][0x3ac] ;  /* 0x00007580ff0477ac */ /* 0x000e220008000800 */
[C---:B------:R-:W-:Y:S01]  /*0750*/  ISETP.GE.AND P4, PT, R25.reuse, R4, PT ;  /* 0x000000041900720c */ /* 0x040fe20003f86270 */
[----:B------:R-:W-:Y:S01]  /*0760*/  IMAD.IADD R25, R25, 0x1, -R4 ;  /* 0x0000000119197824 */ /* 0x000fe200078e0a04 */
[----:B------:R1:W-:Y:S04]  /*0770*/  STS.64 [R5], R14 ;  /* 0x0000000e05007388 */ /* 0x0003e80000000a00 */
[----:B------:R2:W-:Y:S04]  /*0780*/  STS.64 [R22], R12 ;  /* 0x0000000c16007388 */ /* 0x0005e80000000a00 */
[----:B------:R3:W-:Y:S04]  /*0790*/  STS.64 [R26], R10 ;  /* 0x0000000a1a007388 */ /* 0x0007e80000000a00 */
[----:B------:R4:W-:Y:S01]  /*07a0*/  STS.64 [R28], R8 ;  /* 0x000000081c007388 */ /* 0x0009e20000000a00 */
[----:B-1----:R-:W-:-:S03]  /*07b0*/  VIADD R5, R17, 0x80 ;  /* 0x0000008011057836 */ /* 0x002fc60000000000 */
[----:B------:R1:W-:Y:S01]  /*07c0*/  STS.64 [R0], R2 ;  /* 0x0000000200007388 */ /* 0x0003e20000000a00 */
[----:B--2---:R-:W2:Y:S08]  /*07d0*/  LDC.64 R22, c[0x0][0x390] ;  /* 0x0000e400ff167b82 */ /* 0x004eb00000000a00 */
[----:B------:R-:W-:Y:S01]  /*07e0*/  BAR.SYNC.DEFER_BLOCKING 0x0 ;  /* 0x0000000000007b1d */ /* 0x000fe20000010000 */
[----:B---3--:R-:W-:Y:S01]  /*07f0*/  VIADD R11, R17, 0x180 ;  /* 0x00000180110b7836 */ /* 0x008fe20000000000 */
[C---:B------:R-:W-:Y:S01]  /*0800*/  ISETP.GE.AND P1, PT, R5.reuse, R4, PT ;  /* 0x000000040500720c */ /* 0x040fe20003f26270 */
[----:B------:R-:W-:-:S02]  /*0810*/  IMAD.IADD R5, R5, 0x1, -R4 ;  /* 0x0000000105057824 */ /* 0x000fc400078e0a04 */
[----:B----4-:R-:W-:Y:S01]  /*0820*/  VIADD R9, R17, 0x100 ;  /* 0x0000010011097836 */ /* 0x010fe20000000000 */
[CC--:B------:R-:W-:Y:S01]  /*0830*/  ISETP.GE.AND P3, PT, R11.reuse, R4.reuse, PT ;  /* 0x000000040b00720c */ /* 0x0c0fe20003f66270 */
[--C-:B------:R-:W-:Y:S01]  /*0840*/  IMAD.IADD R11, R11, 0x1, -R4.reuse ;  /* 0x000000010b0b7824 */ /* 0x100fe200078e0a04 */
[----:B-1----:R-:W-:Y:S01]  /*0850*/  LOP3.LUT R0, RZ, R17, RZ, 0x33, !PT ;  /* 0x00000011ff007212 */ /* 0x002fe200078e33ff */
[--C-:B------:R-:W-:Y:S01]  /*0860*/  IMAD.IADD R3, R17, 0x1, -R4.reuse ;  /* 0x0000000111037824 */ /* 0x100fe200078e0a04 */
[C---:B------:R-:W-:Y:S01]  /*0870*/  ISETP.GE.AND P2, PT, R9.reuse, R4, PT ;  /* 0x000000040900720c */ /* 0x040fe20003f46270 */
[----:B------:R-:W-:Y:S01]  /*0880*/  IMAD.IADD R9, R9, 0x1, -R4 ;  /* 0x0000000109097824 */ /* 0x000fe200078e0a04 */
[----:B0-----:R-:W-:Y:S01]  /*0890*/  IADD3 R2, PT, PT, -R17, UR4, RZ ;  /* 0x0000000411027c10 */ /* 0x001fe2000fffe1ff */
[----:B------:R-:W-:-:S04]  /*08a0*/  @!P0 VIADD R3, R0, UR4 ;  /* 0x0000000400038c36 */ /* 0x000fc80008000000 */
[C---:B------:R-:W-:Y:S02]  /*08b0*/  @!P1 VIADD R5, R2.reuse, 0xffffff7f ;  /* 0xffffff7f02059836 */ /* 0x040fe40000000000 */
[C---:B------:R-:W-:Y:S02]  /*08c0*/  @!P3 VIADD R11, R2.reuse, 0xfffffe7f ;  /* 0xfffffe7f020bb836 */ /* 0x040fe40000000000 */
[C---:B------:R-:W-:Y:S02]  /*08d0*/  @!P4 VIADD R25, R2.reuse, 0xfffffdff ;  /* 0xfffffdff0219c836 */ /* 0x040fe40000000000 */
[----:B------:R-:W-:Y:S01]  /*08e0*/  @!P2 VIADD R9, R2, 0xfffffeff ;  /* 0xfffffeff0209a836 */ /* 0x000fe20000000000 */
[----:B------:R-:W0:Y:S01]  /*08f0*/  LDS.64 R20, [R16] ;  /* 0x0000000010147984 */ /* 0x000e220000000a00 */
[----:B--2---:R-:W-:-:S03]  /*0900*/  IMAD.WIDE R2, R3, 0x8, R22 ;  /* 0x0000000803027825 */ /* 0x004fc600078e0216 */
[----:B------:R-:W1:Y:S01]  /*0910*/  LDS.64 R18, [R16+0x400] ;  /* 0x0004000010127984 */ /* 0x000e620000000a00 */
[----:B------:R-:W-:-:S03]  /*0920*/  IMAD.WIDE R4, R5, 0x8, R22 ;  /* 0x0000000805047825 */ /* 0x000fc600078e0216 */
[----:B------:R-:W2:Y:S01]  /*0930*/  LDS.64 R14, [R16+0x800] ;  /* 0x00080000100e7984 */ /* 0x000ea20000000a00 */
[----:B------:R-:W-:-:S03]  /*0940*/  IMAD.WIDE R8, R9, 0x8, R22 ;  /* 0x0000000809087825 */ /* 0x000fc600078e0216 */
[----:B------:R-:W3:Y:S01]  /*0950*/  LDS.64 R6, [R16+0xc00] ;  /* 0x000c000010067984 */ /* 0x000ee20000000a00 */
[----:B------:R-:W-:-:S03]  /*0960*/  IMAD.WIDE R10, R11, 0x8, R22 ;  /* 0x000000080b0a7825 */ /* 0x000fc600078e0216 */
[----:B------:R-:W4:Y:S01]  /*0970*/  LDS.64 R12, [R16+0x1000] ;  /* 0x00100000100c7984 */ /* 0x000f220000000a00 */
[----:B------:R-:W-:-:S03]  /*0980*/  IMAD.WIDE R22, R25, 0x8, R22 ;  /* 0x0000000819167825 */ /* 0x000fc600078e0216 */
[----:B0-----:R-:W-:Y:S04]  /*0990*/  STG.E desc[UR8][R2.64], R20 ;  /* 0x0000001402007986 */ /* 0x001fe8000c101908 */
[----:B------:R-:W-:Y:S04]  /*09a0*/  STG.E desc[UR8][R2.64+0x4], R21 ;  /* 0x0000041502007986 */ /* 0x000fe8000c101908 */
[----:B-1----:R-:W-:Y:S04]  /*09b0*/  STG.E desc[UR8][R4.64], R18 ;  /* 0x0000001204007986 */ /* 0x002fe8000c101908 */
[----:B------:R-:W-:Y:S04]  /*09c0*/  STG.E desc[UR8][R4.64+0x4], R19 ;  /* 0x0000041304007986 */ /* 0x000fe8000c101908 */
[----:B--2---:R-:W-:Y:S04]  /*09d0*/  STG.E desc[UR8][R8.64], R14 ;  /* 0x0000000e08007986 */ /* 0x004fe8000c101908 */
[----:B------:R-:W-:Y:S04]  /*09e0*/  STG.E desc[UR8][R8.64+0x4], R15 ;  /* 0x0000040f08007986 */ /* 0x000fe8000c101908 */
[----:B---3--:R-:W-:Y:S04]  /*09f0*/  STG.E desc[UR8][R10.64], R6 ;  /* 0x000000060a007986 */ /* 0x008fe8000c101908 */
[----:B------:R-:W-:Y:S04]  /*0a00*/  STG.E desc[UR8][R10.64+0x4], R7 ;  /* 0x000004070a007986 */ /* 0x000fe8000c101908 */
[----:B----4-:R-:W-:Y:S04]  /*0a10*/  STG.E desc[UR8][R22.64], R12 ;  /* 0x0000000c16007986 */ /* 0x010fe8000c101908 */
[----:B------:R-:W-:Y:S01]  /*0a20*/  STG.E desc[UR8][R22.64+0x4], R13 ;  /* 0x0000040d16007986 */ /* 0x000fe2000c101908 */
[----:B------:R-:W-:Y:S05]  /*0a30*/  EXIT ;  /* 0x000000000000794d */ /* 0x000fea0003800000 */
.L_x_243:
[----:B------:R-:W0:Y:S01]  /*0a40*/  S2R R5, SR_TID.X ;  /* 0x0000000000057919 */ /* 0x000e220000002100 */
[----:B------:R-:W1:Y:S01]  /*0a50*/  LDCU.64 UR4, c[0x0][0x380] ;  /* 0x00007000ff0477ac */ /* 0x000e620008000a00 */
[----:B0-----:R-:W-:-:S05]  /*0a60*/  IMAD R3, R5, 0x5, RZ ;  /* 0x0000000505037824 */ /* 0x001fca00078e02ff */
[----:B------:R-:W-:-:S04]  /*0a70*/  IADD3 R3, P0, PT, R4, R3, RZ ;  /* 0x0000000304037210 */ /* 0x000fc80007f1e0ff */
[----:B------:R-:W-:Y:S02]  /*0a80*/  LEA.HI.X.SX32 R0, R4, RZ, 0x1, P0 ;  /* 0x000000ff04007211 */ /* 0x000fe400000f0eff */
[----:B-1----:R-:W-:-:S04]  /*0a90*/  LEA R2, P0, R3, UR4, 0x3 ;  /* 0x0000000403027c11 */ /* 0x002fc8000f8018ff */
        /* <DEDUP_REMOVED lines=14> */
[----:B0-----:R-:W-:-:S05]  /*0b80*/  ULEA UR4, UR5, UR4, 0x18 ;  /* 0x0000000405047291 */ /* 0x001fca000f8ec0ff */
[----:B------:R-:W-:Y:S01]  /*0b90*/  BAR.SYNC.DEFER_BLOCKING 0x0 ;  /* 0x0000000000007b1d */ /* 0x000fe20000010000 */
[----:B--2---:R-:W-:Y:S02]  /*0ba0*/  ISETP.NE.AND P0, PT, R7, RZ, PT ;  /* 0x000000ff0700720c */ /* 0x004fe40003f05270 */
[----:B---3--:R-:W-:Y:S02]  /*0bb0*/  ISETP.NE.AND P3, PT, R9, RZ, PT ;  /* 0x000000ff0900720c */ /* 0x008fe40003f65270 */
[----:B----4-:R-:W-:Y:S02]  /*0bc0*/  ISETP.NE.AND P1, PT, R6, RZ, P0 ;  /* 0x000000ff0600720c */ /* 0x010fe40000725270 */
[----:B-----5:R-:W-:Y:S02]  /*0bd0*/  ISETP.NE.AND P3, PT, R8, RZ, P3 ;  /* 0x000000ff0800720c */ /* 0x020fe40001f65270 */
[----:B------:R-:W-:Y:S02]  /*0be0*/  SEL R0, RZ, 0x1, !P1 ;  /* 0x00000001ff007807 */ /* 0x000fe40004800000 */
[----:B------:R-:W-:-:S02]  /*0bf0*/  ISETP.NE.AND P2, PT, R11, RZ, PT ;  /* 0x000000ff0b00720c */ /* 0x000fc40003f45270 */
[----:B------:R-:W-:Y:S02]  /*0c00*/  SEL R13, RZ, 0x1, !P3 ;  /* 0x00000001ff0d7807 */ /* 0x000fe40005800000 */
[----:B------:R-:W-:Y:S02]  /*0c10*/  P2R R20, PR, RZ, 0x2 ;  /* 0x00000002ff147803 */ /* 0x000fe40000000000 */
[----:B------:R-:W-:Y:S01]  /*0c20*/  ISETP.NE.AND P1, PT, R17, RZ, PT ;  /* 0x000000ff1100720c */ /* 0x000fe20003f25270 */
[----:B------:R-:W-:Y:S01]  /*0c30*/  IMAD.IADD R13, R0, 0x1, R13 ;  /* 0x00000001000d7824 */ /* 0x000fe200078e020d */
[----:B------:R-:W-:Y:S02]  /*0c40*/  ISETP.NE.AND P2, PT, R10, RZ, P2 ;  /* 0x000000ff0a00720c */ /* 0x000fe40001745270 */
[----:B------:R-:W-:Y:S02]  /*0c50*/  ISETP.NE.AND P0, PT, R19, RZ, PT ;  /* 0x000000ff1300720c */ /* 0x000fe40003f05270 */
[----:B------:R-:W-:-:S02]  /*0c60*/  SEL R0, RZ, 0x1, !P2 ;  /* 0x00000001ff007807 */ /* 0x000fc40005000000 */
[----:B------:R-:W-:-:S03]  /*0c70*/  ISETP.NE.AND P1, PT, R16, RZ, P1 ;  /* 0x000000ff1000720c */ /* 0x000fc60000f25270 */
[----:B------:R-:W-:Y:S01]  /*0c80*/  IMAD.IADD R0, R0, 0x1, R13 ;  /* 0x0000000100007824 */ /* 0x000fe200078e020d */
[----:B------:R-:W-:Y:S02]  /*0c90*/  ISETP.NE.AND P0, PT, R18, RZ, P0 ;  /* 0x000000ff1200720c */ /* 0x000fe40000705270 */
[----:B------:R-:W-:-:S05]  /*0ca0*/  SEL R3, RZ, 0x1, !P1 ;  /* 0x00000001ff037807 */ /* 0x000fca0004800000 */
[----:B------:R-:W-:Y:S02]  /*0cb0*/  IMAD.IADD R2, R3, 0x1, R0 ;  /* 0x0000000103027824 */ /* 0x000fe400078e0200 */
[----:B------:R-:W0:Y:S02]  /*0cc0*/  S2R R0, SR_LANEID ;  /* 0x0000000000007919 */ /* 0x000e240000000000 */
[----:B------:R-:W-:Y:S02]  /*0cd0*/  VIADD R21, R2, 0x1 ;  /* 0x0000000102157836 */ /* 0x000fe40000000000 */
[----:B------:R-:W-:-:S05]  /*0ce0*/  @!P0 IMAD.MOV R21, RZ, RZ, R2 ;  /* 0x000000ffff158224 */ /* 0x000fca00078e0202 */
[----:B------:R-:W1:Y:S01]  /*0cf0*/  SHFL.UP P4, R12, R21, 0x1, RZ ;  /* 0x04200000150c7989 */ /* 0x000e6200000800ff */
[----:B0-----:R-:W-:Y:S01]  /*0d00*/  ISETP.NE.AND P5, PT, R0, 0x1f, PT ;  /* 0x0000001f0000780c */ /* 0x001fe20003fa5270 */
[----:B-1----:R-:W-:-:S05]  /*0d10*/  @P4 IMAD.IADD R12, R12, 0x1, R21 ;  /* 0x000000010c0c4824 */ /* 0x002fca00078e0215 */
[----:B------:R-:W0:Y:S07]  /*0d20*/  SHFL.UP P4, R13, R12, 0x2, RZ ;  /* 0x044000000c0d7989 */ /* 0x000e2e00000800ff */
[----:B------:R-:W-:Y:S01]  /*0d30*/  @!P5 LEA R27, R25, UR4, 0x2 ;  /* 0x00000004191bdc11 */ /* 0x000fe2000f8e10ff */
        /* <DEDUP_REMOVED lines=16> */
[----:B------:R-:W-:Y:S01]  /*0e40*/  ISETP.NE.AND P5, PT, R0, RZ, PT ;  /* 0x000000ff0000720c */ /* 0x000fe20003fa5270 */
[----:B------:R-:W-:Y:S01]  /*0e50*/  IMAD.IADD R15, R15, 0x1, R14 ;  /* 0x000000010f0f7824 */ /* 0x000fe200078e020e */
[----:B------:R-:W-:Y:S02]  /*0e60*/  SEL R12, R14, R12, !P4 ;  /* 0x0000000c0e0c7207 */ /* 0x000fe40006000000 */
[----:B------:R-:W-:Y:S02]  /*0e70*/  ISETP.GT.U32.AND P4, PT, R5, 0x1f, PT ;  /* 0x0000001f0500780c */ /* 0x000fe40003f84070 */
[----:B------:R-:W-:Y:S02]  /*0e80*/  SEL R13, R21, RZ, P5 ;  /* 0x000000ff150d7207 */ /* 0x000fe40002800000 */
[----:B------:R-:W-:-:S03]  /*0e90*/  ISETP.GE.U32.AND P5, PT, R5, 0x20, PT ;  /* 0x000000200500780c */ /* 0x000fc60003fa6070 */
[----:B------:R-:W-:-:S05]  /*0ea0*/  IMAD.IADD R12, R12, 0x1, R13 ;  /* 0x000000010c0c7824 */ /* 0x000fca00078e020d */
[----:B------:R-:W-:Y:S01]  /*0eb0*/  SEL R21, R21, R12, !P5 ;  /* 0x0000000c15157207 */ /* 0x000fe20006800000 */
[----:B------:R-:W-:Y:S06]  /*0ec0*/  @P4 BRA `(.L_x_244) ;  /* 0x0000000800404947 */ /* 0x000fec0003800000 */
[----:B------:R-:W0:Y:S01]  /*0ed0*/  LDC.64 R24, c[0x0][0x3a0] ;  /* 0x0000e800ff187b82 */ /* 0x000e220000000a00 */
[----:B------:R-:W-:Y:S02]  /*0ee0*/  ISETP.NE.AND P4, PT, R5, RZ, PT ;  /* 0x000000ff0500720c */ /* 0x000fe40003f85270 */
[----:B------:R-:W-:-:S05]  /*0ef0*/  LOP3.LUT R13, RZ, R5, RZ, 0x33, !PT ;  /* 0x00000005ff0d7212 */ /* 0x000fca00078e33ff */
[----:B------:R-:W1:Y:S06]  /*0f00*/  LDC R23, c[0x0][0x370] ;  /* 0x0000dc00ff177b82 */ /* 0x000e6c0000000800 */
[----:B------:R-:W-:Y:S01]  /*0f10*/  @!P4 IMAD.MOV.U32 R14, RZ, RZ, 0x64 ;  /* 0x00000064ff0ec424 */ /* 0x000fe200078e00ff */
[----:B------:R2:W-:Y:S01]  /*0f20*/  @!P4 STS [UR4+0x2c], R15 ;  /* 0x00002c0fff00c988 */ /* 0x0005e20008000804 */
[----:B0-----:R-:W-:-:S04]  /*0f30*/  IMAD.WIDE R36, R22, 0x8, R24 ;  /* 0x0000000816247825 */ /* 0x001fc800078e0218 */
[----:B------:R-:W-:Y:S01]  /*0f40*/  IMAD.IADD R22, R22, 0x1, R13 ;  /* 0x0000000116167824 */ /* 0x000fe200078e020d */
[----:B------:R2:W-:Y:S01]  /*0f50*/  @!P4 ST.E.64.STRONG.GPU desc[UR8][R36.64+0x100], R14 ;  /* 0x0001000e2400c985 */ /* 0x0005e2000c10fb08 */
[----:B-1----:R-:W-:-:S13]  /*0f60*/  ISETP.GT.U32.AND P5, PT, R23, 0x1f3, PT ;  /* 0x000001f31700780c */ /* 0x002fda0003fa4070 */
[----:B--2---:R-:W-:Y:S05]  /*0f70*/  @P5 BRA `(.L_x_245) ;  /* 0x0000000000085947 */ /* 0x004fea0003800000 */
[----:B------:R0:W-:Y:S06]  /*0f80*/  MEMBAR.SC.CTA ;  /* 0x0000000000007992 */ /* 0x0001ec0000000000 */
[----:B0-----:R-:W-:Y:S05]  /*0f90*/  BRA `(.L_x_246) ;  /* 0x0000000000087947 */ /* 0x001fea0003800000 */
.L_x_245:
[----:B------:R-:W-:Y:S05]  /*0fa0*/  NANOSLEEP 0x1c2 ;  /* 0x000001c20000795d */ /* 0x000fea0003800000 */
[----:B------:R-:W-:Y:S01]  /*0fb0*/  NOP ;  /* 0x0000000000007918 */ /* 0x000fe20000000000 */
.L_x_246:
[----:B------:R-:W-:-:S05]  /*0fc0*/  IMAD.WIDE R24, R22, 0x8, R24 ;  /* 0x0000000816187825 */ /* 0x000fca00078e0218 */
[----:B------:R-:W2:Y:S01]  /*0fd0*/  LD.E.64.STRONG.GPU R12, desc[UR8][R24.64+0x100] ;  /* 0x00010008180c7980 */ /* 0x000ea2000c10fb00 */
[----:B------:R-:W-:Y:S01]  /*0fe0*/  UMOV UR5, 0xffffffff ;  /* 0xffffffff00057882 */ /* 0x000fe20000000000 */
[----:B--2---:R-:W-:Y:S02]  /*0ff0*/  ISETP.NE.AND P4, PT, R12, 0x63, PT ;  /* 0x000000630c00780c */ /* 0x004fe40003f85270 */
[----:B------:R-:W-:Y:S11]  /*1000*/  BRA.DIV UR5, `(.L_x_247) ;  /* 0x0000003205507947 */ /* 0x000ff6000b800000 */
[----:B------:R-:W-:-:S13]  /*1010*/  VOTE.ANY P4, !P4 ;  /* 0x0000000000ff7806 */ /* 0x000fda0006080100 */
.L_x_302:
[----:B------:R-:W-:Y:S05]  /*1020*/  @!P4 BRA `(.L_x_248) ;  /* 0x000000000030c947 */ /* 0x000fea0003800000 */
.L_x_252:
[----:B------:R-:W-:Y:S05]  /*1030*/  YIELD ;  /* 0x0000000000007946 */ /* 0x000fea0003800000 */
[----:B------:R-:W-:Y:S05]  /*1040*/  @P5 BRA `(.L_x_249) ;  /* 0x0000000000085947 */ /* 0x000fea0003800000 */
[----:B------:R0:W-:Y:S06]  /*1050*/  MEMBAR.SC.CTA ;  /* 0x0000000000007992 */ /* 0x0001ec0000000000 */
[----:B0-----:R-:W-:Y:S05]  /*1060*/  BRA `(.L_x_250) ;  /* 0x0000000000087947 */ /* 0x001fea0003800000 */
.L_x_249:
[----:B------:R-:W-:Y:S05]  /*1070*/  NANOSLEEP 0x15e ;  /* 0x0000015e0000795d */ /* 0x000fea0003800000 */
[----:B------:R-:W-:Y:S01]  /*1080*/  NOP ;  /* 0x0000000000007918 */ /* 0x000fe20000000000 */
.L_x_250:
[----:B------:R-:W2:Y:S01]  /*1090*/  LD.E.64.STRONG.GPU R12, desc[UR8][R24.64+0x100] ;  /* 0x00010008180c7980 */ /* 0x000ea2000c10fb00 */
[----:B------:R-:W-:Y:S01]  /*10a0*/  UMOV UR5, 0xffffffff ;  /* 0xffffffff00057882 */ /* 0x000fe20000000000 */
[----:B--2---:R-:W-:Y:S02]  /*10b0*/  ISETP.NE.AND P4, PT, R12, 0x63, PT ;  /* 0x000000630c00780c */ /* 0x004fe40003f85270 */
[----:B------:R-:W-:Y:S11]  /*10c0*/  BRA.DIV UR5, `(.L_x_251) ;  /* 0x0000003205407947 */ /* 0x000ff6000b800000 */
[----:B------:R-:W-:-:S13]  /*10d0*/  VOTE.ANY P4, !P4 ;  /* 0x0000000000ff7806 */ /* 0x000fda0006080100 */
.L_x_305:
[----:B------:R-:W-:Y:S05]  /*10e0*/  @P4 BRA `(.L_x_252) ;  /* 0xfffffffc00d04947 */ /* 0x000fea000383ffff */
.L_x_248:
[----:B------:R-:W-:Y:S01]  /*10f0*/  UMOV UR5, 0xffffffff ;  /* 0xffffffff00057882 */ /* 0x000fe20000000000 */
[----:B------:R-:W-:Y:S02]  /*1100*/  ISETP.NE.AND P4, PT, R12, 0x65, PT ;  /* 0x000000650c00780c */ /* 0x000fe40003f85270 */
[----:B------:R-:W-:Y:S11]  /*1110*/  BRA.DIV UR5, `(.L_x_253) ;  /* 0x00000032054c7947 */ /* 0x000ff6000b800000 */
[----:B------:R-:W0:Y:S01]  /*1120*/  S2R R14, SR_GEMASK ;  /* 0x00000000000e7919 */ /* 0x000e220000003c00 */
[----:B------:R-:W-:Y:S01]  /*1130*/  VOTE.ANY R28, PT, !P4 ;  /* 0x00000000001c7806 */ /* 0x000fe200060e0100 */
[----:B------:R-:W-:Y:S01]  /*1140*/  VIADD R29, R0, 0x2 ;  /* 0x00000002001d7836 */ /* 0x000fe20000000000 */
[----:B------:R-:W-:Y:S01]  /*1150*/  ISETP.NE.AND P6, PT, R12, 0x65, PT ;  /* 0x000000650c00780c */ /* 0x000fe20003fc5270 */
[C---:B------:R-:W-:Y:S02]  /*1160*/  VIADD R27, R0.reuse, 0x4 ;  /* 0x00000004001b7836 */ /* 0x040fe40000000000 */
[C---:B------:R-:W-:Y:S02]  /*1170*/  VIADD R26, R0.reuse, 0x8 ;  /* 0x00000008001a7836 */ /* 0x040fe40000000000 */
[----:B------:R-:W-:Y:S01]  /*1180*/  VIADD R30, R0, 0x10 ;  /* 0x00000010001e7836 */ /* 0x000fe20000000000 */
[----:B0-----:R-:W-:-:S05]  /*1190*/  LOP3.LUT R28, R28, 0x80000000, R14, 0xec, !PT ;  /* 0x800000001c1c7812 */ /* 0x001fca00078eec0e */
[----:B------:R-:W-:-:S05]  /*11a0*/  VIADD R25, R28, 0xffffffff ;  /* 0xffffffff1c197836 */ /* 0x000fca0000000000 */
[----:B------:R-:W-:-:S04]  /*11b0*/  LOP3.LUT R25, R28, R25, RZ, 0xc, !PT ;  /* 0x000000191c197212 */ /* 0x000fc800078e0cff */
        /* <DEDUP_REMOVED lines=22> */
[----:B0-----:R-:W-:-:S05]  /*1320*/  IADD3 R24, P5, PT, R24, 0x100, RZ ;  /* 0x0000010018187810 */ /* 0x001fca0007fbe0ff */
[----:B------:R-:W-:Y:S02]  /*1330*/  IMAD.X R35, RZ, RZ, R25, P5 ;  /* 0x000000ffff237224 */ /* 0x000fe400028e0619 */
[----:B------:R-:W-:-:S07]  /*1340*/  IMAD.IADD R25, R13, 0x1, R34 ;  /* 0x000000010d197824 */ /* 0x000fce00078e0222 */
.L_x_314:
[----:B------:R-:W-:Y:S05]  /*1350*/  @!P4 BRA `(.L_x_254) ;  /* 0x0000000000dcc947 */ /* 0x000fea0003800000 */
.L_x_262:
        /* <DEDUP_REMOVED lines=9> */
.L_x_317:
[----:B------:R-:W-:Y:S05]  /*13f0*/  @!P4 BRA `(.L_x_256) ;  /* 0x000000000034c947 */ /* 0x000fea0003800000 */
[----:B------:R-:W-:-:S13]  /*1400*/  ISETP.GT.U32.AND P5, PT, R23, 0x1f3, PT ;  /* 0x000001f31700780c */ /* 0x000fda0003fa4070 */
.L_x_260:
[----:B------:R-:W-:Y:S05]  /*1410*/  YIELD ;  /* 0x0000000000007946 */ /* 0x000fea0003800000 */
[----:B------:R-:W-:Y:S05]  /*1420*/  @P5 BRA `(.L_x_257) ;  /* 0x0000000000085947 */ /* 0x000fea0003800000 */
[----:B------:R0:W-:Y:S06]  /*1430*/  MEMBAR.SC.CTA ;  /* 0x0000000000007992 */ /* 0x0001ec0000000000 */
[----:B0-----:R-:W-:Y:S05]  /*1440*/  BRA `(.L_x_258) ;  /* 0x0000000000087947 */ /* 0x001fea0003800000 */
.L_x_257:
[----:B------:R-:W-:Y:S05]  /*1450*/  NANOSLEEP 0x15e ;  /* 0x0000015e0000795d */ /* 0x000fea0003800000 */
[----:B------:R-:W-:Y:S01]  /*1460*/  NOP ;  /* 0x0000000000007918 */ /* 0x000fe20000000000 */
.L_x_258:
[----:B------:R-:W2:Y:S01]  /*1470*/  LD.E.64.STRONG.GPU R12, desc[UR8][R32.64+-0x100] ;  /* 0xffff0008200c7980 */ /* 0x000ea2000c10fb00 */
[----:B------:R-:W-:Y:S01]  /*1480*/  UMOV UR5, 0xffffffff ;  /* 0xffffffff00057882 */ /* 0x000fe20000000000 */
[----:B--2---:R-:W-:Y:S02]  /*1490*/  ISETP.NE.AND P4, PT, R12, 0x63, PT ;  /* 0x000000630c00780c */ /* 0x004fe40003f85270 */
[----:B------:R-:W-:Y:S11]  /*14a0*/  BRA.DIV UR5, `(.L_x_259) ;  /* 0x00000032058c7947 */ /* 0x000ff6000b800000 */
[----:B------:R-:W-:-:S13]  /*14b0*/  VOTE.ANY P4, !P4 ;  /* 0x0000000000ff7806 */ /* 0x000fda0006080100 */
.L_x_320:
[----:B------:R-:W-:Y:S05]  /*14c0*/  @P4 BRA `(.L_x_260) ;  /* 0xfffffffc00d04947 */ /* 0x000fea000383ffff */
.L_x_256:
[----:B------:R-:W-:Y:S01]  /*14d0*/  UMOV UR5, 0xffffffff ;  /* 0xffffffff00057882 */ /* 0x000fe20000000000 */
[----:B------:R-:W-:Y:S02]  /*14e0*/  ISETP.NE.AND P4, PT, R12, 0x65, PT ;  /* 0x000000650c00780c */ /* 0x000fe40003f85270 */
[----:B------:R-:W-:Y:S11]  /*14f0*/  BRA.DIV UR5, `(.L_x_261) ;  /* 0x0000003205987947 */ /* 0x000ff6000b800000 */
[----:B------:R-:W-:Y:S01]  /*1500*/  VOTE.ANY R28, PT, !P4 ;  /* 0x00000000001c7806 */ /* 0x000fe200060e0100 */
[----:B------:R-:W-:-:S03]  /*1510*/  VIADD R22, R22, 0xffffffe0 ;  /* 0xffffffe016167836 */ /* 0x000fc60000000000 */
[----:B------:R-:W-:-:S05]  /*1520*/  LOP3.LUT R28, R28, 0x80000000, R14, 0xec, !PT ;  /* 0x800000001c1c7812 */ /* 0x000fca00078eec0e */
        /* <DEDUP_REMOVED lines=25> */
.L_x_329:
[----:B------:R-:W-:Y:S05]  /*16c0*/  @P4 BRA `(.L_x_262) ;  /* 0xfffffffc00244947 */ /* 0x000fea000383ffff */
.L_x_254:
[----:B------:R-:W-:Y:S02]  /*16d0*/  ISETP.NE.AND P5, PT, R5, RZ, PT ;  /* 0x000000ff0500720c */ /* 0x000fe40003fa5270 */
[----:B------:R-:W-:-:S11]  /*16e0*/  ISETP.NE.AND P4, PT, R0, RZ, PT ;  /* 0x000000ff0000720c */ /* 0x000fd60003f85270 */
[----:B------:R-:W0:Y:S01]  /*16f0*/  @!P5 S2R R13, SR_CgaCtaId ;  /* 0x00000000000dd919 */ /* 0x000e220000008800 */
[----:B------:R-:W-:Y:S01]  /*1700*/  @!P5 MOV R0, 0x400 ;  /* 0x000004000000d802 */ /* 0x000fe20000000f00 */
[----:B------:R-:W-:Y:S01]  /*1710*/  @!P5 IMAD.IADD R15, R15, 0x1, R25 ;  /* 0x000000010f0fd824 */ /* 0x000fe200078e0219 */
[----:B------:R-:W-:Y:S01]  /*1720*/  @!P4 MOV R12, 0x400 ;  /* 0x00000400000cc802 */ /* 0x000fe20000000f00 */
[----:B------:R-:W1:Y:S01]  /*1730*/  @!P4 S2R R23, SR_CgaCtaId ;  /* 0x000000000017c919 */ /* 0x000e620000008800 */
[----:B------:R-:W-:-:S05]  /*1740*/  @!P5 IMAD.MOV.U32 R14, RZ, RZ, 0x65 ;  /* 0x00000065ff0ed424 */ /* 0x000fca00078e00ff */
[----:B------:R2:W-:Y:S01]  /*1750*/  @!P5 ST.E.64.STRONG.GPU desc[UR8][R36.64+0x100], R14 ;  /* 0x0001000e2400d985 */ /* 0x0005e2000c10fb08 */
[----:B0-----:R-:W-:Y:S02]  /*1760*/  @!P5 LEA R0, R13, R0, 0x18 ;  /* 0x000000000d00d211 */ /* 0x001fe400078ec0ff */
[----:B-1----:R-:W-:-:S03]  /*1770*/  @!P4 LEA R22, R23, R12, 0x18 ;  /* 0x0000000c1716c211 */ /* 0x002fc600078ec0ff */
[----:B------:R2:W-:Y:S01]  /*1780*/  @!P5 STS [R0+0x24], R25 ;  /* 0x000024190000d388 */ /* 0x0005e20000000800 */
[----:B------:R-:W-:Y:S02]  /*1790*/  IMAD.MOV.U32 R12, RZ, RZ, R21 ;  /* 0x000000ffff0c7224 */ /* 0x000fe400078e0015 */
[----:B------:R-:W-:Y:S01]  /*17a0*/  @!P4 IMAD.MOV.U32 R12, RZ, RZ, R25 ;  /* 0x000000ffff0cc224 */ /* 0x000fe200078e0019 */
[----:B------:R2:W-:Y:S04]  /*17b0*/  @!P5 STS [R0+0x28], R15 ;  /* 0x0000280f0000d388 */ /* 0x0005e80000000800 */
[----:B------:R2:W-:Y:S02]  /*17c0*/  @!P4 STS [R22+0x14], R25 ;  /* 0x000014191600c388 */ /* 0x0005e40000000800 */
.L_x_244:
[----:B------:R-:W-:Y:S05]  /*17d0*/  WARPSYNC.ALL ;  /* 0x0000000000007948 */ /* 0x000fea0003800000 */
[----:B------:R-:W0:Y:S08]  /*17e0*/  S2UR UR6, SR_CgaCtaId ;  /* 0x00000000000679c3 */ /* 0x000e300000008800 */
[----:B------:R-:W-:Y:S01]  /*17f0*/  BAR.SYNC.DEFER_BLOCKING 0x0 ;  /* 0x0000000000007b1d */ /* 0x000fe20000010000 */
[----:B------:R-:W-:Y:S01]  /*1800*/  ISETP.NE.AND P5, PT, R7, RZ, PT ;  /* 0x000000ff0700720c */ /* 0x000fe20003fa5270 */
[C---:B------:R-:W-:Y:S01]  /*1810*/  IMAD R26, R5.reuse, 0x5, RZ ;  /* 0x00000005051a7824 */ /* 0x040fe200078e02ff */
[C---:B------:R-:W-:Y:S01]  /*1820*/  ISETP.NE.AND P4, PT, R5.reuse, RZ, PT ;  /* 0x000000ff0500720c */ /* 0x040fe20003f85270 */
[----:B------:R-:W-:Y:S01]  /*1830*/  VIADD R29, R5, 0x80 ;  /* 0x00000080051d7836 */ /* 0x000fe20000000000 */
[----:B------:R-:W-:Y:S01]  /*1840*/  ISETP.NE.AND P5, PT, R6, RZ, P5 ;  /* 0x000000ff0600720c */ /* 0x000fe20002fa5270 */
[----:B------:R-:W-:Y:S01]  /*1850*/  UMOV UR5, 0x400 ;  /* 0x0000040000057882 */ /* 0x000fe20000000000 */
[----:B------:R-:W-:-:S02]  /*1860*/  ISETP.NE.AND P6, PT, R20, RZ, PT ;  /* 0x000000ff1400720c */ /* 0x000fc40003fc5270 */
[----:B------:R-:W-:Y:S02]  /*1870*/  SEL R27, RZ, 0x1, !P5 ;  /* 0x00000001ff1b7807 */ /* 0x000fe40006800000 */
[----:B------:R-:W-:-:S04]  /*1880*/  ISETP.NE.AND P5, PT, R11, RZ, PT ;  /* 0x000000ff0b00720c */ /* 0x000fc80003fa5270 */
[----:B------:R-:W-:Y:S01]  /*1890*/  ISETP.NE.AND P5, PT, R10, RZ, P5 ;  /* 0x000000ff0a00720c */ /* 0x000fe20002fa5270 */
[----:B0-----:R-:W-:-:S09]  /*18a0*/  ULEA UR5, UR6, UR5, 0x18 ;  /* 0x0000000506057291 */ /* 0x001fd2000f8ec0ff */
[----:B--2---:R-:W0:Y:S04]  /*18b0*/  LDS R14, [UR5+0x14] ;  /* 0x00001405ff0e7984 */ /* 0x004e280008000800 */
[----:B------:R-:W1:Y:S04]  /*18c0*/  LDS R0, [UR5+0x2c] ;  /* 0x00002c05ff007984 */ /* 0x000e680008000800 */
[----:B------:R-:W2:Y:S01]  /*18d0*/  LDS R13, [UR5+0x24] ;  /* 0x00002405ff0d7984 */ /* 0x000ea20008000800 */
[----:B0-----:R-:W-:Y:S01]  /*18e0*/  SEL R15, R14, RZ, P4 ;  /* 0x000000ff0e0f7207 */ /* 0x001fe20002000000 */
[----:B------:R-:W-:Y:S01]  /*18f0*/  BAR.SYNC.DEFER_BLOCKING 0x0 ;  /* 0x0000000000007b1d */ /* 0x000fe20000010000 */
[----:B------:R-:W-:-:S02]  /*1900*/  ISETP.NE.AND P4, PT, R9, RZ, PT ;  /* 0x000000ff0900720c */ /* 0x000fc40003f85270 */
[----:B------:R-:W-:Y:S01]  /*1910*/  SEL R14, RZ, 0x1, !P5 ;  /* 0x00000001ff0e7807 */ /* 0x000fe20006800000 */
[----:B------:R-:W-:Y:S01]  /*1920*/  IMAD.IADD R20, R15, 0x1, R12 ;  /* 0x000000010f147824 */ /* 0x000fe200078e020c */
[----:B------:R-:W-:Y:S02]  /*1930*/  ISETP.NE.AND P4, PT, R8, RZ, P4 ;  /* 0x000000ff0800720c */ /* 0x000fe40002785270 */
[----:B-1----:R-:W-:Y:S01]  /*1940*/  IADD3 R12, PT, PT, -R0, 0x280, RZ ;  /* 0x00000280000c7810 */ /* 0x002fe20007ffe1ff */
[----:B--2---:R-:W-:Y:S01]  /*1950*/  IMAD.IADD R15, R20, 0x1, -R13 ;  /* 0x00000001140f7824 */ /* 0x004fe200078e0a0d */
[----:B------:R-:W-:Y:S02]  /*1960*/  SEL R28, RZ, 0x1, !P4 ;  /* 0x00000001ff1c7807 */ /* 0x000fe40006000000 */
[C---:B------:R-:W-:Y:S01]  /*1970*/  IADD3 R25, PT, PT, R13.reuse, -R2, -R20 ;  /* 0x800000020d197210 */ /* 0x040fe20007ffe814 */
[----:B------:R-:W-:Y:S01]  /*1980*/  IMAD.IADD R22, R12, 0x1, R15 ;  /* 0x000000010c167824 */ /* 0x000fe200078e020f */
[----:B------:R-:W-:Y:S01]  /*1990*/  IADD3 R21, PT, PT, R13, -R20, -R27 ;  /* 0x800000140d157210 */ /* 0x000fe20007ffe81b */
[----:B------:R-:W-:Y:S01]  /*19a0*/  IMAD.IADD R23, R27, 0x1, R28 ;  /* 0x000000011b177824 */ /* 0x000fe200078e021c */
[----:B------:R-:W-:Y:S01]  /*19b0*/  IADD3 R4, PT, PT, R5, R4, -R13 ;  /* 0x0000000405047210 */ /* 0x000fe20007ffe80d */
[----:B------:R-:W-:Y:S01]  /*19c0*/  IMAD.IADD R2, R27, 0x1, R22 ;  /* 0x000000011b027824 */ /* 0x000fe200078e0216 */
[----:B------:R-:W-:Y:S01]  /*19d0*/  IADD3 R21, PT, PT, R26, 0x1, R21 ;  /* 0x000000011a157810 */ /* 0x000fe20007ffe015 */
[----:B------:R-:W-:Y:S01]  /*19e0*/  IMAD.IADD R24, R14, 0x1, R23 ;  /* 0x000000010e187824 */ /* 0x000fe200078e0217 */
[----:B------:R-:W-:Y:S01]  /*19f0*/  IADD3 R23, PT, PT, R13, -R23, -R20 ;  /* 0x800000170d177210 */ /* 0x000fe20007ffe814 */
[----:B------:R-:W-:Y:S01]  /*1a00*/  IMAD.IADD R15, R26, 0x1, -R15 ;  /* 0x000000011a0f7824 */ /* 0x000fe200078e0a0f */
[----:B------:R-:W-:-:S02]  /*1a10*/  SEL R21, R2, R21, P3 ;  /* 0x0000001502157207 */ /* 0x000fc40001800000 */
[----:B------:R-:W-:Y:S01]  /*1a20*/  IADD3 R24, PT, PT, R13, -R24, -R20 ;  /* 0x800000180d187210 */ /* 0x000fe20007ffe814 */
[----:B------:R-:W-:Y:S01]  /*1a30*/  IMAD.IADD R20, R28, 0x1, R2 ;  /* 0x000000011c147824 */ /* 0x000fe200078e0202 */
[C---:B------:R-:W-:Y:S02]  /*1a40*/  IADD3 R23, PT, PT, R26.reuse, 0x2, R23 ;  /* 0x000000021a177810 */ /* 0x040fe40007ffe017 */
[----:B------:R-:W-:Y:S01]  /*1a50*/  IADD3 R24, PT, PT, R26, 0x3, R24 ;  /* 0x000000031a187810 */ /* 0x000fe20007ffe018 */
[----:B------:R-:W-:Y:S01]  /*1a60*/  IMAD.IADD R14, R14, 0x1, R20 ;  /* 0x000000010e0e7824 */ /* 0x000fe200078e0214 */
[----:B------:R-:W-:Y:S02]  /*1a70*/  SEL R15, R22, R15, P6 ;  /* 0x0000000f160f7207 */ /* 0x000fe40003000000 */
[----:B------:R-:W-:Y:S01]  /*1a80*/  IADD3 R26, PT, PT, R26, 0x4, R25 ;  /* 0x000000041a1a7810 */ /* 0x000fe20007ffe019 */
[----:B------:R-:W-:Y:S01]  /*1a90*/  @P0 IMAD.IADD R26, R3, 0x1, R14 ;  /* 0x00000001031a0824 */ /* 0x000fe200078e020e */
[----:B------:R-:W-:-:S02]  /*1aa0*/  SEL R23, R20, R23, P2 ;  /* 0x0000001714177207 */ /* 0x000fc40001000000 */
[----:B------:R-:W-:Y:S02]  /*1ab0*/  SEL R14, R14, R24, P1 ;  /* 0x000000180e0e7207 */ /* 0x000fe40000800000 */
[----:B------:R-:W-:Y:S02]  /*1ac0*/  LEA R15, R15, UR5, 0x3 ;  /* 0x000000050f0f7c11 */ /* 0x000fe4000f8e18ff */
[----:B------:R-:W-:Y:S02]  /*1ad0*/  LEA R2, R21, UR5, 0x3 ;  /* 0x0000000515027c11 */ /* 0x000fe4000f8e18ff */
[----:B------:R-:W-:Y:S01]  /*1ae0*/  LEA R24, R23, UR5, 0x3 ;  /* 0x0000000517187c11 */ /* 0x000fe2000f8e18ff */
[----:B------:R-:W-:Y:S01]  /*1af0*/  STS.64 [R15], R6 ;  /* 0x000000060f007388 */ /* 0x000fe20000000a00 */
[----:B------:R-:W-:Y:S02]  /*1b00*/  LEA R25, R14, UR5, 0x3 ;  /* 0x000000050e197c11 */ /* 0x000fe4000f8e18ff */
[----:B------:R-:W-:Y:S01]  /*1b10*/  LEA R26, R26, UR5, 0x3 ;  /* 0x000000051a1a7c11 */ /* 0x000fe2000f8e18ff */
[----:B------:R0:W-:Y:S01]  /*1b20*/  STS.64 [R2], R8 ;  /* 0x0000000802007388 */ /* 0x0001e20000000a00 */
[C---:B------:R-:W-:Y:S01]  /*1b30*/  LEA R27, R5.reuse, UR5, 0x3 ;  /* 0x00000005051b7c11 */ /* 0x040fe2000f8e18ff */
[----:B------:R-:W1:Y:S01]  /*1b40*/  LDCU UR5, c[0x0][0x3ac] ;  /* 0x00007580ff0577ac */ /* 0x000e620008000800 */
[C---:B------:R-:W-:Y:S01]  /*1b50*/  IADD3 R0, PT, PT, R5.reuse, R0, R13 ;  /* 0x0000000005007210 */ /* 0x040fe20007ffe00d */
[----:B------:R2:W-:Y:S01]  /*1b60*/  STS.64 [R24], R10 ;  /* 0x0000000a18007388 */ /* 0x0005e20000000a00 */
[----:B------:R-:W-:Y:S01]  /*1b70*/  VIADD R13, R5, 0x180 ;  /* 0x00000180050d7836 */ /* 0x000fe20000000000 */
[----:B------:R-:W-:-:S02]  /*1b80*/  ISETP.GE.AND P1, PT, R29, R12, PT ;  /* 0x0000000c1d00720c */ /* 0x000fc40003f26270 */
[----:B------:R3:W-:Y:S01]  /*1b90*/  STS.64 [R25], R16 ;  /* 0x0000001019007388 */ /* 0x0007e20000000a00 */
[----:B------:R-:W-:Y:S02]  /*1ba0*/  LOP3.LUT R4, RZ, R4, RZ, 0x33, !PT ;  /* 0x00000004ff047212 */ /* 0x000fe400078e33ff */
[-C--:B------:R-:W-:Y:S01]  /*1bb0*/  ISETP.GE.AND P3, PT, R13, R12.reuse, PT ;  /* 0x0000000c0d00720c */ /* 0x080fe20003f66270 */
[----:B------:R4:W-:Y:S01]  /*1bc0*/  STS.64 [R26], R18 ;  /* 0x000000121a007388 */ /* 0x0009e20000000a00 */
[----:B0-----:R-:W0:Y:S08]  /*1bd0*/  LDC.64 R8, c[0x0][0x390] ;  /* 0x0000e400ff087b82 */ /* 0x001e300000000a00 */
[----:B------:R-:W-:Y:S01]  /*1be0*/  BAR.SYNC.DEFER_BLOCKING 0x0 ;  /* 0x0000000000007b1d */ /* 0x000fe20000010000 */
[C---:B--2---:R-:W-:Y:S01]  /*1bf0*/  VIADD R11, R5.reuse, 0x100 ;  /* 0x00000100050b7836 */ /* 0x044fe20000000000 */
[C---:B------:R-:W-:Y:S01]  /*1c00*/  ISETP.GE.AND P0, PT, R5.reuse, R12, PT ;  /* 0x0000000c0500720c */ /* 0x040fe20003f06270 */
[----:B---3--:R-:W-:-:S03]  /*1c10*/  VIADD R17, R5, 0x200 ;  /* 0x0000020005117836 */ /* 0x008fc60000000000 */
[-C--:B------:R-:W-:Y:S01]  /*1c20*/  ISETP.GE.AND P2, PT, R11, R12.reuse, PT ;  /* 0x0000000c0b00720c */ /* 0x080fe20003f46270 */
[----:B-1----:R-:W-:Y:S01]  /*1c30*/  VIADD R4, R4, UR5 ;  /* 0x0000000504047c36 */ /* 0x002fe20008000000 */
[----:B------:R-:W-:Y:S01]  /*1c40*/  ISETP.GE.AND P4, PT, R17, R12, PT ;  /* 0x0000000c1100720c */ /* 0x000fe20003f86270 */
[----:B------:R-:W-:Y:S02]  /*1c50*/  VIADD R5, R0, 0xfffffd80 ;  /* 0xfffffd8000057836 */ /* 0x000fe40000000000 */
[C---:B------:R-:W-:Y:S02]  /*1c60*/  VIADD R11, R4.reuse, 0xffffff80 ;  /* 0xffffff80040b7836 */ /* 0x040fe40000000000 */
[C---:B------:R-:W-:Y:S01]  /*1c70*/  VIADD R13, R4.reuse, 0xffffff00 ;  /* 0xffffff00040d7836 */ /* 0x040fe20000000000 */
[----:B------:R-:W-:Y:S01]  /*1c80*/  SEL R5, R4, R5, !P0 ;  /* 0x0000000504057207 */ /* 0x000fe20004000000 */
[----:B------:R-:W-:Y:S02]  /*1c90*/  @P1 VIADD R11, R0, 0xfffffe00 ;  /* 0xfffffe00000b1836 */ /* 0x000fe40000000000 */
[----:B------:R-:W-:-:S02]  /*1ca0*/  VIADD R17, R4, 0xfffffe80 ;  /* 0xfffffe8004117836 */ /* 0x000fc40000000000 */
[----:B------:R-:W-:Y:S02]  /*1cb0*/  @P2 VIADD R13, R0, 0xfffffe80 ;  /* 0xfffffe80000d2836 */ /* 0x000fe40000000000 */
[----:B----4-:R-:W-:Y:S01]  /*1cc0*/  VIADD R19, R4, 0xfffffe00 ;  /* 0xfffffe0004137836 */ /* 0x010fe20000000000 */
[----:B------:R-:W1:Y:S01]  /*1cd0*/  LDS.64 R22, [R27] ;  /* 0x000000001b167984 */ /* 0x000e620000000a00 */
[C---:B------:R-:W-:Y:S02]  /*1ce0*/  @P3 VIADD R17, R0.reuse, 0xffffff00 ;  /* 0xffffff0000113836 */ /* 0x040fe40000000000 */
[----:B------:R-:W-:Y:S01]  /*1cf0*/  @P4 VIADD R19, R0, 0xffffff80 ;  /* 0xffffff8000134836 */ /* 0x000fe20000000000 */
[----:B------:R-:W2:Y:S01]  /*1d00*/  LDS.64 R20, [R27+0x400] ;  /* 0x000400001b147984 */ /* 0x000ea20000000a00 */
[----:B0-----:R-:W-:-:S03]  /*1d10*/  IMAD.WIDE R4, R5, 0x8, R8 ;  /* 0x0000000805047825 */ /* 0x001fc600078e0208 */
[----:B------:R-:W0:Y:S01]  /*1d20*/  LDS.64 R14, [R27+0x800] ;  /* 0x000800001b0e7984 */ /* 0x000e220000000a00 */
[----:B------:R-:W-:-:S03]  /*1d30*/  IMAD.WIDE R10, R11, 0x8, R8 ;  /* 0x000000080b0a7825 */ /* 0x000fc600078e0208 */
[----:B------:R-:W3:Y:S01]  /*1d40*/  LDS.64 R6, [R27+0xc00] ;  /* 0x000c00001b067984 */ /* 0x000ee20000000a00 */
[----:B------:R-:W-:-:S03]  /*1d50*/  IMAD.WIDE R12, R13, 0x8, R8 ;  /* 0x000000080d0c7825 */ /* 0x000fc600078e0208 */
[----:B------:R-:W4:Y:S01]  /*1d60*/  LDS.64 R2, [R27+0x1000] ;  /* 0x001000001b027984 */ /* 0x000f220000000a00 */
[----:B------:R-:W-:-:S04]  /*1d70*/  IMAD.WIDE R16, R17, 0x8, R8 ;  /* 0x0000000811107825 */ /* 0x000fc800078e0208 */
[----:B------:R-:W-:Y:S01]  /*1d80*/  IMAD.WIDE R8, R19, 0x8, R8 ;  /* 0x0000000813087825 */ /* 0x000fe200078e0208 */
[----:B-1----:R-:W-:Y:S04]  /*1d90*/  STG.E desc[UR8][R4.64], R22 ;  /* 0x0000001604007986 */ /* 0x002fe8000c101908 */
[----:B------:R-:W-:Y:S04]  /*1da0*/  STG.E desc[UR8][R4.64+0x4], R23 ;  /* 0x0000041704007986 */ /* 0x000fe8000c101908 */
[----:B--2---:R-:W-:Y:S04]  /*1db0*/  STG.E desc[UR8][R10.64], R20 ;  /* 0x000000140a007986 */ /* 0x004fe8000c101908 */
[----:B------:R-:W-:Y:S04]  /*1dc0*/  STG.E desc[UR8][R10.64+0x4], R21 ;  /* 0x000004150a007986 */ /* 0x000fe8000c101908 */
[----:B0-----:R-:W-:Y:S04]  /*1dd0*/  STG.E desc[UR8][R12.64], R14 ;  /* 0x0000000e0c007986 */ /* 0x001fe8000c101908 */
[----:B------:R-:W-:Y:S04]  /*1de0*/  STG.E desc[UR8][R12.64+0x4], R15 ;  /* 0x0000040f0c007986 */ /* 0x000fe8000c101908 */
[----:B---3--:R-:W-:Y:S04]  /*1df0*/  STG.E desc[UR8][R16.64], R6 ;  /* 0x0000000610007986 */ /* 0x008fe8000c101908 */
[----:B------:R-:W-:Y:S04]  /*1e00*/  STG.E desc[UR8][R16.64+0x4], R7 ;  /* 0x0000040710007986 */ /* 0x000fe8000c101908 */
[----:B----4-:R-:W-:Y:S04]  /*1e10*/  STG.E desc[UR8][R8.64], R2 ;  /* 0x0000000208007986 */ /* 0x010fe8000c101908 */
[----:B------:R-:W-:Y:S01]  /*1e20*/  STG.E desc[UR8][R8.64+0x4], R3 ;  /* 0x0000040308007986 */ /* 0x000fe2000c101908 */
[----:B------:R-:W-:Y:S05]  /*1e30*/  EXIT ;  /* 0x000000000000794d */ /* 0x000fea0003800000 */
.L_x_242:
[----:B------:R-:W0:Y:S01]  /*1e40*/  LDCU UR6, c[0x0][0x3ac] ;  /* 0x00007580ff0677ac */ /* 0x000e220008000800 */
[----:B------:R-:W-:Y:S01]  /*1e50*/  ISETP.NE.AND P0, PT, R22, RZ, PT ;  /* 0x000000ff1600720c */ /* 0x000fe20003f05270 */
[----:B------:R-:W-:Y:S01]  /*1e60*/  BSSY.RECONVERGENT B0, `(.L_x_263) ;  /* 0x0000228000007945 */ /* 0x000fe20003800200 */
[----:B0-----:R-:W-:-:S11]  /*1e70*/  IADD3 R3, PT, PT, -R4, UR6, RZ ;  /* 0x0000000604037c10 */ /* 0x001fd6000fffe1ff */
[----:B------:R-:W-:Y:S05]  /*1e80*/  @P0 BRA `(.L_x_264) ;  /* 0x0000000800d80947 */ /* 0x000fea0003800000 */
[----:B------:R-:W0:Y:S01]  /*1e90*/  S2R R0, SR_TID.X ;  /* 0x0000000000007919 */ /* 0x000e220000002100 */
[----:B------:R-:W1:Y:S01]  /*1ea0*/  LDC.64 R6, c[0x0][0x380] ;  /* 0x0000e000ff067b82 */ /* 0x000e620000000a00 */
[----:B------:R-:W-:Y:S02]  /*1eb0*/  CS2R R16, SRZ ;  /* 0x0000000000107805 */ /* 0x000fe4000001ff00 */
[----:B------:R-:W-:Y:S02]  /*1ec0*/  CS2R R14, SRZ ;  /* 0x00000000000e7805 */ /* 0x000fe4000001ff00 */
[----:B------:R-:W-:Y:S02]  /*1ed0*/  CS2R R12, SRZ ;  /* 0x00000000000c7805 */ /* 0x000fe4000001ff00 */
[----:B------:R-:W-:Y:S02]  /*1ee0*/  CS2R R10, SRZ ;  /* 0x00000000000a7805 */ /* 0x000fe4000001ff00 */
[----:B------:R-:W-:Y:S01]  /*1ef0*/  CS2R R8, SRZ ;  /* 0x0000000000087805 */ /* 0x000fe2000001ff00 */
[----:B0-----:R-:W-:-:S04]  /*1f00*/  IMAD R22, R0, 0x5, RZ ;  /* 0x0000000500167824 */ /* 0x001fc800078e02ff */
[C---:B------:R-:W-:Y:S01]  /*1f10*/  VIADD R2, R22.reuse, 0x1 ;  /* 0x0000000116027836 */ /* 0x040fe20000000000 */
[CC--:B------:R-:W-:Y:S01]  /*1f20*/  ISETP.GE.AND P0, PT, R22.reuse, R3.reuse, PT ;  /* 0x000000031600720c */ /* 0x0c0fe20003f06270 */
[C---:B------:R-:W-:Y:S02]  /*1f30*/  VIADD R24, R22.reuse, 0x2 ;  /* 0x0000000216187836 */ /* 0x040fe40000000000 */
[----:B------:R-:W-:Y:S01]  /*1f40*/  VIADD R18, R22, 0x3 ;  /* 0x0000000316127836 */ /* 0x000fe20000000000 */
[-C--:B------:R-:W-:Y:S01]  /*1f50*/  ISETP.GE.AND P1, PT, R2, R3.reuse, PT ;  /* 0x000000030200720c */ /* 0x080fe20003f26270 */
[----:B------:R-:W-:Y:S01]  /*1f60*/  IMAD.IADD R5, R4, 0x1, R22 ;  /* 0x0000000104057824 */ /* 0x000fe200078e0216 */
[-C--:B------:R-:W-:Y:S01]  /*1f70*/  ISETP.GE.AND P2, PT, R24, R3.reuse, PT ;  /* 0x000000031800720c */ /* 0x080fe20003f46270 */
[----:B------:R-:W-:Y:S01]  /*1f80*/  VIADD R20, R22, 0x4 ;  /* 0x0000000416147836 */ /* 0x000fe20000000000 */
[----:B------:R-:W-:Y:S01]  /*1f90*/  ISETP.GE.AND P3, PT, R18, R3, PT ;  /* 0x000000031200720c */ /* 0x000fe20003f66270 */
[----:B-1----:R-:W-:-:S03]  /*1fa0*/  IMAD.WIDE.U32 R4, R5, 0x8, R6 ;  /* 0x0000000805047825 */ /* 0x002fc600078e0006 */
[----:B------:R-:W-:Y:S02]  /*1fb0*/  ISETP.GE.AND P4, PT, R20, R3, PT ;  /* 0x000000031400720c */ /* 0x000fe40003f86270 */
[----:B------:R-:W2:Y:S04]  /*1fc0*/  @!P0 LDG.E R17, desc[UR8][R4.64+0x4] ;  /* 0x0000040804118981 */ /* 0x000ea8000c1e1900 */
        /* <DEDUP_REMOVED lines=19> */
[----:B----4-:R-:W-:Y:S02]  /*2100*/  ISETP.NE.AND P0, PT, R16, RZ, P0 ;  /* 0x000000ff1000720c */ /* 0x010fe40000705270 */
[----:B-----5:R-:W-:Y:S02]  /*2110*/  ISETP.NE.AND P2, PT, R13, RZ, PT ;  /* 0x000000ff0d00720c */ /* 0x020fe40003f45270 */
[----:B------:R-:W-:-:S02]  /*2120*/  ISETP.NE.AND P1, PT, R14, RZ, P1 ;  /* 0x000000ff0e00720c */ /* 0x000fc40000f25270 */
[-C--:B------:R-:W-:Y:S02]  /*2130*/  ISETP.GE.OR P0, PT, R22, R3.reuse, P0 ;  /* 0x000000031600720c */ /* 0x080fe40000706670 */
[----:B------:R-:W-:Y:S02]  /*2140*/  ISETP.NE.AND P4, PT, R11, RZ, PT ;  /* 0x000000ff0b00720c */ /* 0x000fe40003f85270 */
[-C--:B------:R-:W-:Y:S02]  /*2150*/  ISETP.GE.OR P1, PT, R2, R3.reuse, P1 ;  /* 0x000000030200720c */ /* 0x080fe40000f26670 */
[----:B------:R-:W-:Y:S02]  /*2160*/  ISETP.NE.AND P3, PT, R12, RZ, P2 ;  /* 0x000000ff0c00720c */ /* 0x000fe40001765270 */
[----:B------:R-:W-:Y:S02]  /*2170*/  ISETP.NE.AND P2, PT, R9, RZ, PT ;  /* 0x000000ff0900720c */ /* 0x000fe40003f45270 */
[----:B------:R-:W-:-:S02]  /*2180*/  ISETP.GE.OR P3, PT, R24, R3, P3 ;  /* 0x000000031800720c */ /* 0x000fc40001f66670 */
[----:B------:R-:W-:Y:S02]  /*2190*/  ISETP.NE.AND P4, PT, R10, RZ, P4 ;  /* 0x000000ff0a00720c */ /* 0x000fe40002785270 */
[----:B------:R-:W-:Y:S02]  /*21a0*/  SEL R25, RZ, 0x1, !P0 ;  /* 0x00000001ff197807 */ /* 0x000fe40004000000 */
[----:B------:R-:W-:Y:S02]  /*21b0*/  SEL R26, RZ, 0x1, !P1 ;  /* 0x00000001ff1a7807 */ /* 0x000fe40004800000 */
[----:B------:R-:W-:Y:S02]  /*21c0*/  ISETP.NE.AND P5, PT, R8, RZ, P2 ;  /* 0x000000ff0800720c */ /* 0x000fe400017a5270 */
[----:B------:R-:W-:Y:S01]  /*21d0*/  ISETP.GE.OR P2, PT, R18, R3, P4 ;  /* 0x000000031200720c */ /* 0x000fe20002746670 */
[----:B------:R-:W-:Y:S01]  /*21e0*/  IMAD.IADD R27, R25, 0x1, R26 ;  /* 0x00000001191b7824 */ /* 0x000fe200078e021a */
[----:B------:R-:W-:-:S02]  /*21f0*/  SEL R19, RZ, 0x1, !P3 ;  /* 0x00000001ff137807 */ /* 0x000fc40005800000 */
[----:B------:R-:W-:Y:S02]  /*2200*/  ISETP.GE.OR P4, PT, R20, R3, P5 ;  /* 0x000000031400720c */ /* 0x000fe40002f86670 */
        /* <DEDUP_REMOVED lines=21> */
[----:B------:R-:W-:Y:S02]  /*2360*/  ISETP.NE.AND P6, PT, R32, 0x2, PT ;  /* 0x000000022000780c */ /* 0x000fe40003fc5270 */
[----:B------:R-:W-:Y:S02]  /*2370*/  SEL R31, R28, RZ, P5 ;  /* 0x000000ff1c1f7207 */ /* 0x000fe40002800000 */
[----:B------:R-:W-:Y:S01]  /*2380*/  ISETP.NE.AND P5, PT, R32, 0x3, PT ;  /* 0x000000032000780c */ /* 0x000fe20003fa5270 */
[----:B0-----:R-:W-:-:S04]  /*2390*/  IMAD.IADD R5, R4, 0x1, R5 ;  /* 0x0000000104057824 */ /* 0x001fc800078e0205 */
[----:B------:R-:W-:Y:S01]  /*23a0*/  IMAD.IADD R6, R6, 0x1, R5 ;  /* 0x0000000106067824 */ /* 0x000fe200078e0205 */
[----:B------:R-:W-:Y:S02]  /*23b0*/  SEL R4, R5, R4, !P6 ;  /* 0x0000000405047207 */ /* 0x000fe40007000000 */
[----:B------:R-:W-:Y:S02]  /*23c0*/  ISETP.GE.U32.AND P6, PT, R0, 0x20, PT ;  /* 0x000000200000780c */ /* 0x000fe40003fc6070 */
[C---:B------:R-:W-:Y:S02]  /*23d0*/  SEL R4, R6.reuse, R4, !P5 ;  /* 0x0000000406047207 */ /* 0x040fe40006800000 */
[----:B------:R-:W-:Y:S02]  /*23e0*/  IADD3 R6, PT, PT, R6, R3, R7 ;  /* 0x0000000306067210 */ /* 0x000fe40007ffe007 */
[----:B------:R-:W-:-:S03]  /*23f0*/  SEL R4, R4, RZ, P6 ;  /* 0x000000ff04047207 */ /* 0x000fc60003000000 */
[----:B------:R-:W-:Y:S02]  /*2400*/  VIADD R6, R6, 0xfffffd80 ;  /* 0xfffffd8006067836 */ /* 0x000fe40000000000 */
[----:B------:R-:W-:Y:S02]  /*2410*/  IMAD.IADD R28, R4, 0x1, R31 ;  /* 0x00000001041c7824 */ /* 0x000fe400078e021f */
[----:B------:R-:W-:-:S04]  /*2420*/  IMAD.IADD R5, R3, 0x1, -R6 ;  /* 0x0000000103057824 */ /* 0x000fc800078e0a06 */
[----:B------:R-:W-:Y:S01]  /*2430*/  IMAD.IADD R4, R28, 0x1, R5 ;  /* 0x000000011c047824 */ /* 0x000fe200078e0205 */
[----:B------:R-:W-:Y:S01]  /*2440*/  IADD3 R29, PT, PT, R2, -R28, -R25 ;  /* 0x8000001c021d7210 */ /* 0x000fe20007ffe819 */
[----:B------:R-:W-:Y:S02]  /*2450*/  IMAD R7, R0, 0x5, RZ ;  /* 0x0000000500077824 */ /* 0x000fe400078e02ff */
[----:B------:R-:W-:Y:S02]  /*2460*/  IMAD.IADD R25, R25, 0x1, R4 ;  /* 0x0000000119197824 */ /* 0x000fe400078e0204 */
[--C-:B------:R-:W-:Y:S02]  /*2470*/  IMAD.IADD R2, R7, 0x1, -R28.reuse ;  /* 0x0000000107027824 */ /* 0x100fe400078e0a1c */
[----:B------:R-:W-:Y:S01]  /*2480*/  IMAD.IADD R30, R26, 0x1, R25 ;  /* 0x000000011a1e7824 */ /* 0x000fe200078e0219 */
[--C-:B------:R-:W-:Y:S02]  /*2490*/  IADD3 R27, PT, PT, R24, -R27, -R28.reuse ;  /* 0x8000001b181b7210 */ /* 0x100fe40007ffe81c */
[----:B------:R-:W-:Y:S01]  /*24a0*/  IADD3 R18, PT, PT, R18, -R21, -R28 ;  /* 0x8000001512127210 */ /* 0x000fe20007ffe81c */
[----:B------:R-:W-:Y:S01]  /*24b0*/  IMAD.IADD R19, R19, 0x1, R30 ;  /* 0x0000000113137824 */ /* 0x000fe200078e021e */
[----:B------:R-:W-:-:S02]  /*24c0*/  SEL R7, R4, R2, P0 ;  /* 0x0000000204077207 */ /* 0x000fc40000000000 */
[----:B------:R-:W-:Y:S02]  /*24d0*/  SEL R29, R25, R29, P1 ;  /* 0x0000001d191d7207 */ /* 0x000fe40000800000 */
[----:B------:R-:W-:Y:S02]  /*24e0*/  ISETP.GE.AND P6, PT, R0, R3, PT ;  /* 0x000000030000720c */ /* 0x000fe40003fc6270 */
[----:B------:R-:W-:Y:S02]  /*24f0*/  SEL R27, R30, R27, P3 ;  /* 0x0000001b1e1b7207 */ /* 0x000fe40001800000 */
[----:B------:R-:W-:Y:S01]  /*2500*/  IADD3 R20, PT, PT, R20, -R23, -R28 ;  /* 0x8000001714147210 */ /* 0x000fe20007ffe81c */
[----:B------:R-:W-:Y:S01]  /*2510*/  @P4 IMAD.IADD R20, R22, 0x1, R19 ;  /* 0x0000000116144824 */ /* 0x000fe200078e0213 */
[----:B------:R-:W-:Y:S02]  /*2520*/  SEL R18, R19, R18, P2 ;  /* 0x0000001213127207 */ /* 0x000fe40001000000 */
[----:B------:R-:W-:-:S02]  /*2530*/  LEA R7, R7, UR4, 0x3 ;  /* 0x0000000407077c11 */ /* 0x000fc4000f8e18ff */
[----:B------:R-:W-:Y:S02]  /*2540*/  LEA R29, R29, UR4, 0x3 ;  /* 0x000000041d1d7c11 */ /* 0x000fe4000f8e18ff */
[----:B------:R-:W-:Y:S01]  /*2550*/  LEA R27, R27, UR4, 0x3 ;  /* 0x000000041b1b7c11 */ /* 0x000fe2000f8e18ff */
[----:B------:R-:W-:Y:S01]  /*2560*/  VIADD R24, R0, 0x80 ;  /* 0x0000008000187836 */ /* 0x000fe20000000000 */
[----:B------:R-:W-:Y:S01]  /*2570*/  LEA R18, R18, UR4, 0x3 ;  /* 0x0000000412127c11 */ /* 0x000fe2000f8e18ff */
[----:B------:R-:W-:Y:S01]  /*2580*/  VIADD R4, R0, 0x100 ;  /* 0x0000010000047836 */ /* 0x000fe20000000000 */
[----:B------:R-:W-:Y:S01]  /*2590*/  LEA R20, R20, UR4, 0x3 ;  /* 0x0000000414147c11 */ /* 0x000fe2000f8e18ff */
[C---:B------:R-:W-:Y:S01]  /*25a0*/  VIADD R2, R0.reuse, 0x180 ;  /* 0x0000018000027836 */ /* 0x040fe20000000000 */
[----:B------:R0:W-:Y:S01]  /*25b0*/  STS.64 [R7], R16 ;  /* 0x0000001007007388 */ /* 0x0001e20000000a00 */
[----:B------:R-:W-:-:S03]  /*25c0*/  VIADD R26, R0, 0x200 ;  /* 0x00000200001a7836 */ /* 0x000fc60000000000 */
[----:B------:R0:W-:Y:S01]  /*25d0*/  STS.64 [R29], R14 ;  /* 0x0000000e1d007388 */ /* 0x0001e20000000a00 */
[----:B------:R-:W-:-:S03]  /*25e0*/  ISETP.GE.AND P5, PT, R24, R3, PT ;  /* 0x000000031800720c */ /* 0x000fc60003fa6270 */
[----:B------:R0:W-:Y:S01]  /*25f0*/  STS.64 [R27], R12 ;  /* 0x0000000c1b007388 */ /* 0x0001e20000000a00 */
[-C--:B------:R-:W-:Y:S01]  /*2600*/  ISETP.GE.AND P1, PT, R4, R3.reuse, PT ;  /* 0x000000030400720c */ /* 0x080fe20003f26270 */
[----:B------:R-:W-:Y:S01]  /*2610*/  BSSY.RECONVERGENT B1, `(.L_x_265) ;  /* 0x0000013000017945 */ /* 0x000fe20003800200 */
[-C--:B------:R-:W-:Y:S01]  /*2620*/  ISETP.GE.AND P0, PT, R2, R3.reuse, PT ;  /* 0x000000030200720c */ /* 0x080fe20003f06270 */
[----:B------:R0:W-:Y:S01]  /*2630*/  STS.64 [R18], R10 ;  /* 0x0000000a12007388 */ /* 0x0001e20000000a00 */
[----:B------:R-:W-:Y:S02]  /*2640*/  ISETP.GE.AND P3, PT, R26, R3, PT ;  /* 0x000000031a00720c */ /* 0x000fe40003f66270 */
[----:B------:R-:W-:Y:S01]  /*2650*/  LEA R3, R0, UR4, 0x3 ;  /* 0x0000000400037c11 */ /* 0x000fe2000f8e18ff */
[----:B------:R0:W-:Y:S01]  /*2660*/  STS.64 [R20], R8 ;  /* 0x0000000814007388 */ /* 0x0001e20000000a00 */
[----:B------:R-:W-:Y:S01]  /*2670*/  BAR.SYNC.DEFER_BLOCKING 0x0 ;  /* 0x0000000000007b1d */ /* 0x000fe20000010000 */
[C---:B------:R-:W-:Y:S01]  /*2680*/  ISETP.GE.AND P2, PT, R26.reuse, R5, PT ;  /* 0x000000051a00720c */ /* 0x040fe20003f46270 */
[----:B------:R-:W-:-:S04]  /*2690*/  IMAD.IADD R26, R26, 0x1, -R5 ;  /* 0x000000011a1a7824 */ /* 0x000fc800078e0a05 */
[----:B------:R-:W-:Y:S08]  /*26a0*/  @P6 BRA `(.L_x_266) ;  /* 0x0000000000246947 */ /* 0x000ff00003800000 */
[----:B0-----:R-:W0:Y:S01]  /*26b0*/  LDS.64 R10, [R3] ;  /* 0x00000000030a7984 */ /* 0x001e220000000a00 */
[----:B------:R-:W1:Y:S01]  /*26c0*/  LDC.64 R8, c[0x0][0x390] ;  /* 0x0000e400ff087b82 */ /* 0x000e620000000a00 */
[----:B------:R-:W-:Y:S02]  /*26d0*/  ISETP.GE.AND P4, PT, R0, R5, PT ;  /* 0x000000050000720c */ /* 0x000fe40003f86270 */
[----:B------:R-:W-:-:S05]  /*26e0*/  LOP3.LUT R7, RZ, R0, RZ, 0x33, !PT ;  /* 0x00000000ff077212 */ /* 0x000fca00078e33ff */
[----:B------:R-:W-:-:S06]  /*26f0*/  VIADD R7, R7, UR6 ;  /* 0x0000000607077c36 */ /* 0x000fcc0008000000 */
[----:B------:R-:W-:-:S04]  /*2700*/  @P4 IMAD.IADD R7, R0, 0x1, -R5 ;  /* 0x0000000100074824 */ /* 0x000fc800078e0a05 */
[----:B-1----:R-:W-:-:S05]  /*2710*/  IMAD.WIDE R8, R7, 0x8, R8 ;  /* 0x0000000807087825 */ /* 0x002fca00078e0208 */
[----:B0-----:R1:W-:Y:S04]  /*2720*/  STG.E desc[UR8][R8.64], R10 ;  /* 0x0000000a08007986 */ /* 0x0013e8000c101908 */
[----:B------:R1:W-:Y:S02]  /*2730*/  STG.E desc[UR8][R8.64+0x4], R11 ;  /* 0x0000040b08007986 */ /* 0x0003e4000c101908 */
.L_x_266:
[----:B------:R-:W-:Y:S05]  /*2740*/  BSYNC.RECONVERGENT B1 ;  /* 0x0000000000017941 */ /* 0x000fea0003800200 */
.L_x_265:
[----:B------:R-:W-:Y:S01]  /*2750*/  BSSY.RECONVERGENT B1, `(.L_x_267) ;  /* 0x000000b000017945 */ /* 0x000fe20003800200 */
[----:B------:R-:W-:-:S03]  /*2760*/  IADD3 R0, PT, PT, -R0, UR6, RZ ;  /* 0x0000000600007c10 */ /* 0x000fc6000fffe1ff */
[----:B------:R-:W-:Y:S05]  /*2770*/  @P5 BRA `(.L_x_268) ;  /* 0x0000000000205947 */ /* 0x000fea0003800000 */
[----:B01----:R-:W0:Y:S01]  /*2780*/  LDS.64 R10, [R3+0x400] ;  /* 0x00040000030a7984 */ /* 0x003e220000000a00 */
[----:B------:R-:W1:Y:S01]  /*2790*/  LDC.64 R8, c[0x0][0x390] ;  /* 0x0000e400ff087b82 */ /* 0x000e620000000a00 */
[----:B------:R-:W-:Y:S01]  /*27a0*/  ISETP.GE.AND P4, PT, R24, R5, PT ;  /* 0x000000051800720c */ /* 0x000fe20003f86270 */
[----:B------:R-:W-:-:S12]  /*27b0*/  VIADD R7, R0, 0xffffff7f ;  /* 0xffffff7f00077836 */ /* 0x000fd80000000000 */
[----:B------:R-:W-:-:S04]  /*27c0*/  @P4 IMAD.IADD R7, R24, 0x1, -R5 ;  /* 0x0000000118074824 */ /* 0x000fc800078e0a05 */
[----:B-1----:R-:W-:-:S05]  /*27d0*/  IMAD.WIDE R8, R7, 0x8, R8 ;  /* 0x0000000807087825 */ /* 0x002fca00078e0208 */
[----:B0-----:R2:W-:Y:S04]  /*27e0*/  STG.E desc[UR8][R8.64], R10 ;  /* 0x0000000a08007986 */ /* 0x0015e8000c101908 */
[----:B------:R2:W-:Y:S02]  /*27f0*/  STG.E desc[UR8][R8.64+0x4], R11 ;  /* 0x0000040b08007986 */ /* 0x0005e4000c101908 */
.L_x_268:
[----:B------:R-:W-:Y:S05]  /*2800*/  BSYNC.RECONVERGENT B1 ;  /* 0x0000000000017941 */ /* 0x000fea0003800200 */
.L_x_267:
[----:B------:R-:W-:Y:S04]  /*2810*/  BSSY.RECONVERGENT B1, `(.L_x_269) ;  /* 0x000000a000017945 */ /* 0x000fe80003800200 */
[----:B------:R-:W-:Y:S05]  /*2820*/  @P1 BRA `(.L_x_270) ;  /* 0x0000000000201947 */ /* 0x000fea0003800000 */
[----:B012---:R-:W0:Y:S01]  /*2830*/  LDS.64 R10, [R3+0x800] ;  /* 0x00080000030a7984 */ /* 0x007e220000000a00 */
[----:B------:R-:W1:Y:S01]  /*2840*/  LDC.64 R8, c[0x0][0x390] ;  /* 0x0000e400ff087b82 */ /* 0x000e620000000a00 */
[----:B------:R-:W-:Y:S01]  /*2850*/  ISETP.GE.AND P1, PT, R4, R5, PT ;  /* 0x000000050400720c */ /* 0x000fe20003f26270 */
[----:B------:R-:W-:-:S12]  /*2860*/  VIADD R7, R0, 0xfffffeff ;  /* 0xfffffeff00077836 */ /* 0x000fd80000000000 */
[----:B------:R-:W-:-:S04]  /*2870*/  @P1 IMAD.IADD R7, R4, 0x1, -R5 ;  /* 0x0000000104071824 */ /* 0x000fc800078e0a05 */
[----:B-1----:R-:W-:-:S05]  /*2880*/  IMAD.WIDE R8, R7, 0x8, R8 ;  /* 0x0000000807087825 */ /* 0x002fca00078e0208 */
[----:B0-----:R3:W-:Y:S04]  /*2890*/  STG.E desc[UR8][R8.64], R10 ;  /* 0x0000000a08007986 */ /* 0x0017e8000c101908 */
[----:B------:R3:W-:Y:S02]  /*28a0*/  STG.E desc[UR8][R8.64+0x4], R11 ;  /* 0x0000040b08007986 */ /* 0x0007e4000c101908 */
.L_x_270:
[----:B------:R-:W-:Y:S05]  /*28b0*/  BSYNC.RECONVERGENT B1 ;  /* 0x0000000000017941 */ /* 0x000fea0003800200 */
.L_x_269:
[----:B------:R-:W-:Y:S04]  /*28c0*/  BSSY.RECONVERGENT B1, `(.L_x_271) ;  /* 0x000000a000017945 */ /* 0x000fe80003800200 */
[----:B------:R-:W-:Y:S05]  /*28d0*/  @P0 BRA `(.L_x_272) ;  /* 0x0000000000200947 */ /* 0x000fea0003800000 */
[----:B0123--:R-:W0:Y:S01]  /*28e0*/  LDS.64 R10, [R3+0xc00] ;  /* 0x000c0000030a7984 */ /* 0x00fe220000000a00 */
[----:B------:R-:W1:Y:S01]  /*28f0*/  LDC.64 R8, c[0x0][0x390] ;  /* 0x0000e400ff087b82 */ /* 0x000e620000000a00 */
[----:B------:R-:W-:Y:S01]  /*2900*/  ISETP.GE.AND P0, PT, R2, R5, PT ;  /* 0x000000050200720c */ /* 0x000fe20003f06270 */
[----:B------:R-:W-:-:S12]  /*2910*/  VIADD R7, R0, 0xfffffe7f ;  /* 0xfffffe7f00077836 */ /* 0x000fd80000000000 */
[----:B------:R-:W-:-:S04]  /*2920*/  @P0 IMAD.IADD R7, R2, 0x1, -R5 ;  /* 0x0000000102070824 */ /* 0x000fc800078e0a05 */
[----:B-1----:R-:W-:-:S05]  /*2930*/  IMAD.WIDE R4, R7, 0x8, R8 ;  /* 0x0000000807047825 */ /* 0x002fca00078e0208 */
[----:B0-----:R4:W-:Y:S04]  /*2940*/  STG.E desc[UR8][R4.64], R10 ;  /* 0x0000000a04007986 */ /* 0x0019e8000c101908 */
[----:B------:R4:W-:Y:S02]  /*2950*/  STG.E desc[UR8][R4.64+0x4], R11 ;  /* 0x0000040b04007986 */ /* 0x0009e4000c101908 */
.L_x_272:
[----:B------:R-:W-:Y:S05]  /*2960*/  BSYNC.RECONVERGENT B1 ;  /* 0x0000000000017941 */ /* 0x000fea0003800200 */
.L_x_271:
[----:B------:R-:W-:Y:S01]  /*2970*/  @!P2 VIADD R26, R0, 0xfffffdff ;  /* 0xfffffdff001aa836 */ /* 0x000fe20000000000 */
[----:B------:R-:W-:Y:S06]  /*2980*/  @P3 BRA `(.L_x_273) ;  /* 0x0000001400d43947 */ /* 0x000fec0003800000 */
[----:B------:R-:W5:Y:S01]  /*2990*/  LDS.64 R2, [R3+0x1000] ;  /* 0x0010000003027984 */ /* 0x000f620000000a00 */
[----:B----4-:R-:W0:Y:S02]  /*29a0*/  LDC.64 R4, c[0x0][0x390] ;  /* 0x0000e400ff047b82 */ /* 0x010e240000000a00 */
[----:B0-----:R-:W-:-:S05]  /*29b0*/  IMAD.WIDE R26, R26, 0x8, R4 ;  /* 0x000000081a1a7825 */ /* 0x001fca00078e0204 */
[----:B-----5:R0:W-:Y:S04]  /*29c0*/  STG.E desc[UR8][R26.64], R2 ;  /* 0x000000021a007986 */ /* 0x0201e8000c101908 */
[----:B------:R0:W-:Y:S01]  /*29d0*/  STG.E desc[UR8][R26.64+0x4], R3 ;  /* 0x000004031a007986 */ /* 0x0001e2000c101908 */
[----:B------:R-:W-:Y:S05]  /*29e0*/  BRA `(.L_x_273) ;  /* 0x0000001400bc7947 */ /* 0x000fea0003800000 */
.L_x_264:
[----:B------:R-:W0:Y:S01]  /*29f0*/  S2R R23, SR_TID.X ;  /* 0x0000000000177919 */ /* 0x000e220000002100 */
[----:B------:R-:W1:Y:S01]  /*2a00*/  LDCU.64 UR4, c[0x0][0x380] ;  /* 0x00007000ff0477ac */ /* 0x000e620008000a00 */
[----:B------:R-:W-:Y:S02]  /*2a10*/  CS2R R20, SRZ ;  /* 0x0000000000147805 */ /* 0x000fe4000001ff00 */
[----:B------:R-:W-:Y:S02]  /*2a20*/  CS2R R18, SRZ ;  /* 0x0000000000127805 */ /* 0x000fe4000001ff00 */
[----:B------:R-:W-:Y:S01]  /*2a30*/  CS2R R16, SRZ ;  /* 0x0000000000107805 */ /* 0x000fe2000001ff00 */
[----:B0-----:R-:W-:-:S04]  /*2a40*/  IMAD R0, R23, 0x5, RZ ;  /* 0x0000000517007824 */ /* 0x001fc800078e02ff */
[----:B------:R-:W-:Y:S01]  /*2a50*/  VIADD R12, R0, 0x1 ;  /* 0x00000001000c7836 */ /* 0x000fe20000000000 */
[----:B------:R-:W-:Y:S01]  /*2a60*/  IADD3 R2, P0, PT, R4, R0, RZ ;  /* 0x0000000004027210 */ /* 0x000fe20007f1e0ff */
[C---:B------:R-:W-:Y:S02]  /*2a70*/  VIADD R14, R0.reuse, 0x2 ;  /* 0x00000002000e7836 */ /* 0x040fe40000000000 */
[----:B------:R-:W-:Y:S01]  /*2a80*/  VIADD R24, R0, 0x4 ;  /* 0x0000000400187836 */ /* 0x000fe20000000000 */
[----:B------:R-:W-:Y:S02]  /*2a90*/  LEA.HI.X.SX32 R5, R4, RZ, 0x1, P0 ;  /* 0x000000ff04057211 */ /* 0x000fe400000f0eff */
[----:B-1----:R-:W-:Y:S02]  /*2aa0*/  LEA R6, P0, R2, UR4, 0x3 ;  /* 0x0000000402067c11 */ /* 0x002fe4000f8018ff */
[-C--:B------:R-:W-:Y:S02]  /*2ab0*/  ISETP.GE.AND P1, PT, R12, R3.reuse, PT ;  /* 0x000000030c00720c */ /* 0x080fe40003f26270 */
[----:B------:R-:W-:Y:S01]  /*2ac0*/  LEA.HI.X R7, R2, UR5, R5, 0x3, P0 ;  /* 0x0000000502077c11 */ /* 0x000fe200080f1c05 */
[C---:B------:R-:W-:Y:S01]  /*2ad0*/  VIADD R2, R0.reuse, 0x3 ;  /* 0x0000000300027836 */ /* 0x040fe20000000000 */
[----:B------:R-:W-:-:S02]  /*2ae0*/  ISETP.GE.AND P0, PT, R0, R3, PT ;  /* 0x000000030000720c */ /* 0x000fc40003f06270 */
[-C--:B------:R-:W-:Y:S02]  /*2af0*/  ISETP.GE.AND P2, PT, R14, R3.reuse, PT ;  /* 0x000000030e00720c */ /* 0x080fe40003f46270 */
[-C--:B------:R-:W-:Y:S02]  /*2b00*/  ISETP.GE.AND P3, PT, R2, R3.reuse, PT ;  /* 0x000000030200720c */ /* 0x080fe40003f66270 */
[----:B------:R-:W-:-:S03]  /*2b10*/  ISETP.GE.AND P4, PT, R24, R3, PT ;  /* 0x000000031800720c */ /* 0x000fc60003f86270 */
        /* <DEDUP_REMOVED lines=12> */
[----:B------:R-:W0:Y:S01]  /*2be0*/  S2UR UR5, SR_CgaCtaId ;  /* 0x00000000000579c3 */ /* 0x000e220000008800 */
[----:B------:R-:W-:Y:S01]  /*2bf0*/  UMOV UR4, 0x400 ;  /* 0x0000040000047882 */ /* 0x000fe20000000000 */
[----:B------:R-:W-:Y:S01]  /*2c00*/  SHF.R.U32.HI R26, RZ, 0x5, R23 ;  /* 0x00000005ff1a7819 */ /* 0x000fe20000011617 */
[----:B0-----:R-:W-:Y:S01]  /*2c10*/  ULEA UR4, UR5, UR4, 0x18 ;  /* 0x0000000405047291 */ /* 0x001fe2000f8ec0ff */
[----:B------:R-:W-:Y:S04]  /*2c20*/  BSSY B1, `(.L_x_274) ;  /* 0x00000cb000017945 */ /* 0x000fe80003800000 */
[----:B------:R-:W-:Y:S01]  /*2c30*/  BAR.SYNC.DEFER_BLOCKING 0x0 ;  /* 0x0000000000007b1d */ /* 0x000fe20000010000 */
[----:B--2---:R-:W-:-:S02]  /*2c40*/  ISETP.NE.AND P1, PT, R19, RZ, PT ;  /* 0x000000ff1300720c */ /* 0x004fc40003f25270 */
[----:B---3--:R-:W-:Y:S02]  /*2c50*/  ISETP.NE.AND P0, PT, R21, RZ, PT ;  /* 0x000000ff1500720c */ /* 0x008fe40003f05270 */
[----:B----4-:R-:W-:Y:S02]  /*2c60*/  ISETP.NE.AND P2, PT, R17, RZ, PT ;  /* 0x000000ff1100720c */ /* 0x010fe40003f45270 */
[----:B-----5:R-:W-:Y:S02]  /*2c70*/  ISETP.NE.AND P0, PT, R20, RZ, P0 ;  /* 0x000000ff1400720c */ /* 0x020fe40000705270 */
[----:B------:R-:W-:Y:S02]  /*2c80*/  ISETP.NE.AND P1, PT, R18, RZ, P1 ;  /* 0x000000ff1200720c */ /* 0x000fe40000f25270 */
[----:B------:R-:W-:Y:S02]  /*2c90*/  ISETP.NE.AND P2, PT, R16, RZ, P2 ;  /* 0x000000ff1000720c */ /* 0x000fe40001745270 */
[----:B------:R-:W-:-:S02]  /*2ca0*/  ISETP.GE.OR P0, PT, R0, R3, P0 ;  /* 0x000000030000720c */ /* 0x000fc40000706670 */
[-C--:B------:R-:W-:Y:S02]  /*2cb0*/  ISETP.GE.OR P1, PT, R12, R3.reuse, P1 ;  /* 0x000000030c00720c */ /* 0x080fe40000f26670 */
[----:B------:R-:W-:Y:S02]  /*2cc0*/  ISETP.GE.OR P2, PT, R14, R3, P2 ;  /* 0x000000030e00720c */ /* 0x000fe40001746670 */
[----:B------:R-:W-:Y:S02]  /*2cd0*/  ISETP.NE.AND P3, PT, R11, RZ, PT ;  /* 0x000000ff0b00720c */ /* 0x000fe40003f65270 */
[----:B------:R-:W-:Y:S02]  /*2ce0*/  ISETP.NE.AND P4, PT, R9, RZ, PT ;  /* 0x000000ff0900720c */ /* 0x000fe40003f85270 */
[----:B------:R-:W-:Y:S02]  /*2cf0*/  SEL R0, RZ, 0x1, !P0 ;  /* 0x00000001ff007807 */ /* 0x000fe40004000000 */
[----:B------:R-:W-:-:S02]  /*2d00*/  SEL R5, RZ, 0x1, !P1 ;  /* 0x00000001ff057807 */ /* 0x000fc40004800000 */
[----:B------:R-:W-:Y:S02]  /*2d10*/  ISETP.NE.AND P3, PT, R10, RZ, P3 ;  /* 0x000000ff0a00720c */ /* 0x000fe40001f65270 */
[----:B------:R-:W-:Y:S01]  /*2d20*/  ISETP.NE.AND P4, PT, R8, RZ, P4 ;  /* 0x000000ff0800720c */ /* 0x000fe20002785270 */
[----:B------:R-:W-:Y:S01]  /*2d30*/  IMAD.IADD R0, R0, 0x1, R5 ;  /* 0x0000000100007824 */ /* 0x000fe200078e0205 */
[-C--:B------:R-:W-:Y:S02]  /*2d40*/  ISETP.GE.OR P3, PT, R2, R3.reuse, P3 ;  /* 0x000000030200720c */ /* 0x080fe40001f66670 */
[----:B------:R-:W-:Y:S01]  /*2d50*/  ISETP.GE.OR P5, PT, R24, R3, P4 ;  /* 0x000000031800720c */ /* 0x000fe200027a6670 */
[----:B------:R-:W-:Y:S01]  /*2d60*/  VIADD R2, R0, 0x1 ;  /* 0x0000000100027836 */ /* 0x000fe20000000000 */
[----:B------:R-:W-:Y:S01]  /*2d70*/  SEL R5, RZ, 0x1, !P3 ;  /* 0x00000001ff057807 */ /* 0x000fe20005800000 */
[----:B------:R-:W-:-:S04]  /*2d80*/  @!P2 IMAD.MOV R2, RZ, RZ, R0 ;  /* 0x000000ffff02a224 */ /* 0x000fc800078e0200 */
[----:B------:R-:W-:-:S04]  /*2d90*/  IMAD.IADD R0, R5, 0x1, R2 ;  /* 0x0000000105007824 */ /* 0x000fc800078e0202 */
[----:B------:R-:W-:Y:S02]  /*2da0*/  VIADD R7, R0, 0x1 ;  /* 0x0000000100077836 */ /* 0x000fe40000000000 */
[----:B------:R-:W-:-:S05]  /*2db0*/  @!P5 IMAD.MOV R7, RZ, RZ, R0 ;  /* 0x000000ffff07d224 */ /* 0x000fca00078e0200 */
[----:B------:R-:W0:Y:S02]  /*2dc0*/  SHFL.UP P4, R12, R7, 0x1, RZ ;  /* 0x04200000070c7989 */ /* 0x000e2400000800ff */
[----:B0-----:R-:W-:-:S05]  /*2dd0*/  @P4 IMAD.IADD R12, R12, 0x1, R7 ;  /* 0x000000010c0c4824 */ /* 0x001fca00078e0207 */
[----:B------:R-:W0:Y:S02]  /*2de0*/  SHFL.UP P4, R13, R12, 0x2, RZ ;  /* 0x044000000c0d7989 */ /* 0x000e2400000800ff */
[----:B0-----:R-:W-:-:S05]  /*2df0*/  @P4 IMAD.IADD R13, R12, 0x1, R13 ;  /* 0x000000010c0d4824 */ /* 0x001fca00078e020d */
[----:B------:R-:W0:Y:S01]  /*2e00*/  SHFL.UP P4, R14, R13, 0x4, RZ ;  /* 0x048000000d0e7989 */ /* 0x000e2200000800ff */
[----:B------:R-:W1:Y:S01]  /*2e10*/  S2R R5, SR_LANEID ;  /* 0x0000000000057919 */ /* 0x000e620000000000 */
[----:B0-----:R-:W-:-:S05]  /*2e20*/  @P4 IMAD.IADD R14, R13, 0x1, R14 ;  /* 0x000000010d0e4824 */ /* 0x001fca00078e020e */
[----:B------:R-:W0:Y:S01]  /*2e30*/  SHFL.UP P4, R25, R14, 0x8, RZ ;  /* 0x050000000e197989 */ /* 0x000e2200000800ff */
[----:B------:R-:W-:Y:S02]  /*2e40*/  P2R R6, PR, RZ, 0x20 ;  /* 0x00000020ff067803 */ /* 0x000fe40000000000 */
[----:B-1----:R-:W-:Y:S01]  /*2e50*/  ISETP.NE.AND P5, PT, R5, 0x1f, PT ;  /* 0x0000001f0500780c */ /* 0x002fe20003fa5270 */
[----:B0-----:R-:W-:-:S05]  /*2e60*/  @P4 IMAD.IADD R25, R14, 0x1, R25 ;  /* 0x000000010e194824 */ /* 0x001fca00078e0219 */
[----:B------:R-:W0:Y:S07]  /*2e70*/  SHFL.UP P4, R24, R25, 0x10, RZ ;  /* 0x0600000019187989 */ /* 0x000e2e00000800ff */
[----:B------:R-:W-:Y:S01]  /*2e80*/  @!P5 LEA R27, R26, UR4, 0x2 ;  /* 0x000000041a1bdc11 */ /* 0x000fe2000f8e10ff */
[----:B0-----:R-:W-:-:S05]  /*2e90*/  @P4 IMAD.IADD R24, R25, 0x1, R24 ;  /* 0x0000000119184824 */ /* 0x001fca00078e0218 */
[----:B------:R-:W-:Y:S01]  /*2ea0*/  @!P5 STS [R27], R24 ;  /* 0x000000181b00d388 */ /* 0x000fe20000000800 */
[----:B------:R-:W-:Y:S06]  /*2eb0*/  BAR.SYNC.DEFER_BLOCKING 0x0 ;  /* 0x0000000000007b1d */ /* 0x000fec0000010000 */
[----:B------:R-:W0:Y:S01]  /*2ec0*/  LDS.128 R12, [UR4] ;  /* 0x00000004ff0c7984 */ /* 0x000e220008000c00 */
[C---:B------:R-:W-:Y:S02]  /*2ed0*/  ISETP.NE.AND P5, PT, R26.reuse, 0x2, PT ;  /* 0x000000021a00780c */ /* 0x040fe40003fa5270 */
[----:B------:R-:W-:Y:S01]  /*2ee0*/  ISETP.NE.AND P4, PT, R26, 0x3, PT ;  /* 0x000000031a00780c */ /* 0x000fe20003f85270 */
[----:B------:R-:W-:-:S02]  /*2ef0*/  IMAD.IADD R26, R24, 0x1, -R7 ;  /* 0x00000001181a7824 */ /* 0x000fc400078e0a07 */
[----:B0-----:R-:W-:-:S04]  /*2f00*/  IMAD.IADD R13, R12, 0x1, R13 ;  /* 0x000000010c0d7824 */ /* 0x001fc800078e020d */
[----:B------:R-:W-:Y:S01]  /*2f10*/  IMAD.IADD R14, R14, 0x1, R13 ;  /* 0x000000010e0e7824 */ /* 0x000fe200078e020d */
[----:B------:R-:W-:Y:S02]  /*2f20*/  SEL R12, R13, R12, !P5 ;  /* 0x0000000c0d0c7207 */ /* 0x000fe40006800000 */
[----:B------:R-:W-:Y:S02]  /*2f30*/  ISETP.NE.AND P5, PT, R5, RZ, PT ;  /* 0x000000ff0500720c */ /* 0x000fe40003fa5270 */
[----:B------:R-:W-:Y:S02]  /*2f40*/  SEL R12, R14, R12, !P4 ;  /* 0x0000000c0e0c7207 */ /* 0x000fe40006000000 */
[C---:B------:R-:W-:Y:S02]  /*2f50*/  ISETP.GT.U32.AND P4, PT, R23.reuse, 0x1f, PT ;  /* 0x0000001f1700780c */ /* 0x040fe40003f84070 */
[----:B------:R-:W-:Y:S02]  /*2f60*/  SEL R7, R26, RZ, P5 ;  /* 0x000000ff1a077207 */ /* 0x000fe40002800000 */
[----:B------:R-:W-:-:S03]  /*2f70*/  ISETP.GE.U32.AND P5, PT, R23, 0x20, PT ;  /* 0x000000201700780c */ /* 0x000fc60003fa6070 */
[----:B------:R-:W-:Y:S02]  /*2f80*/  IMAD.IADD R7, R12, 0x1, R7 ;  /* 0x000000010c077824 */ /* 0x000fe400078e0207 */
[----:B------:R-:W-:-:S03]  /*2f90*/  IMAD.IADD R15, R15, 0x1, R14 ;  /* 0x000000010f0f7824 */ /* 0x000fc600078e020e */
[----:B------:R-:W-:Y:S01]  /*2fa0*/  SEL R12, R26, R7, !P5 ;  /* 0x000000071a0c7207 */ /* 0x000fe20006800000 */
[----:B------:R-:W-:Y:S06]  /*2fb0*/  @P4 BRA `(.L_x_275) ;  /* 0x0000000800444947 */ /* 0x000fec0003800000 */
[----:B------:R-:W0:Y:S01]  /*2fc0*/  LDC R7, c[0x0][0x370] ;  /* 0x0000dc00ff077b82 */ /* 0x000e220000000800 */
[----:B------:R-:W-:Y:S02]  /*2fd0*/  ISETP.NE.AND P4, PT, R23, RZ, PT ;  /* 0x000000ff1700720c */ /* 0x000fe40003f85270 */
[----:B------:R-:W-:-:S05]  /*2fe0*/  LOP3.LUT R23, RZ, R23, RZ, 0x33, !PT ;  /* 0x00000017ff177212 */ /* 0x000fca00078e33ff */
[----:B------:R-:W1:Y:S06]  /*2ff0*/  LDC.64 R24, c[0x0][0x3a0] ;  /* 0x0000e800ff187b82 */ /* 0x000e6c0000000a00 */
[----:B------:R-:W-:Y:S01]  /*3000*/  @!P4 IMAD.MOV.U32 R14, RZ, RZ, 0x64 ;  /* 0x00000064ff0ec424 */ /* 0x000fe200078e00ff */
[----:B------:R-:W-:Y:S01]  /*3010*/  @!P4 STS [UR4+0x2c], R15 ;  /* 0x00002c0fff00c988 */ /* 0x000fe20008000804 */
[----:B0-----:R-:W-:Y:S01]  /*3020*/  ISETP.GT.U32.AND P5, PT, R7, 0x1f3, PT ;  /* 0x000001f30700780c */ /* 0x001fe20003fa4070 */
[----:B-1----:R-:W-:-:S05]  /*3030*/  IMAD.WIDE R36, R22, 0x8, R24 ;  /* 0x0000000816247825 */ /* 0x002fca00078e0218 */
[----:B------:R0:W-:Y:S02]  /*3040*/  @!P4 ST.E.64.STRONG.GPU desc[UR8][R36.64+0x100], R14 ;  /* 0x0001000e2400c985 */ /* 0x0001e4000c10fb08 */
[----:B0-----:R-:W-:-:S05]  /*3050*/  IMAD.IADD R14, R22, 0x1, R23 ;  /* 0x00000001160e7824 */ /* 0x001fca00078e0217 */
[----:B------:R-:W-:Y:S05]  /*3060*/  @P5 BRA `(.L_x_276) ;  /* 0x0000000000085947 */ /* 0x000fea0003800000 */
[----:B------:R0:W-:Y:S06]  /*3070*/  MEMBAR.SC.CTA ;  /* 0x0000000000007992 */ /* 0x0001ec0000000000 */
[----:B0-----:R-:W-:Y:S05]  /*3080*/  BRA `(.L_x_277) ;  /* 0x0000000000087947 */ /* 0x001fea0003800000 */
.L_x_276:
[----:B------:R-:W-:Y:S05]  /*3090*/  NANOSLEEP 0x1c2 ;  /* 0x000001c20000795d */ /* 0x000fea0003800000 */
[----:B------:R-:W-:Y:S01]  /*30a0*/  NOP ;  /* 0x0000000000007918 */ /* 0x000fe20000000000 */
.L_x_277:
[----:B------:R-:W-:-:S05]  /*30b0*/  IMAD.WIDE R24, R14, 0x8, R24 ;  /* 0x000000080e187825 */ /* 0x000fca00078e0218 */
[----:B------:R-:W2:Y:S01]  /*30c0*/  LD.E.64.STRONG.GPU R22, desc[UR8][R24.64+0x100] ;  /* 0x0001000818167980 */ /* 0x000ea2000c10fb00 */
[----:B------:R-:W-:Y:S01]  /*30d0*/  UMOV UR5, 0xffffffff ;  /* 0xffffffff00057882 */ /* 0x000fe20000000000 */
[----:B--2---:R-:W-:Y:S02]  /*30e0*/  ISETP.NE.AND P4, PT, R22, 0x63, PT ;  /* 0x000000631600780c */ /* 0x004fe40003f85270 */
[----:B------:R-:W-:Y:S11]  /*30f0*/  BRA.DIV UR5, `(.L_x_278) ;  /* 0x0000001a05787947 */ /* 0x000ff6000b800000 */
[----:B------:R-:W-:-:S13]  /*3100*/  VOTE.ANY P4, !P4 ;  /* 0x0000000000ff7806 */ /* 0x000fda0006080100 */
.L_x_332:
[----:B------:R-:W-:Y:S05]  /*3110*/  @!P4 BRA `(.L_x_279) ;  /* 0x000000000030c947 */ /* 0x000fea0003800000 */
.L_x_283:
[----:B------:R-:W-:Y:S05]  /*3120*/  YIELD ;  /* 0x0000000000007946 */ /* 0x000fea0003800000 */
[----:B------:R-:W-:Y:S05]  /*3130*/  @P5 BRA `(.L_x_280) ;  /* 0x0000000000085947 */ /* 0x000fea0003800000 */
[----:B------:R0:W-:Y:S06]  /*3140*/  MEMBAR.SC.CTA ;  /* 0x0000000000007992 */ /* 0x0001ec0000000000 */
[----:B0-----:R-:W-:Y:S05]  /*3150*/  BRA `(.L_x_281) ;  /* 0x0000000000087947 */ /* 0x001fea0003800000 */
.L_x_280:
[----:B------:R-:W-:Y:S05]  /*3160*/  NANOSLEEP 0x15e ;  /* 0x0000015e0000795d */ /* 0x000fea0003800000 */
[----:B------:R-:W-:Y:S01]  /*3170*/  NOP ;  /* 0x0000000000007918 */ /* 0x000fe20000000000 */
.L_x_281:
[----:B------:R-:W2:Y:S01]  /*3180*/  LD.E.64.STRONG.GPU R22, desc[UR8][R24.64+0x100] ;  /* 0x0001000818167980 */ /* 0x000ea2000c10fb00 */
[----:B------:R-:W-:Y:S01]  /*3190*/  UMOV UR5, 0xffffffff ;  /* 0xffffffff00057882 */ /* 0x000fe20000000000 */
[----:B--2---:R-:W-:Y:S02]  /*31a0*/  ISETP.NE.AND P4, PT, R22, 0x63, PT ;  /* 0x000000631600780c */ /* 0x004fe40003f85270 */
[----:B------:R-:W-:Y:S11]  /*31b0*/  BRA.DIV UR5, `(.L_x_282) ;  /* 0x0000001a05687947 */ /* 0x000ff6000b800000 */
[----:B------:R-:W-:-:S13]  /*31c0*/  VOTE.ANY P4, !P4 ;  /* 0x0000000000ff7806 */ /* 0x000fda0006080100 */
.L_x_335:
[----:B------:R-:W-:Y:S05]  /*31d0*/  @P4 BRA `(.L_x_283) ;  /* 0xfffffffc00d04947 */ /* 0x000fea000383ffff */
.L_x_279:
[----:B------:R-:W-:Y:S01]  /*31e0*/  UMOV UR5, 0xffffffff ;  /* 0xffffffff00057882 */ /* 0x000fe20000000000 */
[----:B------:R-:W-:Y:S02]  /*31f0*/  ISETP.NE.AND P4, PT, R22, 0x65, PT ;  /* 0x000000651600780c */ /* 0x000fe40003f85270 */
[----:B------:R-:W-:Y:S11]  /*3200*/  BRA.DIV UR5, `(.L_x_284) ;  /* 0x0000001a05747947 */ /* 0x000ff6000b800000 */
[----:B------:R-:W0:Y:S01]  /*3210*/  S2R R13, SR_GEMASK ;  /* 0x00000000000d7919 */ /* 0x000e220000003c00 */
[----:B------:R-:W-:Y:S01]  /*3220*/  VOTE.ANY R28, PT, !P4 ;  /* 0x00000000001c7806 */ /* 0x000fe200060e0100 */
[C---:B------:R-:W-:Y:S01]  /*3230*/  VIADD R26, R5.reuse, 0x4 ;  /* 0x00000004051a7836 */ /* 0x040fe20000000000 */
[----:B------:R-:W-:Y:S01]  /*3240*/  ISETP.NE.AND P6, PT, R22, 0x65, PT ;  /* 0x000000651600780c */ /* 0x000fe20003fc5270 */
[----:B------:R-:W-:Y:S01]  /*3250*/  VIADD R22, R5, 0x10 ;  /* 0x0000001005167836 */ /* 0x000fe20000000000 */
[----:B0-----:R-:W-:-:S05]  /*3260*/  LOP3.LUT R28, R28, 0x80000000, R13, 0xec, !PT ;  /* 0x800000001c1c7812 */ /* 0x001fca00078eec0d */
[----:B------:R-:W-:-:S05]  /*3270*/  VIADD R25, R28, 0xffffffff ;  /* 0xffffffff1c197836 */ /* 0x000fca0000000000 */
[----:B------:R-:W-:-:S04]  /*3280*/  LOP3.LUT R25, R28, R25, RZ, 0xc, !PT ;  /* 0x000000191c197212 */ /* 0x000fc800078e0cff */
[----:B------:R0:W1:Y:S02]  /*3290*/  POPC R32, R25 ;  /* 0x0000001900207309 */ /* 0x0000640000000000 */
[----:B0-----:R-:W0:Y:S01]  /*32a0*/  LDC.64 R24, c[0x0][0x3a0] ;  /* 0x0000e800ff187b82 */ /* 0x001e220000000a00 */
[----:B-1----:R-:W1:Y:S01]  /*32b0*/  SHFL.DOWN PT, R34, R23, 0x1, R32 ;  /* 0x0820000017227989 */ /* 0x002e6200000e0020 */
[-C--:B------:R-:W-:Y:S02]  /*32c0*/  ISETP.GE.AND P4, PT, R5, R32.reuse, PT ;  /* 0x000000200500720c */ /* 0x080fe40003f86270 */
[----:B------:R-:W-:Y:S02]  /*32d0*/  ISETP.GT.AND P5, PT, R22, R32, PT ;  /* 0x000000201600720c */ /* 0x000fe40003fa4270 */
[----:B-1----:R-:W-:-:S05]  /*32e0*/  SEL R34, R34, RZ, !P4 ;  /* 0x000000ff22227207 */ /* 0x002fca0006000000 */
[----:B------:R-:W-:Y:S02]  /*32f0*/  IMAD.IADD R27, R34, 0x1, R23 ;  /* 0x00000001221b7824 */ /* 0x000fe400078e0217 */
[----:B------:R-:W-:-:S03]  /*3300*/  VIADD R23, R5, 0x2 ;  /* 0x0000000205177836 */ /* 0x000fc60000000000 */
[----:B------:R-:W1:Y:S02]  /*3310*/  SHFL.DOWN PT, R34, R27, 0x2, R32 ;  /* 0x084000001b227989 */ /* 0x000e6400000e0020 */
[----:B------:R-:W-:-:S04]  /*3320*/  ISETP.GT.AND P4, PT, R23, R32, PT ;  /* 0x000000201700720c */ /* 0x000fc80003f84270 */
[----:B-1----:R-:W-:Y:S02]  /*3330*/  SEL R34, R34, RZ, !P4 ;  /* 0x000000ff22227207 */ /* 0x002fe40006000000 */
[----:B------:R-:W-:-:S03]  /*3340*/  ISETP.GT.AND P4, PT, R26, R32, PT ;  /* 0x000000201a00720c */ /* 0x000fc60003f84270 */
[----:B------:R-:W-:Y:S02]  /*3350*/  IMAD.IADD R29, R27, 0x1, R34 ;  /* 0x000000011b1d7824 */ /* 0x000fe400078e0222 */
[----:B------:R-:W-:-:S03]  /*3360*/  VIADD R27, R5, 0x8 ;  /* 0x00000008051b7836 */ /* 0x000fc60000000000 */
[----:B------:R-:W1:Y:S02]  /*3370*/  SHFL.DOWN PT, R34, R29, 0x4, R32 ;  /* 0x088000001d227989 */ /* 0x000e6400000e0020 */
[----:B-1----:R-:W-:Y:S02]  /*3380*/  SEL R34, R34, RZ, !P4 ;  /* 0x000000ff22227207 */ /* 0x002fe40006000000 */
[----:B------:R-:W-:-:S03]  /*3390*/  ISETP.GT.AND P4, PT, R27, R32, PT ;  /* 0x000000201b00720c */ /* 0x000fc60003f84270 */
[----:B------:R-:W-:-:S05]  /*33a0*/  IMAD.IADD R35, R29, 0x1, R34 ;  /* 0x000000011d237824 */ /* 0x000fca00078e0222 */
        /* <DEDUP_REMOVED lines=9> */
.L_x_344:
[----:B------:R-:W-:Y:S05]  /*3440*/  @!P4 BRA `(.L_x_285) ;  /* 0x0000000000dcc947 */ /* 0x000fea0003800000 */
.L_x_293:
        /* <DEDUP_REMOVED lines=9> */
.L_x_347:
[----:B------:R-:W-:Y:S05]  /*34e0*/  @!P4 BRA `(.L_x_287) ;  /* 0x000000000034c947 */ /* 0x000fea0003800000 */
[----:B------:R-:W-:-:S13]  /*34f0*/  ISETP.GT.U32.AND P5, PT, R7, 0x1f3, PT ;  /* 0x000001f30700780c */ /* 0x000fda0003fa4070 */
.L_x_291:
[----:B------:R-:W-:Y:S05]  /*3500*/  YIELD ;  /* 0x0000000000007946 */ /* 0x000fea0003800000 */
[----:B------:R-:W-:Y:S05]  /*3510*/  @P5 BRA `(.L_x_288) ;  /* 0x0000000000085947 */ /* 0x000fea0003800000 */
[----:B------:R0:W-:Y:S06]  /*3520*/  MEMBAR.SC.CTA ;  /* 0x0000000000007992 */ /* 0x0001ec0000000000 */
[----:B0-----:R-:W-:Y:S05]  /*3530*/  BRA `(.L_x_289) ;  /* 0x0000000000087947 */ /* 0x001fea0003800000 */
.L_x_288:
[----:B------:R-:W-:Y:S05]  /*3540*/  NANOSLEEP 0x15e ;  /* 0x0000015e0000795d */ /* 0x000fea0003800000 */
[----:B------:R-:W-:Y:S01]  /*3550*/  NOP ;  /* 0x0000000000007918 */ /* 0x000fe20000000000 */
.L_x_289:
[----:B------:R-:W2:Y:S01]  /*3560*/  LD.E.64.STRONG.GPU R24, desc[UR8][R32.64+-0x100] ;  /* 0xffff000820187980 */ /* 0x000ea2000c10fb00 */
[----:B------:R-:W-:Y:S01]  /*3570*/  UMOV UR5, 0xffffffff ;  /* 0xffffffff00057882 */ /* 0x000fe20000000000 */
[----:B--2---:R-:W-:Y:S02]  /*3580*/  ISETP.NE.AND P4, PT, R24, 0x63, PT ;  /* 0x000000631800780c */ /* 0x004fe40003f85270 */
[----:B------:R-:W-:Y:S11]  /*3590*/  BRA.DIV UR5, `(.L_x_290) ;  /* 0x0000001a05b47947 */ /* 0x000ff6000b800000 */
[----:B------:R-:W-:-:S13]  /*35a0*/  VOTE.ANY P4, !P4 ;  /* 0x0000000000ff7806 */ /* 0x000fda0006080100 */
.L_x_350:
[----:B------:R-:W-:Y:S05]  /*35b0*/  @P4 BRA `(.L_x_291) ;  /* 0xfffffffc00d04947 */ /* 0x000fea000383ffff */
.L_x_287:
        /* <DEDUP_REMOVED lines=31> */
.L_x_359:
[----:B------:R-:W-:Y:S05]  /*37b0*/  @P4 BRA `(.L_x_293) ;  /* 0xfffffffc00244947 */ /* 0x000fea000383ffff */
.L_x_285:
[----:B------:R-:W0:Y:S01]  /*37c0*/  S2R R7, SR_TID.X ;  /* 0x0000000000077919 */ /* 0x000e220000002100 */
[----:B------:R-:W-:-:S13]  /*37d0*/  ISETP.NE.AND P5, PT, R5, RZ, PT ;  /* 0x000000ff0500720c */ /* 0x000fda0003fa5270 */
[----:B------:R-:W1:Y:S01]  /*37e0*/  @!P5 S2R R24, SR_CgaCtaId ;  /* 0x000000000018d919 */ /* 0x000e620000008800 */
[----:B0-----:R-:W-:Y:S02]  /*37f0*/  ISETP.NE.AND P4, PT, R7, RZ, PT ;  /* 0x000000ff0700720c */ /* 0x001fe40003f85270 */
[----:B------:R-:W-:-:S11]  /*3800*/  @!P5 MOV R7, 0x400 ;  /* 0x000004000007d802 */ /* 0x000fd60000000f00 */
[----:B------:R-:W0:Y:S01]  /*3810*/  @!P4 S2R R22, SR_CgaCtaId ;  /* 0x000000000016c919 */ /* 0x000e220000008800 */
[----:B------:R-:W-:Y:S01]  /*3820*/  @!P4 MOV R5, 0x400 ;  /* 0x000004000005c802 */ /* 0x000fe20000000f00 */
[--C-:B------:R-:W-:Y:S01]  /*3830*/  @!P4 IMAD.IADD R15, R15, 0x1, R29.reuse ;  /* 0x000000010f0fc824 */ /* 0x100fe200078e021d */
[----:B-1----:R-:W-:Y:S01]  /*3840*/  @!P5 LEA R24, R24, R7, 0x18 ;  /* 0x000000071818d211 */ /* 0x002fe200078ec0ff */
[----:B------:R-:W-:Y:S02]  /*3850*/  @!P4 IMAD.MOV.U32 R14, RZ, RZ, 0x65 ;  /* 0x00000065ff0ec424 */ /* 0x000fe400078e00ff */
[----:B------:R-:W-:Y:S02]  /*3860*/  IMAD.MOV.U32 R7, RZ, RZ, R12 ;  /* 0x000000ffff077224 */ /* 0x000fe400078e000c */
[----:B------:R-:W-:Y:S01]  /*3870*/  @!P5 IMAD.MOV.U32 R7, RZ, RZ, R29 ;  /* 0x000000ffff07d224 */ /* 0x000fe200078e001d */
[----:B------:R1:W-:Y:S01]  /*3880*/  @!P4 ST.E.64.STRONG.GPU desc[UR8][R36.64+0x100], R14 ;  /* 0x0001000e2400c985 */ /* 0x0003e2000c10fb08 */
[----:B0-----:R-:W-:-:S05]  /*3890*/  @!P4 LEA R22, R22, R5, 0x18 ;  /* 0x000000051616c211 */ /* 0x001fca00078ec0ff */
[----:B------:R1:W-:Y:S04]  /*38a0*/  @!P4 STS [R22+0x24], R29 ;  /* 0x0000241d1600c388 */ /* 0x0003e80000000800 */
[----:B------:R1:W-:Y:S04]  /*38b0*/  @!P4 STS [R22+0x28], R15 ;  /* 0x0000280f1600c388 */ /* 0x0003e80000000800 */
[----:B------:R1:W-:Y:S02]  /*38c0*/  @!P5 STS [R24+0x14], R29 ;  /* 0x0000141d1800d388 */ /* 0x0003e40000000800 */
.L_x_275:
[----:B------:R-:W-:Y:S05]  /*38d0*/  BSYNC B1 ;  /* 0x0000000000017941 */ /* 0x000fea0003800000 */
.L_x_274:
[----:B-1----:R-:W0:Y:S01]  /*38e0*/  S2R R22, SR_TID.X ;  /* 0x0000000000167919 */ /* 0x002e220000002100 */
[----:B------:R-:W-:Y:S01]  /*38f0*/  ISETP.NE.AND P4, PT, R21, RZ, PT ;  /* 0x000000ff1500720c */ /* 0x000fe20003f85270 */
[----:B------:R-:W-:Y:S05]  /*3900*/  WARPSYNC.ALL ;  /* 0x0000000000007948 */ /* 0x000fea0003800000 */
[----:B------:R-:W-:Y:S01]  /*3910*/  ISETP.NE.AND P4, PT, R20, RZ, P4 ;  /* 0x000000ff1400720c */ /* 0x000fe20002785270 */
[----:B0-----:R-:W-:-:S04]  /*3920*/  IMAD R30, R22, 0x5, RZ ;  /* 0x00000005161e7824 */ /* 0x001fc800078e02ff */
[C---:B------:R-:W-:Y:S01]  /*3930*/  VIADD R28, R30.reuse, 0x1 ;  /* 0x000000011e1c7836 */ /* 0x040fe20000000000 */
[CC--:B------:R-:W-:Y:S01]  /*3940*/  ISETP.GE.OR P5, PT, R30.reuse, R3.reuse, P4 ;  /* 0x000000031e00720c */ /* 0x0c0fe200027a6670 */
[C---:B------:R-:W-:Y:S01]  /*3950*/  VIADD R26, R30.reuse, 0x3 ;  /* 0x000000031e1a7836 */ /* 0x040fe20000000000 */
[----:B------:R-:W-:Y:S01]  /*3960*/  ISETP.NE.AND P4, PT, R19, RZ, PT ;  /* 0x000000ff1300720c */ /* 0x000fe20003f85270 */
[C---:B------:R-:W-:Y:S01]  /*3970*/  VIADD R25, R30.reuse, 0x4 ;  /* 0x000000041e197836 */ /* 0x040fe20000000000 */
[----:B------:R-:W-:Y:S01]  /*3980*/  SEL R24, RZ, 0x1, !P5 ;  /* 0x00000001ff187807 */ /* 0x000fe20006800000 */
[----:B------:R-:W-:Y:S01]  /*3990*/  VIADD R27, R30, 0x2 ;  /* 0x000000021e1b7836 */ /* 0x000fe20000000000 */
[----:B------:R-:W-:Y:S02]  /*39a0*/  ISETP.NE.AND P4, PT, R18, RZ, P4 ;  /* 0x000000ff1200720c */ /* 0x000fe40002785270 */
[----:B------:R-:W-:Y:S02]  /*39b0*/  ISETP.NE.AND P5, PT, R11, RZ, PT ;  /* 0x000000ff0b00720c */ /* 0x000fe40003fa5270 */
[----:B------:R-:W-:-:S02]  /*39c0*/  ISETP.GE.OR P4, PT, R28, R3, P4 ;  /* 0x000000031c00720c */ /* 0x000fc40002786670 */
[----:B------:R-:W-:Y:S02]  /*39d0*/  ISETP.NE.AND P5, PT, R10, RZ, P5 ;  /* 0x000000ff0a00720c */ /* 0x000fe40002fa5270 */
[----:B------:R-:W-:Y:S02]  /*39e0*/  SEL R23, RZ, 0x1, !P4 ;  /* 0x00000001ff177807 */ /* 0x000fe40006000000 */
[----:B------:R-:W-:-:S03]  /*39f0*/  ISETP.GE.OR P5, PT, R26, R3, P5 ;  /* 0x000000031a00720c */ /* 0x000fc60002fa6670 */
[----:B------:R-:W-:Y:S01]  /*3a00*/  IMAD.IADD R34, R24, 0x1, R23 ;  /* 0x0000000118227824 */ /* 0x000fe200078e0217 */
[----:B------:R-:W-:Y:S01]  /*3a10*/  SEL R5, RZ, 0x1, !P5 ;  /* 0x00000001ff057807 */ /* 0x000fe20006800000 */
[----:B------:R-:W0:Y:S08]  /*3a20*/  S2UR UR5, SR_CgaCtaId ;  /* 0x00000000000579c3 */ /* 0x000e300000008800 */
[----:B------:R-:W-:Y:S01]  /*3a30*/  BAR.SYNC.DEFER_BLOCKING 0x0 ;  /* 0x0000000000007b1d */ /* 0x000fe20000010000 */
[----:B------:R-:W-:-:S02]  /*3a40*/  ISETP.NE.AND P6, PT, R6, RZ, PT ;  /* 0x000000ff0600720c */ /* 0x000fc40003fc5270 */
[----:B------:R-:W-:-:S03]  /*3a50*/  ISETP.NE.AND P4, PT, R22, RZ, PT ;  /* 0x000000ff1600720c */ /* 0x000fc60003f85270 */
[----:B------:R-:W-:Y:S01]  /*3a60*/  UMOV UR4, 0x400 ;  /* 0x0000040000047882 */ /* 0x000fe20000000000 */
[----:B------:R-:W-:Y:S01]  /*3a70*/  BSSY.RECONVERGENT B1, `(.L_x_294) ;  /* 0x000004d000017945 */ /* 0x000fe20003800200 */
[----:B0-----:R-:W-:-:S09]  /*3a80*/  ULEA UR4, UR5, UR4, 0x18 ;  /* 0x0000000405047291 */ /* 0x001fd2000f8ec0ff */
[----:B------:R-:W0:Y:S04]  /*3a90*/  LDS R6, [UR4+0x14] ;  /* 0x00001404ff067984 */ /* 0x000e280008000800 */
[----:B------:R-:W1:Y:S01]  /*3aa0*/  LDS.128 R12, [UR4+0x20] ;  /* 0x00002004ff0c7984 */ /* 0x000e620008000c00 */
[----:B0-----:R-:W-:Y:S02]  /*3ab0*/  SEL R32, R6, RZ, P4 ;  /* 0x000000ff06207207 */ /* 0x001fe40002000000 */
[C---:B------:R-:W-:Y:S02]  /*3ac0*/  IADD3 R6, PT, PT, -R3.reuse, 0x280, RZ ;  /* 0x0000028003067810 */ /* 0x040fe40007ffe1ff */
[----:B-1----:R-:W-:Y:S01]  /*3ad0*/  IADD3 R4, PT, PT, R22, R4, -R13 ;  /* 0x0000000416047210 */ /* 0x002fe20007ffe80d */
[----:B------:R-:W-:Y:S01]  /*3ae0*/  IMAD.IADD R32, R32, 0x1, R7 ;  /* 0x0000000120207824 */ /* 0x000fe200078e0207 */
[----:B------:R-:W-:-:S02]  /*3af0*/  IADD3 R15, PT, PT, R3, R6, -R15 ;  /* 0x00000006030f7210 */ /* 0x000fc40007ffe80f */
[----:B------:R-:W-:Y:S01]  /*3b00*/  LOP3.LUT R4, RZ, R4, RZ, 0x33, !PT ;  /* 0x00000004ff047212 */ /* 0x000fe200078e33ff */
[----:B------:R-:W-:Y:S01]  /*3b10*/  IMAD.IADD R12, R32, 0x1, -R13 ;  /* 0x00000001200c7824 */ /* 0x000fe200078e0a0d */
[C---:B------:R-:W-:Y:S02]  /*3b20*/  IADD3 R31, PT, PT, R13.reuse, -R32, -R24 ;  /* 0x800000200d1f7210 */ /* 0x040fe40007ffe818 */
[----:B------:R-:W-:Y:S01]  /*3b30*/  IADD3 R0, PT, PT, R13, -R0, -R32 ;  /* 0x800000000d007210 */ /* 0x000fe20007ffe820 */
[----:B------:R-:W-:Y:S01]  /*3b40*/  IMAD.IADD R29, R15, 0x1, R12 ;  /* 0x000000010f1d7824 */ /* 0x000fe200078e020c */
[C---:B------:R-:W-:Y:S01]  /*3b50*/  IADD3 R34, PT, PT, R13.reuse, -R34, -R32 ;  /* 0x800000220d227210 */ /* 0x040fe20007ffe820 */
[----:B------:R-:W-:Y:S01]  /*3b60*/  IMAD.IADD R12, R30, 0x1, -R12 ;  /* 0x000000011e0c7824 */ /* 0x000fe200078e0a0c */
[----:B------:R-:W-:Y:S01]  /*3b70*/  IADD3 R7, PT, PT, R13, -R2, -R32 ;  /* 0x800000020d077210 */ /* 0x000fe20007ffe820 */
[----:B------:R-:W-:Y:S01]  /*3b80*/  IMAD.IADD R24, R24, 0x1, R29 ;  /* 0x0000000118187824 */ /* 0x000fe200078e021d */
[----:B------:R-:W-:Y:S01]  /*3b90*/  IADD3 R13, PT, PT, R22, R13, -R15 ;  /* 0x0000000d160d7210 */ /* 0x000fe20007ffe80f */
[----:B------:R-:W-:Y:S01]  /*3ba0*/  IMAD.IADD R31, R28, 0x1, R31 ;  /* 0x000000011c1f7824 */ /* 0x000fe200078e021f */
[----:B------:R-:W-:Y:S01]  /*3bb0*/  SEL R12, R29, R12, P0 ;  /* 0x0000000c1d0c7207 */ /* 0x000fe20000000000 */
[----:B------:R-:W-:-:S02]  /*3bc0*/  IMAD.IADD R2, R23, 0x1, R24 ;  /* 0x0000000117027824 */ /* 0x000fc400078e0218 */
[----:B------:R-:W-:Y:S01]  /*3bd0*/  IMAD.IADD R25, R25, 0x1, R0 ;  /* 0x0000000119197824 */ /* 0x000fe200078e0200 */
[----:B------:R-:W-:Y:S01]  /*3be0*/  SEL R31, R24, R31, P1 ;  /* 0x0000001f181f7207 */ /* 0x000fe20000800000 */
[----:B------:R-:W-:Y:S01]  /*3bf0*/  IMAD.IADD R27, R27, 0x1, R34 ;  /* 0x000000011b1b7824 */ /* 0x000fe200078e0222 */
[----:B------:R-:W-:Y:S01]  /*3c00*/  LEA R12, R12, UR4, 0x3 ;  /* 0x000000040c0c7c11 */ /* 0x000fe2000f8e18ff */
[----:B------:R-:W-:Y:S01]  /*3c10*/  BAR.SYNC.DEFER_BLOCKING 0x0 ;  /* 0x0000000000007b1d */ /* 0x000fe20000010000 */
[----:B------:R-:W-:Y:S01]  /*3c20*/  VIADD R0, R2, 0x1 ;  /* 0x0000000102007836 */ /* 0x000fe20000000000 */
[----:B------:R-:W-:Y:S01]  /*3c30*/  LEA R31, R31, UR4, 0x3 ;  /* 0x000000041f1f7c11 */ /* 0x000fe2000f8e18ff */
[----:B------:R-:W-:Y:S01]  /*3c40*/  IMAD.IADD R7, R26, 0x1, R7 ;  /* 0x000000011a077824 */ /* 0x000fe200078e0207 */
[----:B------:R-:W-:Y:S01]  /*3c50*/  SEL R27, R2, R27, P2 ;  /* 0x0000001b021b7207 */ /* 0x000fe20001000000 */
[----:B------:R-:W-:Y:S01]  /*3c60*/  @!P2 IMAD.MOV R0, RZ, RZ, R2 ;  /* 0x000000ffff00a224 */ /* 0x000fe200078e0202 */
[C---:B------:R-:W-:Y:S01]  /*3c70*/  ISETP.GE.AND P1, PT, R22.reuse, R3, PT ;  /* 0x000000031600720c */ /* 0x040fe20003f26270 */
[----:B------:R-:W-:Y:S01]  /*3c80*/  VIADD R28, R22, 0x200 ;  /* 0x00000200161c7836 */ /* 0x000fe20000000000 */
[----:B------:R-:W-:Y:S01]  /*3c90*/  LEA R2, R27, UR4, 0x3 ;  /* 0x000000041b027c11 */ /* 0x000fe2000f8e18ff */
[----:B------:R-:W-:Y:S01]  /*3ca0*/  @P6 IMAD.IADD R25, R5, 0x1, R0 ;  /* 0x0000000105196824 */ /* 0x000fe200078e0200 */
[----:B------:R-:W-:-:S02]  /*3cb0*/  SEL R7, R0, R7, P3 ;  /* 0x0000000700077207 */ /* 0x000fc40001800000 */
[----:B------:R-:W-:Y:S02]  /*3cc0*/  LEA R0, R22, UR4, 0x3 ;  /* 0x0000000416007c11 */ /* 0x000fe4000f8e18ff */
[----:B------:R-:W-:Y:S02]  /*3cd0*/  LEA R7, R7, UR4, 0x3 ;  /* 0x0000000407077c11 */ /* 0x000fe4000f8e18ff */
[----:B------:R-:W-:Y:S01]  /*3ce0*/  LEA R5, R25, UR4, 0x3 ;  /* 0x0000000419057c11 */ /* 0x000fe2000f8e18ff */
[----:B------:R-:W0:Y:S01]  /*3cf0*/  LDCU UR4, c[0x0][0x3ac] ;  /* 0x00007580ff0477ac */ /* 0x000e220008000800 */
[----:B------:R-:W-:Y:S01]  /*3d00*/  ISETP.GE.AND P0, PT, R28, R3, PT ;  /* 0x000000031c00720c */ /* 0x000fe20003f06270 */
[----:B------:R-:W1:Y:S01]  /*3d10*/  @!P1 LDC.64 R26, c[0x0][0x390] ;  /* 0x0000e400ff1a9b82 */ /* 0x000e620000000a00 */
[-C--:B------:R-:W-:Y:S02]  /*3d20*/  @!P1 ISETP.GE.AND P2, PT, R22, R15.reuse, PT ;  /* 0x0000000f1600920c */ /* 0x080fe40003f46270 */
[----:B------:R-:W-:Y:S01]  /*3d30*/  ISETP.GE.AND P3, PT, R28, R15, PT ;  /* 0x0000000f1c00720c */ /* 0x000fe20003f66270 */
[----:B------:R2:W-:Y:S04]  /*3d40*/  STS.64 [R12], R20 ;  /* 0x000000140c007388 */ /* 0x0005e80000000a00 */
[----:B------:R-:W-:Y:S04]  /*3d50*/  STS.64 [R31], R18 ;  /* 0x000000121f007388 */ /* 0x000fe80000000a00 */
[----:B------:R-:W3:Y:S01]  /*3d60*/  @!P0 LDC.64 R24, c[0x0][0x390] ;  /* 0x0000e400ff188b82 */ /* 0x000ee20000000a00 */
[----:B------:R0:W-:Y:S04]  /*3d70*/  STS.64 [R2], R16 ;  /* 0x0000001002007388 */ /* 0x0001e80000000a00 */
[----:B------:R4:W-:Y:S01]  /*3d80*/  STS.64 [R7], R10 ;  /* 0x0000000a07007388 */ /* 0x0009e20000000a00 */
[----:B--2---:R-:W-:-:S03]  /*3d90*/  VIADD R12, R22, 0x100 ;  /* 0x00000100160c7836 */ /* 0x004fc60000000000 */
[----:B------:R2:W-:Y:S01]  /*3da0*/  STS.64 [R5], R8 ;  /* 0x0000000805007388 */ /* 0x0005e20000000a00 */
[----:B------:R-:W-:Y:S01]  /*3db0*/  BAR.SYNC.DEFER_BLOCKING 0x0 ;  /* 0x0000000000007b1d */ /* 0x000fe20000010000 */
[----:B0-----:R-:W-:Y:S01]  /*3dc0*/  VIADD R2, R4, UR4 ;  /* 0x0000000404027c36 */ /* 0x001fe20008000000 */
[----:B------:R-:W-:Y:S01]  /*3dd0*/  ISETP.GE.AND P5, PT, R12, R3, PT ;  /* 0x000000030c00720c */ /* 0x000fe20003fa6270 */
[C---:B----4-:R-:W-:Y:S02]  /*3de0*/  VIADD R10, R22.reuse, 0x80 ;  /* 0x00000080160a7836 */ /* 0x050fe40000000000 */
[----:B------:R-:W-:Y:S01]  /*3df0*/  VIADD R22, R22, 0x180 ;  /* 0x0000018016167836 */ /* 0x000fe20000000000 */
[C---:B--2---:R-:W-:Y:S01]  /*3e00*/  @!P1 SEL R5, R2.reuse, R13, !P2 ;  /* 0x0000000d02059207 */ /* 0x044fe20005000000 */
[----:B------:R-:W-:Y:S01]  /*3e10*/  VIADD R7, R2, 0xfffffe00 ;  /* 0xfffffe0002077836 */ /* 0x000fe20000000000 */
[-C--:B------:R-:W-:Y:S01]  /*3e20*/  ISETP.GE.AND P4, PT, R10, R3.reuse, PT ;  /* 0x000000030a00720c */ /* 0x080fe20003f86270 */
[----:B------:R-:W-:Y:S01]  /*3e30*/  @P3 VIADD R7, R13, 0x200 ;  /* 0x000002000d073836 */ /* 0x000fe20000000000 */
[----:B------:R-:W-:Y:S01]  /*3e40*/  ISETP.GE.AND P2, PT, R22, R3, PT ;  /* 0x000000031600720c */ /* 0x000fe20003f46270 */
[----:B-1----:R-:W-:-:S04]  /*3e50*/  @!P1 IMAD.WIDE R26, R5, 0x8, R26 ;  /* 0x00000008051a9825 */ /* 0x002fc800078e021a */
[----:B---3--:R-:W-:Y:S01]  /*3e60*/  @!P0 IMAD.WIDE R24, R7, 0x8, R24 ;  /* 0x0000000807188825 */ /* 0x008fe200078e0218 */
[----:B------:R-:W0:Y:S04]  /*3e70*/  @!P1 LDS.64 R20, [R0] ;  /* 0x0000000000149984 */ /* 0x000e280000000a00 */
[----:B------:R1:W2:Y:S04]  /*3e80*/  @!P0 LDS.64 R18, [R0+0x1000] ;  /* 0x0010000000128984 */ /* 0x0002a80000000a00 */
[----:B0-----:R1:W-:Y:S04]  /*3e90*/  @!P1 STG.E desc[UR8][R26.64], R20 ;  /* 0x000000141a009986 */ /* 0x0013e8000c101908 */
[----:B------:R1:W-:Y:S01]  /*3ea0*/  @!P1 STG.E desc[UR8][R26.64+0x4], R21 ;  /* 0x000004151a009986 */ /* 0x0003e2000c101908 */
[----:B--2---:R-:W-:Y:S05]  /*3eb0*/  @P4 BRA `(.L_x_295) ;  /* 0x0000000000204947 */ /* 0x004fea0003800000 */
[----:B------:R-:W0:Y:S01]  /*3ec0*/  LDS.64 R8, [R0+0x400] ;  /* 0x0004000000087984 */ /* 0x000e220000000a00 */
[----:B------:R-:W2:Y:S01]  /*3ed0*/  LDC.64 R4, c[0x0][0x390] ;  /* 0x0000e400ff047b82 */ /* 0x000ea20000000a00 */
[----:B------:R-:W-:Y:S01]  /*3ee0*/  ISETP.GE.AND P1, PT, R10, R15, PT ;  /* 0x0000000f0a00720c */ /* 0x000fe20003f26270 */
[----:B------:R-:W-:-:S12]  /*3ef0*/  VIADD R3, R13, 0x80 ;  /* 0x000000800d037836 */ /* 0x000fd80000000000 */
[----:B------:R-:W-:-:S04]  /*3f00*/  @!P1 VIADD R3, R2, 0xffffff80 ;  /* 0xffffff8002039836 */ /* 0x000fc80000000000 */
[----:B--2---:R-:W-:-:S05]  /*3f10*/  IMAD.WIDE R4, R3, 0x8, R4 ;  /* 0x0000000803047825 */ /* 0x004fca00078e0204 */
[----:B0-----:R0:W-:Y:S04]  /*3f20*/  STG.E desc[UR8][R4.64], R8 ;  /* 0x0000000804007986 */ /* 0x0011e8000c101908 */
[----:B------:R0:W-:Y:S02]  /*3f30*/  STG.E desc[UR8][R4.64+0x4], R9 ;  /* 0x0000040904007986 */ /* 0x0001e4000c101908 */
.L_x_295:
[----:B------:R-:W-:Y:S05]  /*3f40*/  BSYNC.RECONVERGENT B1 ;  /* 0x0000000000017941 */ /* 0x000fea0003800200 */
.L_x_294:
[----:B------:R-:W-:Y:S04]  /*3f50*/  BSSY.RECONVERGENT B1, `(.L_x_296) ;  /* 0x000000a000017945 */ /* 0x000fe80003800200 */
[----:B------:R-:W-:Y:S05]  /*3f60*/  @P5 BRA `(.L_x_297) ;  /* 0x0000000000205947 */ /* 0x000fea0003800000 */
[----:B0-----:R-:W0:Y:S01]  /*3f70*/  LDS.64 R8, [R0+0x800] ;  /* 0x0008000000087984 */ /* 0x001e220000000a00 */
[----:B------:R-:W2:Y:S01]  /*3f80*/  LDC.64 R4, c[0x0][0x390] ;  /* 0x0000e400ff047b82 */ /* 0x000ea20000000a00 */
[----:B------:R-:W-:Y:S01]  /*3f90*/  ISETP.GE.AND P1, PT, R12, R15, PT ;  /* 0x0000000f0c00720c */ /* 0x000fe20003f26270 */
[----:B------:R-:W-:-:S12]  /*3fa0*/  VIADD R3, R13, 0x100 ;  /* 0x000001000d037836 */ /* 0x000fd80000000000 */
[----:B------:R-:W-:-:S04]  /*3fb0*/  @!P1 VIADD R3, R2, 0xffffff00 ;  /* 0xffffff0002039836 */ /* 0x000fc80000000000 */
[----:B--2---:R-:W-:-:S05]  /*3fc0*/  IMAD.WIDE R4, R3, 0x8, R4 ;  /* 0x0000000803047825 */ /* 0x004fca00078e0204 */
[----:B0-----:R2:W-:Y:S04]  /*3fd0*/  STG.E desc[UR8][R4.64], R8 ;  /* 0x0000000804007986 */ /* 0x0015e8000c101908 */
[----:B------:R2:W-:Y:S02]  /*3fe0*/  STG.E desc[UR8][R4.64+0x4], R9 ;  /* 0x0000040904007986 */ /* 0x0005e4000c101908 */
.L_x_297:
[----:B------:R-:W-:Y:S05]  /*3ff0*/  BSYNC.RECONVERGENT B1 ;  /* 0x0000000000017941 */ /* 0x000fea0003800200 */
.L_x_296:
[----:B------:R-:W-:Y:S04]  /*4000*/  BSSY.RECONVERGENT B1, `(.L_x_298) ;  /* 0x000000a000017945 */ /* 0x000fe80003800200 */
[----:B------:R-:W-:Y:S05]  /*4010*/  @P2 BRA `(.L_x_299) ;  /* 0x0000000000202947 */ /* 0x000fea0003800000 */
[----:B0-2---:R-:W0:Y:S01]  /*4020*/  LDS.64 R8, [R0+0xc00] ;  /* 0x000c000000087984 */ /* 0x005e220000000a00 */
[----:B------:R-:W2:Y:S01]  /*4030*/  LDC.64 R4, c[0x0][0x390] ;  /* 0x0000e400ff047b82 */ /* 0x000ea20000000a00 */
[----:B------:R-:W-:Y:S01]  /*4040*/  ISETP.GE.AND P1, PT, R22, R15, PT ;  /* 0x0000000f1600720c */ /* 0x000fe20003f26270 */
[----:B------:R-:W-:-:S12]  /*4050*/  VIADD R3, R13, 0x180 ;  /* 0x000001800d037836 */ /* 0x000fd80000000000 */
[----:B------:R-:W-:-:S04]  /*4060*/  @!P1 VIADD R3, R2, 0xfffffe80 ;  /* 0xfffffe8002039836 */ /* 0x000fc80000000000 */
[----:B--2---:R-:W-:-:S05]  /*4070*/  IMAD.WIDE R2, R3, 0x8, R4 ;  /* 0x0000000803027825 */ /* 0x004fca00078e0204 */
[----:B0-----:R3:W-:Y:S04]  /*4080*/  STG.E desc[UR8][R2.64], R8 ;  /* 0x0000000802007986 */ /* 0x0017e8000c101908 */
[----:B------:R3:W-:Y:S02]  /*4090*/  STG.E desc[UR8][R2.64+0x4], R9 ;  /* 0x0000040902007986 */ /* 0x0007e4000c101908 */
.L_x_299:
[----:B------:R-:W-:Y:S05]  /*40a0*/  BSYNC.RECONVERGENT B1 ;  /* 0x0000000000017941 */ /* 0x000fea0003800200 */
.L_x_298:
[----:B------:R4:W-:Y:S01]  /*40b0*/  @!P0 STG.E desc[UR8][R24.64], R18 ;  /* 0x0000001218008986 */ /* 0x0009e2000c101908 */
[----:B------:R-:W-:-:S03]  /*40c0*/  IMAD.IADD R6, R14, 0x1, -R6 ;  /* 0x000000010e067824 */ /* 0x000fc600078e0a06 */
[----:B------:R4:W-:Y:S04]  /*40d0*/  @!P0 STG.E desc[UR8][R24.64+0x4], R19 ;  /* 0x0000041318008986 */ /* 0x0009e8000c101908 */
.L_x_273:
[----:B------:R-:W-:Y:S05]  /*40e0*/  BSYNC.RECONVERGENT B0 ;  /* 0x0000000000007941 */ /* 0x000fea0003800200 */
.L_x_263:
[----:B-1----:R-:W1:Y:S02]  /*40f0*/  S2R R0, SR_TID.X ;  /* 0x0000000000007919 */ /* 0x002e640000002100 */
[----:B-1----:R-:W-:-:S13]  /*4100*/  ISETP.NE.AND P0, PT, R0, RZ, PT ;  /* 0x000000ff0000720c */ /* 0x002fda0003f05270 */
[----:B------:R-:W-:Y:S05]  /*4110*/  @P0 EXIT ;  /* 0x000000000000094d */ /* 0x000fea0003800000 */
[----:B0--3--:R-:W0:Y:S02]  /*4120*/  LDC.64 R2, c[0x0][0x398] ;  /* 0x0000e600ff027b82 */ /* 0x009e240000000a00 */
[----:B0-----:R-:W-:Y:S01]  /*4130*/  STG.E desc[UR8][R2.64], R6 ;  /* 0x0000000602007986 */ /* 0x001fe2000c101908 */
[----:B------:R-:W-:Y:S05]  /*4140*/  EXIT ;  /* 0x000000000000794d */ /* 0x000fea0003800000 */
.L_x_247:
[----:B------:R-:W-:Y:S01]  /*4150*/  BSSY B0, `(.L_x_300) ;  /* 0x0000006000007945 */ /* 0x000fe20003800000 */
[----:B------:R-:W-:Y:S01]  /*4160*/  PLOP3.LUT P4, PT, P4, PT, PT, 0x8, 0x80 ;  /* 0x000000000080781c */ /* 0x000fe2000278e170 */
[----:B------:R-:W-:-:S12]  /*4170*/  IMAD.MOV.U32 R28, RZ, RZ, -0x1 ;  /* 0xffffffffff1c7424 */ /* 0x000fd800078e00ff */
[----:B------:R-:W-:Y:S05]  /*4180*/  WARPSYNC.COLLECTIVE R28, `(.L_x_301) ;  /* 0x000000001c087348 */ /* 0x000fea0003c00000 */
[----:B------:R-:W-:Y:S01]  /*4190*/  VOTE.ANY P4, P4 ;  /* 0x0000000000ff7806 */ /* 0x000fe20002080100 */
[----:B------:R-:W-:-:S12]  /*41a0*/  ENDCOLLECTIVE ;  /* 0x000000000000791b */ /* 0x000fd80003800000 */
.L_x_301:
[----:B------:R-:W-:Y:S05]  /*41b0*/  BSYNC B0 ;  /* 0x0000000000007941 */ /* 0x000fea0003800000 */
.L_x_300:
[----:B------:R-:W-:Y:S05]  /*41c0*/  BRA `(.L_x_302) ;  /* 0xffffffcc00947947 */ /* 0x000fea000383ffff */
.L_x_251:
[----:B------:R-:W-:Y:S01]  /*41d0*/  BSSY B0, `(.L_x_303) ;  /* 0x0000006000007945 */ /* 0x000fe20003800000 */
[----:B------:R-:W-:Y:S01]  /*41e0*/  PLOP3.LUT P4, PT, P4, PT, PT, 0x8, 0x80 ;  /* 0x000000000080781c */ /* 0x000fe2000278e170 */
[----:B------:R-:W-:-:S12]  /*41f0*/  IMAD.MOV.U32 R28, RZ, RZ, -0x1 ;  /* 0xffffffffff1c7424 */ /* 0x000fd800078e00ff */
[----:B------:R-:W-:Y:S05]  /*4200*/  WARPSYNC.COLLECTIVE R28, `(.L_x_304) ;  /* 0x000000001c087348 */ /* 0x000fea0003c00000 */
[----:B------:R-:W-:Y:S01]  /*4210*/  VOTE.ANY P4, P4 ;  /* 0x0000000000ff7806 */ /* 0x000fe20002080100 */
[----:B------:R-:W-:-:S12]  /*4220*/  ENDCOLLECTIVE ;  /* 0x000000000000791b */ /* 0x000fd80003800000 */
.L_x_304:
[----:B------:R-:W-:Y:S05]  /*4230*/  BSYNC B0 ;  /* 0x0000000000007941 */ /* 0x000fea0003800000 */
.L_x_303:
[----:B------:R-:W-:Y:S05]  /*4240*/  BRA `(.L_x_305) ;  /* 0xffffffcc00a47947 */ /* 0x000fea000383ffff */
.L_x_253:
[----:B------:R-:W0:Y:S01]  /*4250*/  S2R R14, SR_GEMASK ;  /* 0x00000000000e7919 */ /* 0x000e220000003c00 */
[----:B------:R-:W-:Y:S01]  /*4260*/  BSSY B0, `(.L_x_306) ;  /* 0x0000006000007945 */ /* 0x000fe20003800000 */
[----:B------:R-:W-:Y:S01]  /*4270*/  PLOP3.LUT P4, PT, P4, PT, PT, 0x8, 0x80 ;  /* 0x000000000080781c */ /* 0x000fe2000278e170 */
[----:B------:R-:W-:-:S12]  /*4280*/  IMAD.MOV.U32 R28, RZ, RZ, -0x1 ;  /* 0xffffffffff1c7424 */ /* 0x000fd800078e00ff */
[----:B0-----:R-:W-:Y:S05]  /*4290*/  WARPSYNC.COLLECTIVE R28, `(.L_x_307) ;  /* 0x000000001c087348 */ /* 0x001fea0003c00000 */
[----:B------:R-:W-:Y:S01]  /*42a0*/  VOTE.ANY R28, PT, P4 ;  /* 0x00000000001c7806 */ /* 0x000fe200020e0100 */
[----:B0-----:R-:W-:Y:S06]  /*42b0*/  ENDCOLLECTIVE ;  /* 0x000000000000791b */ /* 0x001fec0003800000 */
.L_x_307:
[----:B------:R-:W-:Y:S05]  /*42c0*/  BSYNC B0 ;  /* 0x0000000000007941 */ /* 0x000fea0003800000 */
.L_x_306:
[----:B------:R-:W-:Y:S01]  /*42d0*/  LOP3.LUT R28, R28, 0x80000000, R14, 0xec, !PT ;  /* 0x800000001c1c7812 */ /* 0x000fe200078eec0e */
[----:B------:R-:W-:Y:S01]  /*42e0*/  IMAD.MOV.U32 R33, RZ, RZ, R13 ;  /* 0x000000ffff217224 */ /* 0x000fe200078e000d */
[----:B------:R-:W-:Y:S01]  /*42f0*/  ISETP.NE.AND P6, PT, R12, 0x65, PT ;  /* 0x000000650c00780c */ /* 0x000fe20003fc5270 */
[----:B------:R-:W-:Y:S02]  /*4300*/  IMAD.MOV.U32 R31, RZ, RZ, 0x1 ;  /* 0x00000001ff1f7424 */ /* 0x000fe400078e00ff */
[----:B------:R-:W-:Y:S02]  /*4310*/  VIADD R25, R28, 0xffffffff ;  /* 0xffffffff1c197836 */ /* 0x000fe40000000000 */
[C---:B------:R-:W-:Y:S02]  /*4320*/  VIADD R29, R0.reuse, 0x2 ;  /* 0x00000002001d7836 */ /* 0x040fe40000000000 */
[----:B------:R-:W-:Y:S01]  /*4330*/  VIADD R27, R0, 0x4 ;  /* 0x00000004001b7836 */ /* 0x000fe20000000000 */
[----:B------:R-:W-:Y:S01]  /*4340*/  LOP3.LUT R25, R28, R25, RZ, 0xc, !PT ;  /* 0x000000191c197212 */ /* 0x000fe200078e0cff */
[----:B------:R-:W-:-:S02]  /*4350*/  IMAD.MOV.U32 R28, RZ, RZ, -0x1 ;  /* 0xffffffffff1c7424 */ /* 0x000fc400078e00ff */
[C---:B------:R-:W-:Y:S01]  /*4360*/  VIADD R26, R0.reuse, 0x8 ;  /* 0x00000008001a7836 */ /* 0x040fe20000000000 */
[----:B------:R0:W1:Y:S01]  /*4370*/  POPC R32, R25 ;  /* 0x0000001900207309 */ /* 0x0000620000000000 */
[----:B------:R-:W-:-:S07]  /*4380*/  VIADD R30, R0, 0x10 ;  /* 0x00000010001e7836 */ /* 0x000fce0000000000 */
[----:B01----:R-:W-:Y:S05]  /*4390*/  WARPSYNC.COLLECTIVE R28, `(.L_x_308) ;  /* 0x000000001c087348 */ /* 0x003fea0003c00000 */
[----:B-1----:R1:W2:Y:S02]  /*43a0*/  SHFL.DOWN P4, R34, R33, R31, R32 ;  /* 0x0800001f21227389 */ /* 0x0022a40000080020 */
[----:B012---:R-:W-:Y:S05]  /*43b0*/  ENDCOLLECTIVE ;  /* 0x000000000000791b */ /* 0x007fea0003800000 */
.L_x_308:
        /* <DEDUP_REMOVED lines=8> */
.L_x_309:
        /* <DEDUP_REMOVED lines=8> */
.L_x_310:
[----:B------:R-:W-:Y:S01]  /*44c0*/  IMAD.MOV.U32 R31, RZ, RZ, 0x8 ;  /* 0x00000008ff1f7424 */ /* 0x000fe200078e00ff */
[----:B------:R-:W-:-:S04]  /*44d0*/  ISETP.GT.AND P4, PT, R27, R32, PT ;  /* 0x000000201b00720c */ /* 0x000fc80003f84270 */
[----:B------:R-:W-:-:S05]  /*44e0*/  SEL R13, R34, RZ, !P4 ;  /* 0x000000ff220d7207 */ /* 0x000fca0006000000 */
[----:B------:R-:W-:-:S07]  /*44f0*/  IMAD.IADD R33, R24, 0x1, R13 ;  /* 0x0000000118217824 */ /* 0x000fce00078e020d */
[----:B------:R-:W-:Y:S05]  /*4500*/  WARPSYNC.COLLECTIVE R28, `(.L_x_311) ;  /* 0x000000001c087348 */ /* 0x000fea0003c00000 */
[----:B------:R0:W1:Y:S02]  /*4510*/  SHFL.DOWN P4, R34, R33, R31, R32 ;  /* 0x0800001f21227389 */ /* 0x0000640000080020 */
[----:B01----:R-:W-:Y:S05]  /*4520*/  ENDCOLLECTIVE ;  /* 0x000000000000791b */ /* 0x003fea0003800000 */
.L_x_311:
        /* <DEDUP_REMOVED lines=8> */
.L_x_312:
[----:B------:R-:W-:-:S04]  /*45b0*/  ISETP.GT.AND P4, PT, R30, R32, PT ;  /* 0x000000201e00720c */ /* 0x000fc80003f84270 */
[----:B------:R-:W-:Y:S02]  /*45c0*/  SEL R34, R34, RZ, !P4 ;  /* 0x000000ff22227207 */ /* 0x000fe40006000000 */
[----:B------:R-:W-:-:S03]  /*45d0*/  PLOP3.LUT P4, PT, P6, PT, PT, 0x80, 0x8 ;  /* 0x000000000008781c */ /* 0x000fc6000378f070 */
[----:B------:R-:W-:Y:S02]  /*45e0*/  IMAD.IADD R25, R13, 0x1, R34 ;  /* 0x000000010d197824 */ /* 0x000fe400078e0222 */
[----:B------:R-:W0:Y:S08]  /*45f0*/  LDC.64 R12, c[0x0][0x3a0] ;  /* 0x0000e800ff0c7b82 */ /* 0x000e300000000a00 */
[----:B0-----:R-:W-:Y:S05]  /*4600*/  WARPSYNC.COLLECTIVE R28, `(.L_x_313) ;  /* 0x000000001c087348 */ /* 0x001fea0003c00000 */
[----:B------:R-:W-:Y:S01]  /*4610*/  VOTE.ALL P4, P4 ;  /* 0x0000000000ff7806 */ /* 0x000fe20002080000 */
[----:B0-----:R-:W-:-:S12]  /*4620*/  ENDCOLLECTIVE ;  /* 0x000000000000791b */ /* 0x001fd80003800000 */
.L_x_313:
[----:B------:R-:W-:-:S05]  /*4630*/  IADD3 R24, P5, PT, R12, 0x100, RZ ;  /* 0x000001000c187810 */ /* 0x000fca0007fbe0ff */
[----:B------:R-:W-:Y:S01]  /*4640*/  IMAD.X R35, RZ, RZ, R13, P5 ;  /* 0x000000ffff237224 */ /* 0x000fe200028e060d */
[----:B------:R-:W-:Y:S07]  /*4650*/  BRA `(.L_x_314) ;  /* 0xffffffcc003c7947 */ /* 0x000fee000383ffff */
.L_x_255:
[----:B------:R-:W-:Y:S01]  /*4660*/  BSSY B0, `(.L_x_315) ;  /* 0x0000006000007945 */ /* 0x000fe20003800000 */
[----:B------:R-:W-:Y:S01]  /*4670*/  PLOP3.LUT P4, PT, P4, PT, PT, 0x8, 0x80 ;  /* 0x000000000080781c */ /* 0x000fe2000278e170 */
[----:B------:R-:W-:-:S12]  /*4680*/  IMAD.MOV.U32 R28, RZ, RZ, -0x1 ;  /* 0xffffffffff1c7424 */ /* 0x000fd800078e00ff */
[----:B------:R-:W-:Y:S05]  /*4690*/  WARPSYNC.COLLECTIVE R28, `(.L_x_316) ;  /* 0x000000001c087348 */ /* 0x000fea0003c00000 */
[----:B------:R-:W-:Y:S01]  /*46a0*/  VOTE.ANY P4, P4 ;  /* 0x0000000000ff7806 */ /* 0x000fe20002080100 */
[----:B------:R-:W-:-:S12]  /*46b0*/  ENDCOLLECTIVE ;  /* 0x000000000000791b */ /* 0x000fd80003800000 */
.L_x_316:
[----:B------:R-:W-:Y:S05]  /*46c0*/  BSYNC B0 ;  /* 0x0000000000007941 */ /* 0x000fea0003800000 */
.L_x_315:
[----:B------:R-:W-:Y:S05]  /*46d0*/  BRA `(.L_x_317) ;  /* 0xffffffcc00447947 */ /* 0x000fea000383ffff */
.L_x_259:
[----:B------:R-:W-:Y:S01]  /*46e0*/  BSSY B0, `(.L_x_318) ;  /* 0x0000006000007945 */ /* 0x000fe20003800000 */
[----:B------:R-:W-:Y:S01]  /*46f0*/  PLOP3.LUT P4, PT, P4, PT, PT, 0x8, 0x80 ;  /* 0x000000000080781c */ /* 0x000fe2000278e170 */
[----:B------:R-:W-:-:S12]  /*4700*/  IMAD.MOV.U32 R28, RZ, RZ, -0x1 ;  /* 0xffffffffff1c7424 */ /* 0x000fd800078e00ff */
[----:B------:R-:W-:Y:S05]  /*4710*/  WARPSYNC.COLLECTIVE R28, `(.L_x_319) ;  /* 0x000000001c087348 */ /* 0x000fea0003c00000 */
[----:B------:R-:W-:Y:S01]  /*4720*/  VOTE.ANY P4, P4 ;  /* 0x0000000000ff7806 */ /* 0x000fe20002080100 */
[----:B------:R-:W-:-:S12]  /*4730*/  ENDCOLLECTIVE ;  /* 0x000000000000791b */ /* 0x000fd80003800000 */
.L_x_319:
[----:B------:R-:W-:Y:S05]  /*4740*/  BSYNC B0 ;  /* 0x0000000000007941 */ /* 0x000fea0003800000 */
.L_x_318:
[----:B------:R-:W-:Y:S05]  /*4750*/  BRA `(.L_x_320) ;  /* 0xffffffcc00587947 */ /* 0x000fea000383ffff */
.L_x_261:
[----:B------:R-:W-:Y:S01]  /*4760*/  BSSY B0, `(.L_x_321) ;  /* 0x0000006000007945 */ /* 0x000fe20003800000 */
[----:B------:R-:W-:Y:S01]  /*4770*/  PLOP3.LUT P4, PT, P4, PT, PT, 0x8, 0x80 ;  /* 0x000000000080781c */ /* 0x000fe2000278e170 */
[----:B------:R-:W-:-:S12]  /*4780*/  IMAD.MOV.U32 R28, RZ, RZ, -0x1 ;  /* 0xffffffffff1c7424 */ /* 0x000fd800078e00ff */
[----:B------:R-:W-:Y:S05]  /*4790*/  WARPSYNC.COLLECTIVE R28, `(.L_x_322) ;  /* 0x000000001c087348 */ /* 0x000fea0003c00000 */
[----:B------:R-:W-:Y:S01]  /*47a0*/  VOTE.ANY R28, PT, P4 ;  /* 0x00000000001c7806 */ /* 0x000fe200020e0100 */
[----:B------:R-:W-:Y:S06]  /*47b0*/  ENDCOLLECTIVE ;  /* 0x000000000000791b */ /* 0x000fec0003800000 */
.L_x_322:
[----:B------:R-:W-:Y:S05]  /*47c0*/  BSYNC B0 ;  /* 0x0000000000007941 */ /* 0x000fea0003800000 */
.L_x_321:
[----:B------:R-:W-:Y:S01]  /*47d0*/  LOP3.LUT R28, R28, 0x80000000, R14, 0xec, !PT ;  /* 0x800000001c1c7812 */ /* 0x000fe200078eec0e */
[----:B------:R-:W-:Y:S02]  /*47e0*/  IMAD.MOV.U32 R33, RZ, RZ, R13 ;  /* 0x000000ffff217224 */ /* 0x000fe400078e000d */
[----:B------:R-:W-:Y:S02]  /*47f0*/  VIADD R22, R22, 0xffffffe0 ;  /* 0xffffffe016167836 */ /* 0x000fe40000000000 */
[----:B------:R-:W-:-:S05]  /*4800*/  VIADD R31, R28, 0xffffffff ;  /* 0xffffffff1c1f7836 */ /* 0x000fca0000000000 */
[----:B------:R-:W-:Y:S01]  /*4810*/  LOP3.LUT R31, R28, R31, RZ, 0xc, !PT ;  /* 0x0000001f1c1f7212 */ /* 0x000fe200078e0cff */
[----:B------:R-:W-:-:S03]  /*4820*/  IMAD.MOV.U32 R28, RZ, RZ, -0x1 ;  /* 0xffffffffff1c7424 */ /* 0x000fc600078e00ff */
[----:B------:R0:W1:Y:S02]  /*4830*/  POPC R32, R31 ;  /* 0x0000001f00207309 */ /* 0x0000640000000000 */
[----:B0-----:R-:W-:-:S07]  /*4840*/  IMAD.MOV.U32 R31, RZ, RZ, 0x1 ;  /* 0x00000001ff1f7424 */ /* 0x001fce00078e00ff */
[----:B-1----:R-:W-:Y:S05]  /*4850*/  WARPSYNC.COLLECTIVE R28, `(.L_x_323) ;  /* 0x000000001c087348 */ /* 0x002fea0003c00000 */
[----:B-1----:R0:W1:Y:S02]  /*4860*/  SHFL.DOWN P4, R34, R33, R31, R32 ;  /* 0x0800001f21227389 */ /* 0x0020640000080020 */
[----:B01----:R-:W-:Y:S05]  /*4870*/  ENDCOLLECTIVE ;  /* 0x000000000000791b */ /* 0x003fea0003800000 */
.L_x_323:
[----:B------:R-:W-:Y:S01]  /*4880*/  IMAD.MOV.U32 R31, RZ, RZ, 0x2 ;  /* 0x00000002ff1f7424 */ /* 0x000fe200078e00ff */
[----:B------:R-:W-:-:S04]  /*4890*/  ISETP.GE.AND P4, PT, R0, R32, PT ;  /* 0x000000200000720c */ /* 0x000fc80003f86270 */
[----:B------:R-:W-:-:S05]  /*48a0*/  SEL R34, R34, RZ, !P4 ;  /* 0x000000ff22227207 */ /* 0x000fca0006000000 */
[----:B------:R-:W-:-:S07]  /*48b0*/  IMAD.IADD R33, R34, 0x1, R13 ;  /* 0x0000000122217824 */ /* 0x000fce00078e020d */
[----:B------:R-:W-:Y:S05]  /*48c0*/  WARPSYNC.COLLECTIVE R28, `(.L_x_324) ;  /* 0x000000001c087348 */ /* 0x000fea0003c00000 */
[----:B------:R0:W1:Y:S02]  /*48d0*/  SHFL.DOWN P4, R34, R33, R31, R32 ;  /* 0x0800001f21227389 */ /* 0x0000640000080020 */
[----:B01----:R-:W-:Y:S05]  /*48e0*/  ENDCOLLECTIVE ;  /* 0x000000000000791b */ /* 0x003fea0003800000 */
.L_x_324:
        /* <DEDUP_REMOVED lines=8> */
.L_x_325:
        /* <DEDUP_REMOVED lines=8> */
.L_x_326:
[----:B------:R-:W-:Y:S01]  /*49f0*/  IMAD.MOV.U32 R31, RZ, RZ, 0x10 ;  /* 0x00000010ff1f7424 */ /* 0x000fe200078e00ff */
[----:B------:R-:W-:-:S04]  /*4a00*/  ISETP.GT.AND P4, PT, R26, R32, PT ;  /* 0x000000201a00720c */ /* 0x000fc80003f84270 */
[----:B------:R-:W-:-:S05]  /*4a10*/  SEL R34, R34, RZ, !P4 ;  /* 0x000000ff22227207 */ /* 0x000fca0006000000 */
[----:B------:R-:W-:-:S07]  /*4a20*/  IMAD.IADD R33, R13, 0x1, R34 ;  /* 0x000000010d217824 */ /* 0x000fce00078e0222 */
[----:B------:R-:W-:Y:S05]  /*4a30*/  WARPSYNC.COLLECTIVE R28, `(.L_x_327) ;  /* 0x000000001c087348 */ /* 0x000fea0003c00000 */
[----:B------:R0:W1:Y:S02]  /*4a40*/  SHFL.DOWN P4, R34, R33, R31, R32 ;  /* 0x0800001f21227389 */ /* 0x0000640000080020 */
[----:B01----:R-:W-:Y:S05]  /*4a50*/  ENDCOLLECTIVE ;  /* 0x000000000000791b */ /* 0x003fea0003800000 */
.L_x_327:
[----:B------:R-:W-:-:S04]  /*4a60*/  ISETP.GT.AND P4, PT, R30, R32, PT ;  /* 0x000000201e00720c */ /* 0x000fc80003f84270 */
[----:B------:R-:W-:Y:S02]  /*4a70*/  SEL R34, R34, RZ, !P4 ;  /* 0x000000ff22227207 */ /* 0x000fe40006000000 */
[----:B------:R-:W-:Y:S02]  /*4a80*/  ISETP.NE.AND P4, PT, R12, 0x65, PT ;  /* 0x000000650c00780c */ /* 0x000fe40003f85270 */
[----:B------:R-:W-:-:S11]  /*4a90*/  IADD3 R25, PT, PT, R33, R34, R25 ;  /* 0x0000002221197210 */ /* 0x000fd60007ffe019 */
[----:B------:R-:W-:Y:S05]  /*4aa0*/  WARPSYNC.COLLECTIVE R28, `(.L_x_328) ;  /* 0x000000001c087348 */ /* 0x000fea0003c00000 */
[----:B------:R-:W-:Y:S01]  /*4ab0*/  VOTE.ALL P4, P4 ;  /* 0x0000000000ff7806 */ /* 0x000fe20002080000 */
[----:B------:R-:W-:-:S12]  /*4ac0*/  ENDCOLLECTIVE ;  /* 0x000000000000791b */ /* 0x000fd80003800000 */
.L_x_328:
[----:B------:R-:W-:Y:S05]  /*4ad0*/  BRA `(.L_x_329) ;  /* 0xffffffc800f87947 */ /* 0x000fea000383ffff */
.L_x_278:
[----:B------:R-:W-:Y:S01]  /*4ae0*/  BSSY B2, `(.L_x_330) ;  /* 0x0000006000027945 */ /* 0x000fe20003800000 */
[----:B------:R-:W-:Y:S01]  /*4af0*/  PLOP3.LUT P4, PT, P4, PT, PT, 0x8, 0x80 ;  /* 0x000000000080781c */ /* 0x000fe2000278e170 */
[----:B------:R-:W-:-:S12]  /*4b00*/  IMAD.MOV.U32 R28, RZ, RZ, -0x1 ;  /* 0xffffffffff1c7424 */ /* 0x000fd800078e00ff */
[----:B------:R-:W-:Y:S05]  /*4b10*/  WARPSYNC.COLLECTIVE R28, `(.L_x_331) ;  /* 0x000000001c087348 */ /* 0x000fea0003c00000 */
[----:B------:R-:W-:Y:S01]  /*4b20*/  VOTE.ANY P4, P4 ;  /* 0x0000000000ff7806 */ /* 0x000fe20002080100 */
[----:B------:R-:W-:-:S12]  /*4b30*/  ENDCOLLECTIVE ;  /* 0x000000000000791b */ /* 0x000fd80003800000 */
.L_x_331:
[----:B------:R-:W-:Y:S05]  /*4b40*/  BSYNC B2 ;  /* 0x0000000000027941 */ /* 0x000fea0003800000 */
.L_x_330:
[----:B------:R-:W-:Y:S05]  /*4b50*/  BRA `(.L_x_332) ;  /* 0xffffffe4006c7947 */ /* 0x000fea000383ffff */
.L_x_282:
[----:B------:R-:W-:Y:S01]  /*4b60*/  BSSY B2, `(.L_x_333) ;  /* 0x0000006000027945 */ /* 0x000fe20003800000 */
[----:B------:R-:W-:Y:S01]  /*4b70*/  PLOP3.LUT P4, PT, P4, PT, PT, 0x8, 0x80 ;  /* 0x000000000080781c */ /* 0x000fe2000278e170 */
[----:B------:R-:W-:-:S12]  /*4b80*/  IMAD.MOV.U32 R28, RZ, RZ, -0x1 ;  /* 0xffffffffff1c7424 */ /* 0x000fd800078e00ff */
[----:B------:R-:W-:Y:S05]  /*4b90*/  WARPSYNC.COLLECTIVE R28, `(.L_x_334) ;  /* 0x000000001c087348 */ /* 0x000fea0003c00000 */
[----:B------:R-:W-:Y:S01]  /*4ba0*/  VOTE.ANY P4, P4 ;  /* 0x0000000000ff7806 */ /* 0x000fe20002080100 */
[----:B------:R-:W-:-:S12]  /*4bb0*/  ENDCOLLECTIVE ;  /* 0x000000000000791b */ /* 0x000fd80003800000 */
.L_x_334:
[----:B------:R-:W-:Y:S05]  /*4bc0*/  BSYNC B2 ;  /* 0x0000000000027941 */ /* 0x000fea0003800000 */
.L_x_333:
[----:B------:R-:W-:Y:S05]  /*4bd0*/  BRA `(.L_x_335) ;  /* 0xffffffe4007c7947 */ /* 0x000fea000383ffff */
.L_x_284:
[----:B------:R-:W0:Y:S01]  /*4be0*/  S2R R13, SR_GEMASK ;  /* 0x00000000000d7919 */ /* 0x000e220000003c00 */
[----:B------:R-:W-:Y:S01]  /*4bf0*/  BSSY B2, `(.L_x_336) ;  /* 0x0000006000027945 */ /* 0x000fe20003800000 */
[----:B------:R-:W-:Y:S01]  /*4c00*/  PLOP3.LUT P4, PT, P4, PT, PT, 0x8, 0x80 ;  /* 0x000000000080781c */ /* 0x000fe2000278e170 */
[----:B------:R-:W-:-:S12]  /*4c10*/  IMAD.MOV.U32 R28, RZ, RZ, -0x1 ;  /* 0xffffffffff1c7424 */ /* 0x000fd800078e00ff */
[----:B0-----:R-:W-:Y:S05]  /*4c20*/  WARPSYNC.COLLECTIVE R28, `(.L_x_337) ;  /* 0x000000001c087348 */ /* 0x001fea0003c00000 */
[----:B------:R-:W-:Y:S01]  /*4c30*/  VOTE.ANY R28, PT, P4 ;  /* 0x00000000001c7806 */ /* 0x000fe200020e0100 */
[----:B0-----:R-:W-:Y:S06]  /*4c40*/  ENDCOLLECTIVE ;  /* 0x000000000000791b */ /* 0x001fec0003800000 */
.L_x_337:
[----:B------:R-:W-:Y:S05]  /*4c50*/  BSYNC B2 ;  /* 0x0000000000027941 */ /* 0x000fea0003800000 */
.L_x_336:
[----:B------:R-:W-:Y:S01]  /*4c60*/  LOP3.LUT R28, R28, 0x80000000, R13, 0xec, !PT ;  /* 0x800000001c1c7812 */ /* 0x000fe200078eec0d */
[----:B------:R-:W-:Y:S01]  /*4c70*/  IMAD.MOV.U32 R33, RZ, RZ, R23 ;  /* 0x000000ffff217224 */ /* 0x000fe200078e0017 */
[----:B------:R-:W-:Y:S01]  /*4c80*/  ISETP.NE.AND P6, PT, R22, 0x65, PT ;  /* 0x000000651600780c */ /* 0x000fe20003fc5270 */
[----:B------:R-:W-:Y:S02]  /*4c90*/  IMAD.MOV.U32 R31, RZ, RZ, 0x1 ;  /* 0x00000001ff1f7424 */ /* 0x000fe400078e00ff */
[C---:B------:R-:W-:Y:S02]  /*4ca0*/  VIADD R25, R28.reuse, 0xffffffff ;  /* 0xffffffff1c197836 */ /* 0x040fe40000000000 */
[C---:B------:R-:W-:Y:S02]  /*4cb0*/  VIADD R26, R5.reuse, 0x4 ;  /* 0x00000004051a7836 */ /* 0x040fe40000000000 */
[----:B------:R-:W-:Y:S01]  /*4cc0*/  VIADD R22, R5, 0x10 ;  /* 0x0000001005167836 */ /* 0x000fe20000000000 */
[----:B------:R-:W-:Y:S01]  /*4cd0*/  LOP3.LUT R25, R28, R25, RZ, 0xc, !PT ;  /* 0x000000191c197212 */ /* 0x000fe200078e0cff */
[----:B------:R-:W-:-:S03]  /*4ce0*/  IMAD.MOV.U32 R28, RZ, RZ, -0x1 ;  /* 0xffffffffff1c7424 */ /* 0x000fc600078e00ff */
[----:B------:R0:W1:Y:S02]  /*4cf0*/  POPC R32, R25 ;  /* 0x0000001900207309 */ /* 0x0000640000000000 */
[----:B0-----:R-:W0:Y:S02]  /*4d00*/  LDC.64 R24, c[0x0][0x3a0] ;  /* 0x0000e800ff187b82 */ /* 0x001e240000000a00 */
[----:B01----:R-:W-:Y:S05]  /*4d10*/  WARPSYNC.COLLECTIVE R28, `(.L_x_338) ;  /* 0x000000001c087348 */ /* 0x003fea0003c00000 */
[----:B-1----:R1:W2:Y:S02]  /*4d20*/  SHFL.DOWN P4, R34, R33, R31, R32 ;  /* 0x0800001f21227389 */ /* 0x0022a40000080020 */
[----:B012---:R-:W-:Y:S05]  /*4d30*/  ENDCOLLECTIVE ;  /* 0x000000000000791b */ /* 0x007fea0003800000 */
.L_x_338:
[----:B------:R-:W-:Y:S01]  /*4d40*/  IMAD.MOV.U32 R31, RZ, RZ, 0x2 ;  /* 0x00000002ff1f7424 */ /* 0x000fe200078e00ff */
[----:B------:R-:W-:Y:S02]  /*4d50*/  IADD3 R30, P5, PT, R24, 0x100, RZ ;  /* 0x00000100181e7810 */ /* 0x000fe40007fbe0ff */
[----:B------:R-:W-:-:S04]  /*4d60*/  ISETP.GE.AND P4, PT, R5, R32, PT ;  /* 0x000000200500720c */ /* 0x000fc80003f86270 */
[----:B------:R-:W-:-:S05]  /*4d70*/  SEL R34, R34, RZ, !P4 ;  /* 0x000000ff22227207 */ /* 0x000fca0006000000 */
[----:B------:R-:W-:Y:S02]  /*4d80*/  IMAD.IADD R27, R34, 0x1, R23 ;  /* 0x00000001221b7824 */ /* 0x000fe400078e0217 */
[----:B------:R-:W-:Y:S02]  /*4d90*/  VIADD R23, R5, 0x2 ;  /* 0x0000000205177836 */ /* 0x000fe40000000000 */
[----:B------:R-:W-:-:S07]  /*4da0*/  IMAD.MOV.U32 R33, RZ, RZ, R27 ;  /* 0x000000ffff217224 */ /* 0x000fce00078e001b */
[----:B------:R-:W-:Y:S05]  /*4db0*/  WARPSYNC.COLLECTIVE R28, `(.L_x_339) ;  /* 0x000000001c087348 */ /* 0x000fea0003c00000 */
[----:B------:R0:W1:Y:S02]  /*4dc0*/  SHFL.DOWN P4, R34, R33, R31, R32 ;  /* 0x0800001f21227389 */ /* 0x0000640000080020 */
[----:B01----:R-:W-:Y:S05]  /*4dd0*/  ENDCOLLECTIVE ;  /* 0x000000000000791b */ /* 0x003fea0003800000 */
.L_x_339:
[----:B------:R-:W-:Y:S01]  /*4de0*/  IMAD.MOV.U32 R31, RZ, RZ, 0x4 ;  /* 0x00000004ff1f7424 */ /* 0x000fe200078e00ff */
[----:B------:R-:W-:-:S04]  /*4df0*/  ISETP.GT.AND P4, PT, R23, R32, PT ;  /* 0x000000201700720c */ /* 0x000fc80003f84270 */
[----:B------:R-:W-:-:S05]  /*4e00*/  SEL R34, R34, RZ, !P4 ;  /* 0x000000ff22227207 */ /* 0x000fca0006000000 */
[----:B------:R-:W-:Y:S02]  /*4e10*/  IMAD.IADD R29, R27, 0x1, R34 ;  /* 0x000000011b1d7824 */ /* 0x000fe400078e0222 */
[----:B------:R-:W-:Y:S02]  /*4e20*/  VIADD R27, R5, 0x8 ;  /* 0x00000008051b7836 */ /* 0x000fe40000000000 */
[----:B------:R-:W-:-:S07]  /*4e30*/  IMAD.MOV.U32 R33, RZ, RZ, R29 ;  /* 0x000000ffff217224 */ /* 0x000fce00078e001d */
[----:B------:R-:W-:Y:S05]  /*4e40*/  WARPSYNC.COLLECTIVE R28, `(.L_x_340) ;  /* 0x000000001c087348 */ /* 0x000fea0003c00000 */
[----:B------:R0:W1:Y:S02]  /*4e50*/  SHFL.DOWN P4, R34, R33, R31, R32 ;  /* 0x0800001f21227389 */ /* 0x0000640000080020 */
[----:B01----:R-:W-:Y:S05]  /*4e60*/  ENDCOLLECTIVE ;  /* 0x000000000000791b */ /* 0x003fea0003800000 */
.L_x_340:
        /* <DEDUP_REMOVED lines=8> */
.L_x_341:
[----:B------:R-:W-:Y:S01]  /*4ef0*/  IMAD.MOV.U32 R31, RZ, RZ, 0x10 ;  /* 0x00000010ff1f7424 */ /* 0x000fe200078e00ff */
[----:B------:R-:W-:-:S04]  /*4f00*/  ISETP.GT.AND P4, PT, R27, R32, PT ;  /* 0x000000201b00720c */ /* 0x000fc80003f84270 */
[----:B------:R-:W-:-:S05]  /*4f10*/  SEL R34, R34, RZ, !P4 ;  /* 0x000000ff22227207 */ /* 0x000fca0006000000 */
[----:B------:R-:W-:Y:S02]  /*4f20*/  IMAD.IADD R33, R35, 0x1, R34 ;  /* 0x0000000123217824 */ /* 0x000fe400078e0222 */
[----:B------:R-:W-:-:S07]  /*4f30*/  IMAD.X R35, RZ, RZ, R25, P5 ;  /* 0x000000ffff237224 */ /* 0x000fce00028e0619 */
[----:B------:R-:W-:Y:S05]  /*4f40*/  WARPSYNC.COLLECTIVE R28, `(.L_x_342) ;  /* 0x000000001c087348 */ /* 0x000fea0003c00000 */
[----:B------:R0:W1:Y:S02]  /*4f50*/  SHFL.DOWN P4, R34, R33, R31, R32 ;  /* 0x0800001f21227389 */ /* 0x0000640000080020 */
[----:B01----:R-:W-:Y:S05]  /*4f60*/  ENDCOLLECTIVE ;  /* 0x000000000000791b */ /* 0x003fea0003800000 */
.L_x_342:
[----:B------:R-:W-:-:S04]  /*4f70*/  ISETP.GT.AND P4, PT, R22, R32, PT ;  /* 0x000000201600720c */ /* 0x000fc80003f84270 */
[----:B------:R-:W-:Y:S02]  /*4f80*/  SEL R34, R34, RZ, !P4 ;  /* 0x000000ff22227207 */ /* 0x000fe40006000000 */
[----:B------:R-:W-:-:S03]  /*4f90*/  PLOP3.LUT P4, PT, P6, PT, PT, 0x80, 0x8 ;  /* 0x000000000008781c */ /* 0x000fc6000378f070 */
[----:B------:R-:W-:-:S10]  /*4fa0*/  IMAD.IADD R29, R33, 0x1, R34 ;  /* 0x00000001211d7824 */ /* 0x000fd400078e0222 */
[----:B------:R-:W-:Y:S05]  /*4fb0*/  WARPSYNC.COLLECTIVE R28, `(.L_x_343) ;  /* 0x000000001c087348 */ /* 0x000fea0003c00000 */
[----:B------:R-:W-:Y:S01]  /*4fc0*/  VOTE.ALL P4, P4 ;  /* 0x0000000000ff7806 */ /* 0x000fe20002080000 */
[----:B------:R-:W-:-:S12]  /*4fd0*/  ENDCOLLECTIVE ;  /* 0x000000000000791b */ /* 0x000fd80003800000 */
.L_x_343:
[----:B------:R-:W-:Y:S05]  /*4fe0*/  BRA `(.L_x_344) ;  /* 0xffffffe400147947 */ /* 0x000fea000383ffff */
.L_x_286:
[----:B------:R-:W-:Y:S01]  /*4ff0*/  BSSY B2, `(.L_x_345) ;  /* 0x0000006000027945 */ /* 0x000fe20003800000 */
[----:B------:R-:W-:Y:S01]  /*5000*/  PLOP3.LUT P4, PT, P4, PT, PT, 0x8, 0x80 ;  /* 0x000000000080781c */ /* 0x000fe2000278e170 */
[----:B------:R-:W-:-:S12]  /*5010*/  IMAD.MOV.U32 R28, RZ, RZ, -0x1 ;  /* 0xffffffffff1c7424 */ /* 0x000fd800078e00ff */
[----:B------:R-:W-:Y:S05]  /*5020*/  WARPSYNC.COLLECTIVE R28, `(.L_x_346) ;  /* 0x000000001c087348 */ /* 0x000fea0003c00000 */
[----:B------:R-:W-:Y:S01]  /*5030*/  VOTE.ANY P4, P4 ;  /* 0x0000000000ff7806 */ /* 0x000fe20002080100 */
[----:B------:R-:W-:-:S12]  /*5040*/  ENDCOLLECTIVE ;  /* 0x000000000000791b */ /* 0x000fd80003800000 */
.L_x_346:
[----:B------:R-:W-:Y:S05]  /*5050*/  BSYNC B2 ;  /* 0x0000000000027941 */ /* 0x000fea0003800000 */
.L_x_345:
[----:B------:R-:W-:Y:S05]  /*5060*/  BRA `(.L_x_347) ;  /* 0xffffffe4001c7947 */ /* 0x000fea000383ffff */
.L_x_290:
[----:B------:R-:W-:Y:S01]  /*5070*/  BSSY B2, `(.L_x_348) ;  /* 0x0000006000027945 */ /* 0x000fe20003800000 */
[----:B------:R-:W-:Y:S01]  /*5080*/  PLOP3.LUT P4, PT, P4, PT, PT, 0x8, 0x80 ;  /* 0x000000000080781c */ /* 0x000fe2000278e170 */
[----:B------:R-:W-:-:S12]  /*5090*/  IMAD.MOV.U32 R28, RZ, RZ, -0x1 ;  /* 0xffffffffff1c7424 */ /* 0x000fd800078e00ff */
[----:B------:R-:W-:Y:S05]  /*50a0*/  WARPSYNC.COLLECTIVE R28, `(.L_x_349) ;  /* 0x000000001c087348 */ /* 0x000fea0003c00000 */
[----:B------:R-:W-:Y:S01]  /*50b0*/  VOTE.ANY P4, P4 ;  /* 0x0000000000ff7806 */ /* 0x000fe20002080100 */
[----:B------:R-:W-:-:S12]  /*50c0*/  ENDCOLLECTIVE ;  /* 0x000000000000791b */ /* 0x000fd80003800000 */
.L_x_349:
[----:B------:R-:W-:Y:S05]  /*50d0*/  BSYNC B2 ;  /* 0x0000000000027941 */ /* 0x000fea0003800000 */
.L_x_348:
[----:B------:R-:W-:Y:S05]  /*50e0*/  BRA `(.L_x_350) ;  /* 0xffffffe400307947 */ /* 0x000fea000383ffff */
.L_x_292:
[----:B------:R-:W-:Y:S01]  /*50f0*/  BSSY B2, `(.L_x_351) ;  /* 0x0000006000027945 */ /* 0x000fe20003800000 */
[----:B------:R-:W-:Y:S01]  /*5100*/  PLOP3.LUT P4, PT, P4, PT, PT, 0x8, 0x80 ;  /* 0x000000000080781c */ /* 0x000fe2000278e170 */
[----:B------:R-:W-:-:S12]  /*5110*/  IMAD.MOV.U32 R28, RZ, RZ, -0x1 ;  /* 0xffffffffff1c7424 */ /* 0x000fd800078e00ff */
[----:B------:R-:W-:Y:S05]  /*5120*/  WARPSYNC.COLLECTIVE R28, `(.L_x_352) ;  /* 0x000000001c087348 */ /* 0x000fea0003c00000 */
[----:B------:R-:W-:Y:S01]  /*5130*/  VOTE.ANY R28, PT, P4 ;  /* 0x00000000001c7806 */ /* 0x000fe200020e0100 */
[----:B------:R-:W-:Y:S06]  /*5140*/  ENDCOLLECTIVE ;  /* 0x000000000000791b */ /* 0x000fec0003800000 */
.L_x_352:
[----:B------:R-:W-:Y:S05]  /*5150*/  BSYNC B2 ;  /* 0x0000000000027941 */ /* 0x000fea0003800000 */
.L_x_351:
        /* <DEDUP_REMOVED lines=11> */
.L_x_353:
[----:B------:R-:W-:Y:S01]  /*5210*/  IMAD.MOV.U32 R31, RZ, RZ, 0x2 ;  /* 0x00000002ff1f7424 */ /* 0x000fe200078e00ff */
[----:B------:R-:W-:-:S04]  /*5220*/  ISETP.GE.AND P4, PT, R5, R32, PT ;  /* 0x000000200500720c */ /* 0x000fc80003f86270 */
[----:B------:R-:W-:-:S05]  /*5230*/  SEL R34, R34, RZ, !P4 ;  /* 0x000000ff22227207 */ /* 0x000fca0006000000 */
[----:B------:R-:W-:-:S07]  /*5240*/  IMAD.IADD R33, R34, 0x1, R25 ;  /* 0x0000000122217824 */ /* 0x000fce00078e0219 */
[----:B------:R-:W-:Y:S05]  /*5250*/  WARPSYNC.COLLECTIVE R28, `(.L_x_354) ;  /* 0x000000001c087348 */ /* 0x000fea0003c00000 */
[----:B------:R0:W1:Y:S02]  /*5260*/  SHFL.DOWN P4, R34, R33, R31, R32 ;  /* 0x0800001f21227389 */ /* 0x0000640000080020 */
[----:B01----:R-:W-:Y:S05]  /*5270*/  ENDCOLLECTIVE ;  /* 0x000000000000791b */ /* 0x003fea0003800000 */
.L_x_354:
        /* <DEDUP_REMOVED lines=8> */
.L_x_355:
        /* <DEDUP_REMOVED lines=8> */
.L_x_356:
[----:B------:R-:W-:Y:S01]  /*5380*/  IMAD.MOV.U32 R31, RZ, RZ, 0x10 ;  /* 0x00000010ff1f7424 */ /* 0x000fe200078e00ff */
[----:B------:R-:W-:-:S04]  /*5390*/  ISETP.GT.AND P4, PT, R27, R32, PT ;  /* 0x000000201b00720c */ /* 0x000fc80003f84270 */
[----:B------:R-:W-:-:S05]  /*53a0*/  SEL R34, R34, RZ, !P4 ;  /* 0x000000ff22227207 */ /* 0x000fca0006000000 */
[----:B------:R-:W-:-:S07]  /*53b0*/  IMAD.IADD R33, R25, 0x1, R34 ;  /* 0x0000000119217824 */ /* 0x000fce00078e0222 */
[----:B------:R-:W-:Y:S05]  /*53c0*/  WARPSYNC.COLLECTIVE R28, `(.L_x_357) ;  /* 0x000000001c087348 */ /* 0x000fea0003c00000 */
[----:B------:R0:W1:Y:S02]  /*53d0*/  SHFL.DOWN P4, R34, R33, R31, R32 ;  /* 0x0800001f21227389 */ /* 0x0000640000080020 */
[----:B01----:R-:W-:Y:S05]  /*53e0*/  ENDCOLLECTIVE ;  /* 0x000000000000791b */ /* 0x003fea0003800000 */
.L_x_357:
[----:B------:R-:W-:-:S04]  /*53f0*/  ISETP.GT.AND P4, PT, R22, R32, PT ;  /* 0x000000201600720c */ /* 0x000fc80003f84270 */
[----:B------:R-:W-:Y:S02]  /*5400*/  SEL R34, R34, RZ, !P4 ;  /* 0x000000ff22227207 */ /* 0x000fe40006000000 */
[----:B------:R-:W-:Y:S02]  /*5410*/  ISETP.NE.AND P4, PT, R24, 0x65, PT ;  /* 0x000000651800780c */ /* 0x000fe40003f85270 */
[----:B------:R-:W-:-:S11]  /*5420*/  IADD3 R29, PT, PT, R33, R34, R29 ;  /* 0x00000022211d7210 */ /* 0x000fd60007ffe01d */
[----:B------:R-:W-:Y:S05]  /*5430*/  WARPSYNC.COLLECTIVE R28, `(.L_x_358) ;  /* 0x000000001c087348 */ /* 0x000fea0003c00000 */
[----:B------:R-:W-:Y:S01]  /*5440*/  VOTE.ALL P4, P4 ;  /* 0x0000000000ff7806 */ /* 0x000fe20002080000 */
[----:B------:R-:W-:-:S12]  /*5450*/  ENDCOLLECTIVE ;  /* 0x000000000000791b */ /* 0x000fd80003800000 */
.L_x_358:
[----:B------:R-:W-:Y:S05]  /*5460*/  BRA `(.L_x_359) ;  /* 0xffffffe000d07947 */ /* 0x000fea000383ffff */
.L_x_360:
        /* <DEDUP_REMOVED lines=9> */
.L_x_384:


//--------------------- .text._ZN3cub18CUB_300001_SM_10006detail4scan23DeviceCompactInitKernelINS0_13ScanTileStateIiLb1EEEPlEEvT_iT0_ --------------------------
	.section	.text._ZN3cub18CUB_300001_SM_10006detail4scan23DeviceCompactInitKernelINS0_13ScanTileStateIiLb1EEEPlEEvT_iT0_,"ax",@progbits
	.align	128
        .global         _ZN3cub18CUB_300001_SM_10006detail4scan23DeviceCompactInitKernelINS0_13ScanTileStateIiLb1EEEPlEEvT_iT0_
        .type           _ZN3cub18CUB_300001_SM_10006detail4scan23DeviceCompactInitKernelINS0_13ScanTileStateIiLb1EEEPlEEvT_iT0_,@function
        .size           _ZN3cub18CUB_300001_SM_10006detail4scan23DeviceCompactInitKernelINS0_13ScanTileStateIiLb1EEEPlEEvT_iT0_,(.L_x_385 - _ZN3cub18CUB_300001_SM_10006detail4scan23DeviceCompactInitKernelINS0_13ScanTileStateIiLb1EEEPlEEvT_iT0_)
        .other          _ZN3cub18CUB_300001_SM_10006detail4scan23DeviceCompactInitKernelINS0_13ScanTileStateIiLb1EEEPlEEvT_iT0_,@"STO_CUDA_ENTRY STV_DEFAULT"
_ZN3cub18CUB_300001_SM_10006detail4scan23DeviceCompactInitKernelINS0_13ScanTileStateIiLb1EEEPlEEvT_iT0_:
.text._ZN3cub18CUB_300001_SM_10006detail4scan23DeviceCompactInitKernelINS0_13ScanTileStateIiLb1EEEPlEEvT_iT0_:
[----:B------:R-:W-:Y:S01]  /*0000*/  LDC R1, c[0x0][0x37c] ;  /* 0x0000df00ff017b82 */ /* 0x000fe20000000800 */
[----:B------:R-:W0:Y:S07]  /*0010*/  S2R R0, SR_TID.X ;  /* 0x0000000000007919 */ /* 0x000e2e0000002100 */
[----:B------:R-:W1:Y:S01]  /*0020*/  S2UR UR6, SR_CTAID.X ;  /* 0x00000000000679c3 */ /* 0x000e620000002500 */
[----:B------:R-:W2:Y:S07]  /*0030*/  LDCU UR4, c[0x0][0x388] ;  /* 0x00007100ff0477ac */ /* 0x000eae0008000800 */
[----:B------:R-:W1:Y:S01]  /*0040*/  LDC R7, c[0x0][0x360] ;  /* 0x0000d800ff077b82 */ /* 0x000e620000000800 */
[C---:B0-----:R-:W-:Y:S01]  /*0050*/  ISETP.GT.U32.AND P0, PT, R0.reuse, 0x1f, PT ;  /* 0x0000001f0000780c */ /* 0x041fe20003f04070 */
[----:B-1----:R-:W-:Y:S01]  /*0060*/  IMAD R7, R7, UR6, R0 ;  /* 0x0000000607077c24 */ /* 0x002fe2000f8e0200 */
[----:B------:R-:W-:-:S02]  /*0070*/  LOP3.LUT P2, RZ, R0, UR6, RZ, 0xfc, !PT ;  /* 0x0000000600ff7c12 */ /* 0x000fc4000f84fcff */
[----:B------:R-:W-:Y:S02]  /*0080*/  ISETP.NE.OR P0, PT, RZ, UR6, P0 ;  /* 0x00000006ff007c0c */ /* 0x000fe40008705670 */
[----:B--2---:R-:W-:Y:S01]  /*0090*/  ISETP.GE.AND P1, PT, R7, UR4, PT ;  /* 0x0000000407007c0c */ /* 0x004fe2000bf26270 */
[----:B------:R-:W0:Y:S10]  /*00a0*/  LDCU.64 UR4, c[0x0][0x358] ;  /* 0x00006b00ff0477ac */ /* 0x000e340008000a00 */
[----:B------:R-:W1:Y:S02]  /*00b0*/  @!P0 LDC.64 R4, c[0x0][0x380] ;  /* 0x0000e000ff048b82 */ /* 0x000e640000000a00 */
[----:B------:R-:W-:-:S06]  /*00c0*/  @!P1 MOV R6, 0x63 ;  /* 0x0000006300069802 */ /* 0x000fcc0000000f00 */
[----:B------:R-:W2:Y:S01]  /*00d0*/  @!P1 LDC.64 R2, c[0x0][0x380] ;  /* 0x0000e000ff029b82 */ /* 0x000ea20000000a00 */
[----:B-1----:R-:W-:-:S04]  /*00e0*/  @!P0 IMAD.WIDE.U32 R4, R0, 0x8, R4 ;  /* 0x0000000800048825 */ /* 0x002fc800078e0004 */
[----:B--2---:R-:W-:-:S04]  /*00f0*/  @!P1 IMAD.WIDE R2, R7, 0x8, R2 ;  /* 0x0000000807029825 */ /* 0x004fc800078e0202 */
[----:B------:R-:W-:-:S05]  /*0100*/  IMAD.MOV.U32 R7, RZ, RZ, RZ ;  /* 0x000000ffff077224 */ /* 0x000fca00078e00ff */
[----:B0-----:R0:W-:Y:S04]  /*0110*/  @!P1 STG.E.64 desc[UR4][R2.64+0x100], R6 ;  /* 0x0001000602009986 */ /* 0x0011e8000c101b04 */
[----:B------:R0:W-:Y:S01]  /*0120*/  @!P0 STG.E.64 desc[UR4][R4.64], RZ ;  /* 0x000000ff04008986 */ /* 0x0001e2000c101b04 */
[----:B------:R-:W-:Y:S05]  /*0130*/  @P2 EXIT ;  /* 0x000000000000294d */ /* 0x000fea0003800000 */
[----:B0-----:R-:W0:Y:S02]  /*0140*/  LDC.64 R2, c[0x0][0x390] ;  /* 0x0000e400ff027b82 */ /* 0x001e240000000a00 */
[----:B0-----:R-:W-:Y:S01]  /*0150*/  STG.E.64 desc[UR4][R2.64], RZ ;  /* 0x000000ff02007986 */ /* 0x001fe2000c101b04 */
[----:B------:R-:W-:Y:S05]  /*0160*/  EXIT ;  /* 0x000000000000794d */ /* 0x000fea0003800000 */
.L_x_361:
        /* <DEDUP_REMOVED lines=9> */
.L_x_385:


//--------------------- .text._ZN3cub18CUB_300001_SM_10006detail4scan23DeviceCompactInitKernelINS0_13ScanTileStateIiLb1EEEPiEEvT_iT0_ --------------------------
	.section	.text._ZN3cub18CUB_300001_SM_10006detail4scan23DeviceCompactInitKernelINS0_13ScanTileStateIiLb1EEEPiEEvT_iT0_,"ax",@progbits
	.align	128
        .global         _ZN3cub18CUB_300001_SM_10006detail4scan23DeviceCompactInitKernelINS0_13ScanTileStateIiLb1EEEPiEEvT_iT0_
        .type           _ZN3cub18CUB_300001_SM_10006detail4scan23DeviceCompactInitKernelINS0_13ScanTileStateIiLb1EEEPiEEvT_iT0_,@function
        .size           _ZN3cub18CUB_300001_SM_10006detail4scan23DeviceCompactInitKernelINS0_13ScanTileStateIiLb1EEEPiEEvT_iT0_,(.L_x_386 - _ZN3cub18CUB_300001_SM_10006detail4scan23DeviceCompactInitKernelINS0_13ScanTileStateIiLb1EEEPiEEvT_iT0_)
        .other          _ZN3cub18CUB_300001_SM_10006detail4scan23DeviceCompactInitKernelINS0_13ScanTileStateIiLb1EEEPiEEvT_iT0_,@"STO_CUDA_ENTRY STV_DEFAULT"
_ZN3cub18CUB_300001_SM_10006detail4scan23DeviceCompactInitKernelINS0_13ScanTileStateIiLb1EEEPiEEvT_iT0_:
.text._ZN3cub18CUB_300001_SM_10006detail4scan23DeviceCompactInitKernelINS0_13ScanTileStateIiLb1EEEPiEEvT_iT0_:
        /* <DEDUP_REMOVED lines=21> */
[----:B0-----:R-:W-:Y:S01]  /*0150*/  STG.E desc[UR4][R2.64], RZ ;  /* 0x000000ff02007986 */ /* 0x001fe2000c101904 */
[----:B------:R-:W-:Y:S05]  /*0160*/  EXIT ;  /* 0x000000000000794d */ /* 0x000fea0003800000 */
.L_x_362:
        /* <DEDUP_REMOVED lines=9> */
.L_x_386:


//--------------------- .text._ZN3cub18CUB_300001_SM_10006detail8for_each13static_kernelINS2_12policy_hub_t12policy_500_tElN6thrust24THRUST_300001_SM_1000_NS8cuda_cub13__swap_ranges6swap_fINS7_6detail15normal_iteratorINS7_10device_ptrIN4cuda3std3__44pairIjjEEEEEENS7_16reverse_iteratorISK_EEEEEEvT0_T1_ --------------------------
	.section	.text._ZN3cub18CUB_300001_SM_10006detail8for_each13static_kernelINS2_12policy_hub_t12policy_500_tElN6thrust24THRUST_300001_SM_1000_NS8cuda_cub13__swap_ranges6swap_fINS7_6detail15normal_iteratorINS7_10device_ptrIN4cuda3std3__44pairIjjEEEEEENS7_16reverse_iteratorISK_EEEEEEvT0_T1_,"ax",@progbits
	.align	128
        .global         _ZN3cub18CUB_300001_SM_10006detail8for_each13static_kernelINS2_12policy_hub_t12policy_500_tElN6thrust24THRUST_300001_SM_1000_NS8cuda_cub13__swap_ranges6swap_fINS7_6detail15normal_iteratorINS7_10device_ptrIN4cuda3std3__44pairIjjEEEEEENS7_16reverse_iteratorISK_EEEEEEvT0_T1_
        .type           _ZN3cub18CUB_300001_SM_10006detail8for_each13static_kernelINS2_12policy_hub_t12policy_500_tElN6thrust24THRUST_300001_SM_1000_NS8cuda_cub13__swap_ranges6swap_fINS7_6detail15normal_iteratorINS7_10device_ptrIN4cuda3std3__44pairIjjEEEEEENS7_16reverse_iteratorISK_EEEEEEvT0_T1_,@function
        .size           _ZN3cub18CUB_300001_SM_10006detail8for_each13static_kernelINS2_12policy_hub_t12policy_500_tElN6thrust24THRUST_300001_SM_1000_NS8cuda_cub13__swap_ranges6swap_fINS7_6detail15normal_iteratorINS7_10device_ptrIN4cuda3std3__44pairIjjEEEEEENS7_16reverse_iteratorISK_EEEEEEvT0_T1_,(.L_x_387 - _ZN3cub18CUB_300001_SM_10006detail8for_each13static_kernelINS2_12policy_hub_t12policy_500_tElN6thrust24THRUST_300001_SM_1000_NS8cuda_cub13__swap_ranges6swap_fINS7_6detail15normal_iteratorINS7_10device_ptrIN4cuda3std3__44pairIjjEEEEEENS7_16reverse_iteratorISK_EEEEEEvT0_T1_)
        .other          _ZN3cub18CUB_300001_SM_10006detail8for_each13static_kernelINS2_12policy_hub_t12policy_500_tElN6thrust24THRUST_300001_SM_1000_NS8cuda_cub13__swap_ranges6swap_fINS7_6detail15normal_iteratorINS7_10device_ptrIN4cuda3std3__44pairIjjEEEEEENS7_16reverse_iteratorISK_EEEEEEvT0_T1_,@"STO_CUDA_ENTRY STV_DEFAULT"
_ZN3cub18CUB_300001_SM_10006detail8for_each13static_kernelINS2_12policy_hub_t12policy_500_tElN6thrust24THRUST_300001_SM_1000_NS8cuda_cub13__swap_ranges6swap_fINS7_6detail15normal_iteratorINS7_10device_ptrIN4cuda3std3__44pairIjjEEEEEENS7_16reverse_iteratorISK_EEEEEEvT0_T1_:
.text._ZN3cub18CUB_300001_SM_10006detail8for_each13static_kernelINS2_12policy_hub_t12policy_500_tElN6thrust24THRUST_300001_SM_1000_NS8cuda_cub13__swap_ranges6swap_fINS7_6detail15normal_iteratorINS7_10device_ptrIN4cuda3std3__44pairIjjEEEEEENS7_16reverse_iteratorISK_EEEEEEvT0_T1_:
[----:B------:R-:W-:Y:S08]  /*0000*/  LDC R1, c[0x0][0x37c] ;  /* 0x0000df00ff017b82 */ /* 0x000ff00000000800 */
[----:B------:R-:W0:Y:S01]  /*0010*/  S2UR UR4, SR_CTAID.X ;  /* 0x00000000000479c3 */ /* 0x000e220000002500 */
[----:B------:R-:W1:Y:S01]  /*0020*/  LDCU.64 UR6, c[0x0][0x380] ;  /* 0x00007000ff0677ac */ /* 0x000e620008000a00 */
[----:B------:R-:W2:Y:S01]  /*0030*/  LDCU.64 UR8, c[0x0][0x358] ;  /* 0x00006b00ff0877ac */ /* 0x000ea20008000a00 */
[----:B0-----:R-:W-:-:S04]  /*0040*/  UIMAD.WIDE.U32 UR4, UR4, 0x200, URZ ;  /* 0x00000200040478a5 */ /* 0x001fc8000f8e00ff */
[----:B-1----:R-:W-:-:S04]  /*0050*/  UIADD3 UR6, UP0, UPT, -UR4, UR6, URZ ;  /* 0x0000000604067290 */ /* 0x002fc8000ff1e1ff */
[----:B------:R-:W-:Y:S02]  /*0060*/  UIADD3.X UR7, UPT, UPT, ~UR5, UR7, URZ, UP0, !UPT ;  /* 0x0000000705077290 */ /* 0x000fe400087fe5ff */
[----:B------:R-:W-:-:S04]  /*0070*/  UISETP.GE.U32.AND UP0, UPT, UR6, 0x200, UPT ;  /* 0x000002000600788c */ /* 0x000fc8000bf06070 */
[----:B------:R-:W-:-:S09]  /*0080*/  UISETP.GE.AND.EX UP0, UPT, UR7, URZ, UPT, UP0 ;  /* 0x000000ff0700728c */ /* 0x000fd2000bf06300 */
[----:B--2---:R-:W-:Y:S05]  /*0090*/  BRA.U !UP0, `(.L_x_363) ;  /* 0x0000000108707547 */ /* 0x004fea000b800000 */
[----:B------:R-:W0:Y:S01]  /*00a0*/  S2R R0, SR_TID.X ;  /* 0x0000000000007919 */ /* 0x000e220000002100 */
[----:B------:R-:W1:Y:S01]  /*00b0*/  LDCU.64 UR10, c[0x0][0x388] ;  /* 0x00007100ff0a77ac */ /* 0x000e620008000a00 */
[----:B------:R-:W2:Y:S01]  /*00c0*/  LDCU.64 UR12, c[0x0][0x390] ;  /* 0x00007200ff0c77ac */ /* 0x000ea20008000a00 */
[----:B0-----:R-:W-:-:S05]  /*00d0*/  IADD3 R0, P0, PT, R0, UR4, RZ ;  /* 0x0000000400007c10 */ /* 0x001fca000ff1e0ff */
[----:B------:R-:W-:Y:S02]  /*00e0*/  IMAD.SHL.U32 R4, R0, 0x8, RZ ;  /* 0x0000000800047824 */ /* 0x000fe400078e00ff */
[----:B------:R-:W-:-:S03]  /*00f0*/  IMAD.X R3, RZ, RZ, UR5, P0 ;  /* 0x00000005ff037e24 */ /* 0x000fc600080e06ff */
[----:B-1----:R-:W-:Y:S02]  /*0100*/  IADD3 R2, P0, PT, R4, UR10, RZ ;  /* 0x0000000a04027c10 */ /* 0x002fe4000ff1e0ff */
[----:B------:R-:W-:Y:S02]  /*0110*/  SHF.L.U64.HI R0, R0, 0x3, R3 ;  /* 0x0000000300007819 */ /* 0x000fe40000010203 */
[----:B--2---:R-:W-:Y:S02]  /*0120*/  IADD3 R4, P1, PT, -R4, UR12, RZ ;  /* 0x0000000c04047c10 */ /* 0x004fe4000ff3e1ff */
[C---:B------:R-:W-:Y:S02]  /*0130*/  IADD3.X R3, PT, PT, R0.reuse, UR11, RZ, P0, !PT ;  /* 0x0000000b00037c10 */ /* 0x040fe400087fe4ff */
[----:B------:R-:W-:-:S03]  /*0140*/  IADD3.X R5, PT, PT, ~R0, UR13, RZ, P1, !PT ;  /* 0x0000000d00057c10 */ /* 0x000fc60008ffe5ff */
[----:B------:R-:W2:Y:S04]  /*0150*/  LDG.E R7, desc[UR8][R2.64] ;  /* 0x0000000802077981 */ /* 0x000ea8000c1e1900 */
[----:B------:R-:W3:Y:S04]  /*0160*/  LDG.E R11, desc[UR8][R4.64+-0x8] ;  /* 0xfffff808040b7981 */ /* 0x000ee8000c1e1900 */
[----:B------:R-:W4:Y:S04]  /*0170*/  LDG.E R13, desc[UR8][R4.64+-0x4] ;  /* 0xfffffc08040d7981 */ /* 0x000f28000c1e1900 */
[----:B------:R-:W5:Y:S04]  /*0180*/  LDG.E R9, desc[UR8][R2.64+0x4] ;  /* 0x0000040802097981 */ /* 0x000f68000c1e1900 */
[----:B---3--:R-:W-:Y:S04]  /*0190*/  STG.E desc[UR8][R2.64], R11 ;  /* 0x0000000b02007986 */ /* 0x008fe8000c101908 */
[----:B----4-:R-:W-:Y:S04]  /*01a0*/  STG.E desc[UR8][R2.64+0x4], R13 ;  /* 0x0000040d02007986 */ /* 0x010fe8000c101908 */
[----:B--2---:R-:W-:Y:S04]  /*01b0*/  STG.E desc[UR8][R4.64+-0x8], R7 ;  /* 0xfffff80704007986 */ /* 0x004fe8000c101908 */
[----:B-----5:R-:W-:Y:S04]  /*01c0*/  STG.E desc[UR8][R4.64+-0x4], R9 ;  /* 0xfffffc0904007986 */ /* 0x020fe8000c101908 */
[----:B------:R-:W2:Y:S04]  /*01d0*/  LDG.E R19, desc[UR8][R4.64+-0x808] ;  /* 0xfff7f80804137981 */ /* 0x000ea8000c1e1900 */
[----:B------:R-:W3:Y:S04]  /*01e0*/  LDG.E R21, desc[UR8][R4.64+-0x804] ;  /* 0xfff7fc0804157981 */ /* 0x000ee8000c1e1900 */
[----:B------:R-:W4:Y:S04]  /*01f0*/  LDG.E R15, desc[UR8][R2.64+0x800] ;  /* 0x00080008020f7981 */ /* 0x000f28000c1e1900 */
[----:B------:R-:W5:Y:S04]  /*0200*/  LDG.E R17, desc[UR8][R2.64+0x804] ;  /* 0x0008040802117981 */ /* 0x000f68000c1e1900 */
[----:B--2---:R-:W-:Y:S04]  /*0210*/  STG.E desc[UR8][R2.64+0x800], R19 ;  /* 0x0008001302007986 */ /* 0x004fe8000c101908 */
[----:B---3--:R-:W-:Y:S04]  /*0220*/  STG.E desc[UR8][R2.64+0x804], R21 ;  /* 0x0008041502007986 */ /* 0x008fe8000c101908 */
[----:B----4-:R-:W-:Y:S04]  /*0230*/  STG.E desc[UR8][R4.64+-0x808], R15 ;  /* 0xfff7f80f04007986 */ /* 0x010fe8000c101908 */
[----:B-----5:R-:W-:Y:S01]  /*0240*/  STG.E desc[UR8][R4.64+-0x804], R17 ;  /* 0xfff7fc1104007986 */ /* 0x020fe2000c101908 */
[----:B------:R-:W-:Y:S05]  /*0250*/  EXIT ;  /* 0x000000000000794d */ /* 0x000fea0003800000 */
.L_x_363:
[----:B------:R-:W0:Y:S01]  /*0260*/  S2R R0, SR_TID.X ;  /* 0x0000000000007919 */ /* 0x000e220000002100 */
[----:B------:R-:W-:Y:S01]  /*0270*/  USHF.R.S32.HI UR7, URZ, 0x1f, UR6 ;  /* 0x0000001fff077899 */ /* 0x000fe20008011406 */
[----:B------:R-:W-:Y:S05]  /*0280*/  BSSY.RECONVERGENT B0, `(.L_x_364) ;  /* 0x000001b000007945 */ /* 0x000fea0003800200 */
[----:B------:R-:W-:Y:S01]  /*0290*/  IMAD.U32 R3, RZ, RZ, UR7 ;  /* 0x00000007ff037e24 */ /* 0x000fe2000f8e00ff */
[C---:B0-----:R-:W-:Y:S01]  /*02a0*/  ISETP.LT.U32.AND P1, PT, R0.reuse, UR6, PT ;  /* 0x0000000600007c0c */ /* 0x041fe2000bf21070 */
[----:B------:R-:W-:-:S03]  /*02b0*/  VIADD R2, R0, 0x100 ;  /* 0x0000010000027836 */ /* 0x000fc60000000000 */
[----:B------:R-:W-:Y:S02]  /*02c0*/  ISETP.GT.AND.EX P1, PT, R3, RZ, PT, P1 ;  /* 0x000000ff0300720c */ /* 0x000fe40003f24310 */
[----:B------:R-:W-:Y:S01]  /*02d0*/  ISETP.LT.U32.AND P0, PT, R2, UR6, PT ;  /* 0x0000000602007c0c */ /* 0x000fe2000bf01070 */
[----:B------:R-:W-:-:S05]  /*02e0*/  IMAD.U32 R2, RZ, RZ, UR7 ;  /* 0x00000007ff027e24 */ /* 0x000fca000f8e00ff */
[----:B------:R-:W-:-:S05]  /*02f0*/  ISETP.GT.AND.EX P0, PT, R2, RZ, PT, P0 ;  /* 0x000000ff0200720c */ /* 0x000fca0003f04300 */
[----:B------:R-:W-:Y:S08]  /*0300*/  @!P1 BRA `(.L_x_365) ;  /* 0x0000000000489947 */ /* 0x000ff00003800000 */
[----:B------:R-:W0:Y:S01]  /*0310*/  LDCU.64 UR10, c[0x0][0x388] ;  /* 0x00007100ff0a77ac */ /* 0x000e220008000a00 */
[----:B------:R-:W-:Y:S01]  /*0320*/  IADD3 R2, P1, PT, R0, UR4, RZ ;  /* 0x0000000400027c10 */ /* 0x000fe2000ff3e0ff */
[----:B------:R-:W1:Y:S04]  /*0330*/  LDCU.64 UR12, c[0x0][0x390] ;  /* 0x00007200ff0c77ac */ /* 0x000e680008000a00 */
[----:B------:R-:W-:Y:S02]  /*0340*/  IMAD.X R3, RZ, RZ, UR5, P1 ;  /* 0x00000005ff037e24 */ /* 0x000fe400088e06ff */
[----:B------:R-:W-:-:S03]  /*0350*/  IMAD.SHL.U32 R4, R2, 0x8, RZ ;  /* 0x0000000802047824 */ /* 0x000fc600078e00ff */
[----:B------:R-:W-:Y:S02]  /*0360*/  SHF.L.U64.HI R5, R2, 0x3, R3 ;  /* 0x0000000302057819 */ /* 0x000fe40000010203 */
[C---:B0-----:R-:W-:Y:S02]  /*0370*/  IADD3 R2, P1, PT, R4.reuse, UR10, RZ ;  /* 0x0000000a04027c10 */ /* 0x041fe4000ff3e0ff */
[----:B-1----:R-:W-:Y:S02]  /*0380*/  IADD3 R4, P2, PT, -R4, UR12, RZ ;  /* 0x0000000c04047c10 */ /* 0x002fe4000ff5e1ff */
[C---:B------:R-:W-:Y:S02]  /*0390*/  IADD3.X R3, PT, PT, R5.reuse, UR11, RZ, P1, !PT ;  /* 0x0000000b05037c10 */ /* 0x040fe40008ffe4ff */
[----:B------:R-:W-:-:S03]  /*03a0*/  IADD3.X R5, PT, PT, ~R5, UR13, RZ, P2, !PT ;  /* 0x0000000d05057c10 */ /* 0x000fc600097fe5ff */
[----:B------:R-:W2:Y:S04]  /*03b0*/  LDG.E R7, desc[UR8][R2.64] ;  /* 0x0000000802077981 */ /* 0x000ea8000c1e1900 */
[----:B------:R-:W3:Y:S04]  /*03c0*/  LDG.E R11, desc[UR8][R4.64+-0x8] ;  /* 0xfffff808040b7981 */ /* 0x000ee8000c1e1900 */
[----:B------:R-:W4:Y:S04]  /*03d0*/  LDG.E R13, desc[UR8][R4.64+-0x4] ;  /* 0xfffffc08040d7981 */ /* 0x000f28000c1e1900 */
[----:B------:R-:W5:Y:S04]  /*03e0*/  LDG.E R9, desc[UR8][R2.64+0x4] ;  /* 0x0000040802097981 */ /* 0x000f68000c1e1900 */
[----:B---3--:R0:W-:Y:S04]  /*03f0*/  STG.E desc[UR8][R2.64], R11 ;  /* 0x0000000b02007986 */ /* 0x0081e8000c101908 */
[----:B----4-:R0:W-:Y:S04]  /*0400*/  STG.E desc[UR8][R2.64+0x4], R13 ;  /* 0x0000040d02007986 */ /* 0x0101e8000c101908 */
[----:B--2---:R0:W-:Y:S04]  /*0410*/  STG.E desc[UR8][R4.64+-0x8], R7 ;  /* 0xfffff80704007986 */ /* 0x0041e8000c101908 */
[----:B-----5:R0:W-:Y:S02]  /*0420*/  STG.E desc[UR8][R4.64+-0x4], R9 ;  /* 0xfffffc0904007986 */ /* 0x0201e4000c101908 */
.L_x_365:
[----:B------:R-:W-:Y:S05]  /*0430*/  BSYNC.RECONVERGENT B0 ;  /* 0x0000000000007941 */ /* 0x000fea0003800200 */
.L_x_364:
[----:B------:R-:W-:Y:S05]  /*0440*/  @!P0 EXIT ;  /* 0x000000000000894d */ /* 0x000fea0003800000 */
[----:B------:R-:W1:Y:S01]  /*0450*/  LDCU.64 UR6, c[0x0][0x388] ;  /* 0x00007100ff0677ac */ /* 0x000e620008000a00 */
[----:B------:R-:W-:Y:S01]  /*0460*/  IADD3 R0, P0, PT, R0, UR4, RZ ;  /* 0x0000000400007c10 */ /* 0x000fe2000ff1e0ff */
[----:B------:R-:W2:Y:S04]  /*0470*/  LDCU.64 UR10, c[0x0][0x390] ;  /* 0x00007200ff0a77ac */ /* 0x000ea80008000a00 */
[----:B0-----:R-:W-:Y:S02]  /*0480*/  IMAD.SHL.U32 R4, R0, 0x8, RZ ;  /* 0x0000000800047824 */ /* 0x001fe400078e00ff */
[----:B------:R-:W-:-:S05]  /*0490*/  IMAD.X R3, RZ, RZ, UR5, P0 ;  /* 0x00000005ff037e24 */ /* 0x000fca00080e06ff */
[----:B------:R-:W-:Y:S02]  /*04a0*/  SHF.L.U64.HI R0, R0, 0x3, R3 ;  /* 0x0000000300007819 */ /* 0x000fe40000010203 */
[C---:B-1----:R-:W-:Y:S02]  /*04b0*/  IADD3 R2, P0, PT, R4.reuse, UR6, RZ ;  /* 0x0000000604027c10 */ /* 0x042fe4000ff1e0ff */
        /* <DEDUP_REMOVED lines=10> */
[----:B-----5:R-:W-:Y:S01]  /*0560*/  STG.E desc[UR8][R4.64+-0x804], R9 ;  /* 0xfff7fc0904007986 */ /* 0x020fe2000c101908 */
[----:B------:R-:W-:Y:S05]  /*0570*/  EXIT ;  /* 0x000000000000794d */ /* 0x000fea0003800000 */
.L_x_366:
        /* <DEDUP_REMOVED lines=16> */
.L_x_387:


//--------------------- .text._ZN3cub18CUB_300001_SM_10006detail8for_each13static_kernelINS2_12policy_hub_t12policy_500_tElN6thrust24THRUST_300001_SM_1000_NS8cuda_cub20__uninitialized_copy7functorINS7_6detail15normal_iteratorINS7_10device_ptrIN4cuda3std3__44pairIjjEEEEEENSC_INS7_7pointerISI_NS8_3tagENS7_11use_defaultESN_EEEEEEEEvT0_T1_ --------------------------
	.section	.text._ZN3cub18CUB_300001_SM_10006detail8for_each13static_kernelINS2_12policy_hub_t12policy_500_tElN6thrust24THRUST_300001_SM_1000_NS8cuda_cub20__uninitialized_copy7functorINS7_6detail15normal_iteratorINS7_10device_ptrIN4cuda3std3__44pairIjjEEEEEENSC_INS7_7pointerISI_NS8_3tagENS7_11use_defaultESN_EEEEEEEEvT0_T1_,"ax",@progbits
	.align	128
        .global         _ZN3cub18CUB_300001_SM_10006detail8for_each13static_kernelINS2_12policy_hub_t12policy_500_tElN6thrust24THRUST_300001_SM_1000_NS8cuda_cub20__uninitialized_copy7functorINS7_6detail15normal_iteratorINS7_10device_ptrIN4cuda3std3__44pairIjjEEEEEENSC_INS7_7pointerISI_NS8_3tagENS7_11use_defaultESN_EEEEEEEEvT0_T1_
        .type           _ZN3cub18CUB_300001_SM_10006detail8for_each13static_kernelINS2_12policy_hub_t12policy_500_tElN6thrust24THRUST_300001_SM_1000_NS8cuda_cub20__uninitialized_copy7functorINS7_6detail15normal_iteratorINS7_10device_ptrIN4cuda3std3__44pairIjjEEEEEENSC_INS7_7pointerISI_NS8_3tagENS7_11use_defaultESN_EEEEEEEEvT0_T1_,@function
        .size           _ZN3cub18CUB_300001_SM_10006detail8for_each13static_kernelINS2_12policy_hub_t12policy_500_tElN6thrust24THRUST_300001_SM_1000_NS8cuda_cub20__uninitialized_copy7functorINS7_6detail15normal_iteratorINS7_10device_ptrIN4cuda3std3__44pairIjjEEEEEENSC_INS7_7pointerISI_NS8_3tagENS7_11use_defaultESN_EEEEEEEEvT0_T1_,(.L_x_388 - _ZN3cub18CUB_300001_SM_10006detail8for_each13static_kernelINS2_12policy_hub_t12policy_500_tElN6thrust24THRUST_300001_SM_1000_NS8cuda_cub20__uninitialized_copy7functorINS7_6detail15normal_iteratorINS7_10device_ptrIN4cuda3std3__44pairIjjEEEEEENSC_INS7_7pointerISI_NS8_3tagENS7_11use_defaultESN_EEEEEEEEvT0_T1_)
        .other          _ZN3cub18CUB_300001_SM_10006detail8for_each13static_kernelINS2_12policy_hub_t12policy_500_tElN6thrust24THRUST_300001_SM_1000_NS8cuda_cub20__uninitialized_copy7functorINS7_6detail15normal_iteratorINS7_10device_ptrIN4cuda3std3__44pairIjjEEEEEENSC_INS7_7pointerISI_NS8_3tagENS7_11use_defaultESN_EEEEEEEEvT0_T1_,@"STO_CUDA_ENTRY STV_DEFAULT"
_ZN3cub18CUB_300001_SM_10006detail8for_each13static_kernelINS2_12policy_hub_t12policy_500_tElN6thrust24THRUST_300001_SM_1000_NS8cuda_cub20__uninitialized_copy7functorINS7_6detail15normal_iteratorINS7_10device_ptrIN4cuda3std3__44pairIjjEEEEEENSC_INS7_7pointerISI_NS8_3tagENS7_11use_defaultESN_EEEEEEEEvT0_T1_:
.text._ZN3cub18CUB_300001_SM_10006detail8for_each13static_kernelINS2_12policy_hub_t12policy_500_tElN6thrust24THRUST_300001_SM_1000_NS8cuda_cub20__uninitialized_copy7functorINS7_6detail15normal_iteratorINS7_10device_ptrIN4cuda3std3__44pairIjjEEEEEENSC_INS7_7pointerISI_NS8_3tagENS7_11use_defaultESN_EEEEEEEEvT0_T1_:
        /* <DEDUP_REMOVED lines=12> */
[----:B0-----:R-:W-:-:S05]  /*00c0*/  IADD3 R0, P0, PT, R0, UR4, RZ ;  /* 0x0000000400007c10 */ /* 0x001fca000ff1e0ff */
[----:B------:R-:W-:Y:S02]  /*00d0*/  IMAD.X R3, RZ, RZ, UR5, P0 ;  /* 0x00000005ff037e24 */ /* 0x000fe400080e06ff */
[----:B------:R-:W-:-:S03]  /*00e0*/  IMAD.SHL.U32 R4, R0, 0x8, RZ ;  /* 0x0000000800047824 */ /* 0x000fc600078e00ff */
[----:B------:R-:W-:Y:S02]  /*00f0*/  SHF.L.U64.HI R0, R0, 0x3, R3 ;  /* 0x0000000300007819 */ /* 0x000fe40000010203 */
[----:B-1----:R-:W-:-:S04]  /*0100*/  IADD3 R2, P0, PT, R4, UR10, RZ ;  /* 0x0000000a04027c10 */ /* 0x002fc8000ff1e0ff */
[----:B------:R-:W-:Y:S01]  /*0110*/  IADD3.X R3, PT, PT, R0, UR11, RZ, P0, !PT ;  /* 0x0000000b00037c10 */ /* 0x000fe200087fe4ff */
[----:B------:R-:W0:Y:S04]  /*0120*/  LDCU.64 UR10, c[0x0][0x390] ;  /* 0x00007200ff0a77ac */ /* 0x000e280008000a00 */
[----:B------:R-:W2:Y:S04]  /*0130*/  LDG.E R7, desc[UR8][R2.64] ;  /* 0x0000000802077981 */ /* 0x000ea8000c1e1900 */
[----:B------:R-:W3:Y:S01]  /*0140*/  LDG.E R9, desc[UR8][R2.64+0x4] ;  /* 0x0000040802097981 */ /* 0x000ee2000c1e1900 */
[----:B0-----:R-:W-:-:S04]  /*0150*/  IADD3 R4, P0, PT, R4, UR10, RZ ;  /* 0x0000000a04047c10 */ /* 0x001fc8000ff1e0ff */
[----:B------:R-:W-:-:S05]  /*0160*/  IADD3.X R5, PT, PT, R0, UR11, RZ, P0, !PT ;  /* 0x0000000b00057c10 */ /* 0x000fca00087fe4ff */
[----:B--2---:R-:W-:Y:S04]  /*0170*/  STG.E desc[UR8][R4.64], R7 ;  /* 0x0000000704007986 */ /* 0x004fe8000c101908 */
[----:B---3--:R-:W-:Y:S04]  /*0180*/  STG.E desc[UR8][R4.64+0x4], R9 ;  /* 0x0000040904007986 */ /* 0x008fe8000c101908 */
[----:B------:R-:W2:Y:S04]  /*0190*/  LDG.E R11, desc[UR8][R2.64+0x800] ;  /* 0x00080008020b7981 */ /* 0x000ea8000c1e1900 */
[----:B------:R-:W3:Y:S04]  /*01a0*/  LDG.E R13, desc[UR8][R2.64+0x804] ;  /* 0x00080408020d7981 */ /* 0x000ee8000c1e1900 */
[----:B--2---:R-:W-:Y:S04]  /*01b0*/  STG.E desc[UR8][R4.64+0x800], R11 ;  /* 0x0008000b04007986 */ /* 0x004fe8000c101908 */
[----:B---3--:R-:W-:Y:S01]  /*01c0*/  STG.E desc[UR8][R4.64+0x804], R13 ;  /* 0x0008040d04007986 */ /* 0x008fe2000c101908 */
[----:B------:R-:W-:Y:S05]  /*01d0*/  EXIT ;  /* 0x000000000000794d */ /* 0x000fea0003800000 */
.L_x_367:
        /* <DEDUP_REMOVED lines=12> */
[----:B------:R-:W-:-:S05]  /*02a0*/  IADD3 R2, P0, PT, R0, UR4, RZ ;  /* 0x0000000400027c10 */ /* 0x000fca000ff1e0ff */
[----:B------:R-:W-:Y:S02]  /*02b0*/  IMAD.X R3, RZ, RZ, UR5, P0 ;  /* 0x00000005ff037e24 */ /* 0x000fe400080e06ff */
[----:B------:R-:W-:-:S03]  /*02c0*/  IMAD.SHL.U32 R4, R2, 0x8, RZ ;  /* 0x0000000802047824 */ /* 0x000fc600078e00ff */
[----:B------:R-:W-:Y:S02]  /*02d0*/  SHF.L.U64.HI R5, R2, 0x3, R3 ;  /* 0x0000000302057819 */ /* 0x000fe40000010203 */
[----:B0-----:R-:W-:-:S04]  /*02e0*/  IADD3 R2, P0, PT, R4, UR10, RZ ;  /* 0x0000000a04027c10 */ /* 0x001fc8000ff1e0ff */
[----:B------:R-:W-:Y:S01]  /*02f0*/  IADD3.X R3, PT, PT, R5, UR11, RZ, P0, !PT ;  /* 0x0000000b05037c10 */ /* 0x000fe200087fe4ff */
[----:B------:R-:W0:Y:S04]  /*0300*/  LDCU.64 UR10, c[0x0][0x390] ;  /* 0x00007200ff0a77ac */ /* 0x000e280008000a00 */
[----:B------:R-:W2:Y:S04]  /*0310*/  LDG.E R7, desc[UR8][R2.64] ;  /* 0x0000000802077981 */ /* 0x000ea8000c1e1900 */
[----:B------:R-:W3:Y:S01]  /*0320*/  LDG.E R9, desc[UR8][R2.64+0x4] ;  /* 0x0000040802097981 */ /* 0x000ee2000c1e1900 */
[----:B0-----:R-:W-:-:S04]  /*0330*/  IADD3 R4, P0, PT, R4, UR10, RZ ;  /* 0x0000000a04047c10 */ /* 0x001fc8000ff1e0ff */
[----:B------:R-:W-:-:S05]  /*0340*/  IADD3.X R5, PT, PT, R5, UR11, RZ, P0, !PT ;  /* 0x0000000b05057c10 */ /* 0x000fca00087fe4ff */
[----:B--2---:R0:W-:Y:S04]  /*0350*/  STG.E desc[UR8][R4.64], R7 ;  /* 0x0000000704007986 */ /* 0x0041e8000c101908 */
[----:B---3--:R0:W-:Y:S02]  /*0360*/  STG.E desc[UR8][R4.64+0x4], R9 ;  /* 0x0000040904007986 */ /* 0x0081e4000c101908 */
.L_x_369:
[----:B------:R-:W-:Y:S05]  /*0370*/  BSYNC.RECONVERGENT B0 ;  /* 0x0000000000007941 */ /* 0x000fea0003800200 */
.L_x_368:
[----:B------:R-:W-:Y:S05]  /*0380*/  @!P1 EXIT ;  /* 0x000000000000994d */ /* 0x000fea0003800000 */
[----:B------:R-:W1:Y:S01]  /*0390*/  LDCU.64 UR6, c[0x0][0x388] ;  /* 0x00007100ff0677ac */ /* 0x000e620008000a00 */
[----:B------:R-:W-:-:S05]  /*03a0*/  IADD3 R0, P0, PT, R0, UR4, RZ ;  /* 0x0000000400007c10 */ /* 0x000fca000ff1e0ff */
[----:B------:R-:W-:Y:S02]  /*03b0*/  IMAD.X R3, RZ, RZ, UR5, P0 ;  /* 0x00000005ff037e24 */ /* 0x000fe400080e06ff */
[----:B0-----:R-:W-:-:S03]  /*03c0*/  IMAD.SHL.U32 R4, R0, 0x8, RZ ;  /* 0x0000000800047824 */ /* 0x001fc600078e00ff */
        /* <DEDUP_REMOVED lines=9> */
[----:B---3--:R-:W-:Y:S01]  /*0460*/  STG.E desc[UR8][R4.64+0x804], R9 ;  /* 0x0008040904007986 */ /* 0x008fe2000c101908 */
[----:B------:R-:W-:Y:S05]  /*0470*/  EXIT ;  /* 0x000000000000794d */ /* 0x000fea0003800000 */
.L_x_370:
        /* <DEDUP_REMOVED lines=16> */
.L_x_388:


//--------------------- .text._ZN3cub18CUB_300001_SM_10006detail11EmptyKernelIvEEvv --------------------------
	.section	.text._ZN3cub18CUB_300001_SM_10006detail11EmptyKernelIvEEvv,"ax",@progbits
	.align	128
        .global         _ZN3cub18CUB_300001_SM_10006detail11EmptyKernelIvEEvv
        .type           _ZN3cub18CUB_300001_SM_10006detail11EmptyKernelIvEEvv,@function
        .size           _ZN3cub18CUB_300001_SM_10006detail11EmptyKernelIvEEvv,(.L_x_389 - _ZN3cub18CUB_300001_SM_10006detail11EmptyKernelIvEEvv)
        .other          _ZN3cub18CUB_300001_SM_10006detail11EmptyKernelIvEEvv,@"STO_CUDA_ENTRY STV_DEFAULT"
_ZN3cub18CUB_300001_SM_10006detail11EmptyKernelIvEEvv:
.text._ZN3cub18CUB_300001_SM_10006detail11EmptyKernelIvEEvv:
[----:B------:R-:W-:Y:S01]  /*0000*/  LDC R1, c[0x0][0x37c] ;  /* 0x0000df00ff017b82 */ /* 0x000fe20000000800 */
[----:B------:R-:W-:Y:S05]  /*0010*/  EXIT ;  /* 0x000000000000794d */ /* 0x000fea0003800000 */
.L_x_371:
        /* <DEDUP_REMOVED lines=14> */
.L_x_389:


//--------------------- .text._Z5findcN6thrust24THRUST_300001_SM_1000_NS13device_vectorIN4cuda3std3__44pairIjjEENS0_16device_allocatorIS6_EEEEPx --------------------------
	.section	.text._Z5findcN6thrust24THRUST_300001_SM_1000_NS13device_vectorIN4cuda3std3__44pairIjjEENS0_16device_allocatorIS6_EEEEPx,"ax",@progbits
	.align	128
        .global         _Z5findcN6thrust24THRUST_300001_SM_1000_NS13device_vectorIN4cuda3std3__44pairIjjEENS0_16device_allocatorIS6_EEEEPx
        .type           _Z5findcN6thrust24THRUST_300001_SM_1000_NS13device_vectorIN4cuda3std3__44pairIjjEENS0_16device_allocatorIS6_EEEEPx,@function
        .size           _Z5findcN6thrust24THRUST_300001_SM_1000_NS13device_vectorIN4cuda3std3__44pairIjjEENS0_16device_allocatorIS6_EEEEPx,(.L_x_390 - _Z5findcN6thrust24THRUST_300001_SM_1000_NS13device_vectorIN4cuda3std3__44pairIjjEENS0_16device_allocatorIS6_EEEEPx)
        .other          _Z5findcN6thrust24THRUST_300001_SM_1000_NS13device_vectorIN4cuda3std3__44pairIjjEENS0_16device_allocatorIS6_EEEEPx,@"STO_CUDA_ENTRY STV_DEFAULT"
_Z5findcN6thrust24THRUST_300001_SM_1000_NS13device_vectorIN4cuda3std3__44pairIjjEENS0_16device_allocatorIS6_EEEEPx:
.text._Z5findcN6thrust24THRUST_300001_SM_1000_NS13device_vectorIN4cuda3std3__44pairIjjEENS0_16device_allocatorIS6_EEEEPx:
[----:B------:R-:W-:Y:S08]  /*0000*/  LDC R1, c[0x0][0x37c] ;  /* 0x0000df00ff017b82 */ /* 0x000ff00000000800 */
[----:B------:R-:W0:Y:S08]  /*0010*/  S2UR UR4, SR_CTAID.X ;  /* 0x00000000000479c3 */ /* 0x000e300000002500 */
[----:B------:R-:W0:Y:S02]  /*0020*/  LDC.64 R2, c[0x0][0x398] ;  /* 0x0000e600ff027b82 */ /* 0x000e240000000a00 */
[----:B0-----:R-:W-:-:S04]  /*0030*/  ISETP.LT.U32.AND P0, PT, R2, UR4, PT ;  /* 0x0000000402007c0c */ /* 0x001fc8000bf01070 */
[----:B------:R-:W-:-:S13]  /*0040*/  ISETP.GT.U32.AND.EX P0, PT, RZ, R3, PT, P0 ;  /* 0x00000003ff00720c */ /* 0x000fda0003f04100 */
[----:B------:R-:W-:Y:S05]  /*0050*/  @P0 EXIT ;  /* 0x000000000000094d */ /* 0x000fea0003800000 */
[----:B------:R-:W0:Y:S01]  /*0060*/  S2R R0, SR_TID.X ;  /* 0x0000000000007919 */ /* 0x000e220000002100 */
[----:B------:R-:W-:Y:S01]  /*0070*/  UMOV UR6, UR4 ;  /* 0x0000000400067c82 */ /* 0x000fe20008000000 */
[----:B------:R-:W1:Y:S01]  /*0080*/  LDCU.64 UR10, c[0x0][0x358] ;  /* 0x00006b00ff0a77ac */ /* 0x000e620008000a00 */
[----:B------:R-:W-:-:S05]  /*0090*/  UMOV UR4, URZ ;  /* 0x000000ff00047c82 */ /* 0x000fca0008000000 */
.L_x_377:
[----:B------:R-:W2:Y:S01]  /*00a0*/  LDCU.64 UR8, c[0x0][0x388] ;  /* 0x00007100ff0877ac */ /* 0x000ea20008000a00 */
[----:B------:R-:W-:Y:S02]  /*00b0*/  USHF.L.U32 UR13, UR6, 0x3, URZ ;  /* 0x00000003060d7899 */ /* 0x000fe400080006ff */
[----:B------:R-:W-:Y:S02]  /*00c0*/  USHF.L.U64.HI UR12, UR6, 0x3, UR4 ;  /* 0x00000003060c7899 */ /* 0x000fe40008010204 */
[----:B--2---:R-:W-:-:S04]  /*00d0*/  UIADD3 UR5, UP0, UPT, UR13, UR8, URZ ;  /* 0x000000080d057290 */ /* 0x004fc8000ff1e0ff */
[----:B------:R-:W-:Y:S02]  /*00e0*/  UIADD3.X UR7, UPT, UPT, UR12, UR9, URZ, UP0, !UPT ;  /* 0x000000090c077290 */ /* 0x000fe400087fe4ff */
[----:B------:R-:W-:Y:S01]  /*00f0*/  IMAD.U32 R2, RZ, RZ, UR5 ;  /* 0x00000005ff027e24 */ /* 0x000fe2000f8e00ff */
[----:B------:R-:W2:Y:S03]  /*0100*/  LDCU.64 UR8, c[0x0][0x398] ;  /* 0x00007300ff0877ac */ /* 0x000ea60008000a00 */
[----:B------:R-:W-:-:S05]  /*0110*/  IMAD.U32 R3, RZ, RZ, UR7 ;  /* 0x00000007ff037e24 */ /* 0x000fca000f8e00ff */
[----:B-1----:R-:W3:Y:S04]  /*0120*/  LDG.E R13, desc[UR10][R2.64+0x4] ;  /* 0x0000040a020d7981 */ /* 0x002ee8000c1e1900 */
[----:B------:R-:W4:Y:S01]  /*0130*/  LDG.E R9, desc[UR10][R2.64] ;  /* 0x0000000a02097981 */ /* 0x000f22000c1e1900 */
[----:B------:R-:W-:-:S04]  /*0140*/  UIADD3 UR6, UP0, UPT, UR6, 0xc8, URZ ;  /* 0x000000c806067890 */ /* 0x000fc8000ff1e0ff */
[----:B------:R-:W-:Y:S02]  /*0150*/  UIADD3.X UR4, UPT, UPT, URZ, UR4, URZ, UP0, !UPT ;  /* 0x00000004ff047290 */ /* 0x000fe400087fe4ff */
[----:B--2---:R-:W-:-:S04]  /*0160*/  UISETP.GT.U32.AND UP0, UPT, UR6, UR8, UPT ;  /* 0x000000080600728c */ /* 0x004fc8000bf04070 */
[----:B------:R-:W-:Y:S01]  /*0170*/  UISETP.GT.U32.AND.EX UP0, UPT, UR4, UR9, UPT, UP0 ;  /* 0x000000090400728c */ /* 0x000fe2000bf04100 */
[----:B---3--:R-:W-:-:S04]  /*0180*/  ISETP.NE.AND P0, PT, R13, RZ, PT ;  /* 0x000000ff0d00720c */ /* 0x008fc80003f05270 */
[----:B----4-:R-:W-:-:S13]  /*0190*/  ISETP.EQ.OR P0, PT, R9, RZ, !P0 ;  /* 0x000000ff0900720c */ /* 0x010fda0004702670 */
[----:B------:R-:W-:Y:S05]  /*01a0*/  @P0 BRA `(.L_x_372) ;  /* 0x0000000800740947 */ /* 0x000fea0003800000 */
[----:B------:R-:W-:Y:S01]  /*01b0*/  IMAD.MOV.U32 R4, RZ, RZ, 0x3 ;  /* 0x00000003ff047424 */ /* 0x000fe200078e00ff */
[----:B------:R-:W-:Y:S01]  /*01c0*/  SHF.R.S32.HI R7, RZ, 0x1f, R9 ;  /* 0x0000001fff077819 */ /* 0x000fe20000011409 */
[----:B------:R-:W-:Y:S01]  /*01d0*/  IMAD.MOV.U32 R5, RZ, RZ, 0x0 ;  /* 0x00000000ff057424 */ /* 0x000fe200078e00ff */
[----:B------:R-:W-:Y:S01]  /*01e0*/  BSSY.RECONVERGENT B0, `(.L_x_372) ;  /* 0x0000099000007945 */ /* 0x000fe20003800200 */
[----:B0-----:R-:W-:Y:S02]  /*01f0*/  IMAD.IADD R6, R13, 0x1, R0 ;  /* 0x000000010d067824 */ /* 0x001fe400078e0200 */
[----:B------:R-:W-:-:S03]  /*0200*/  IMAD.WIDE R2, R9, 0x5, -R4 ;  /* 0x0000000509027825 */ /* 0x000fc600078e0a04 */
[----:B------:R-:W-:Y:S01]  /*0210*/  ISETP.GT.U32.AND P0, PT, R6, 0x989680, PT ;  /* 0x009896800600780c */ /* 0x000fe20003f04070 */
[-C--:B------:R-:W-:Y:S02]  /*0220*/  IMAD R3, R3, R9.reuse, RZ ;  /* 0x0000000903037224 */ /* 0x080fe400078e02ff */
[----:B------:R-:W-:-:S04]  /*0230*/  IMAD.WIDE.U32 R8, R2, R9, RZ ;  /* 0x0000000902087225 */ /* 0x000fc800078e00ff */
[----:B------:R-:W-:Y:S01]  /*0240*/  IMAD R3, R2, R7, R3 ;  /* 0x0000000702037224 */ /* 0x000fe200078e0203 */
[----:B------:R-:W-:Y:S01]  /*0250*/  SHF.R.S32.HI R7, RZ, 0x1f, R13 ;  /* 0x0000001fff077819 */ /* 0x000fe2000001140d */
[----:B------:R-:W-:-:S04]  /*0260*/  IMAD.WIDE R4, R13, 0x5, -R4 ;  /* 0x000000050d047825 */ /* 0x000fc800078e0a04 */
[----:B------:R-:W-:Y:S02]  /*0270*/  IMAD.IADD R11, R9, 0x1, R3 ;  /* 0x00000001090b7824 */ /* 0x000fe400078e0203 */
[-C--:B------:R-:W-:Y:S02]  /*0280*/  IMAD R5, R5, R13.reuse, RZ ;  /* 0x0000000d05057224 */ /* 0x080fe400078e02ff */
[----:B------:R-:W-:Y:S01]  /*0290*/  IMAD.WIDE.U32 R2, R4, R13, RZ ;  /* 0x0000000d04027225 */ /* 0x000fe200078e00ff */
[----:B------:R-:W-:-:S03]  /*02a0*/  LEA.HI R9, P1, R11, R8, RZ, 0x1 ;  /* 0x000000080b097211 */ /* 0x000fc600078308ff */
[----:B------:R-:W-:Y:S02]  /*02b0*/  IMAD R7, R4, R7, R5 ;  /* 0x0000000704077224 */ /* 0x000fe400078e0205 */
[----:B------:R-:W-:Y:S01]  /*02c0*/  IMAD.X R12, RZ, RZ, R11, P1 ;  /* 0x000000ffff0c7224 */ /* 0x000fe200008e060b */
[----:B------:R-:W-:Y:S07]  /*02d0*/  @P0 BRA `(.L_x_373) ;  /* 0x0000000800240947 */ /* 0x000fee0003800000 */
[----:B------:R-:W0:Y:S01]  /*02e0*/  LDC.64 R10, c[0x0][0x3a0] ;  /* 0x0000e800ff0a7b82 */ /* 0x000e220000000a00 */
[----:B------:R-:W-:Y:S02]  /*02f0*/  IMAD.MOV.U32 R4, RZ, RZ, -0x3 ;  /* 0xfffffffdff047424 */ /* 0x000fe400078e00ff */
[----:B------:R-:W-:Y:S02]  /*0300*/  IMAD.MOV.U32 R5, RZ, RZ, -0x1 ;  /* 0xffffffffff057424 */ /* 0x000fe400078e00ff */
[----:B------:R-:W-:Y:S02]  /*0310*/  IMAD.IADD R7, R3, 0x1, R7 ;  /* 0x0000000103077824 */ /* 0x000fe400078e0207 */
[----:B------:R-:W-:-:S03]  /*0320*/  IMAD.WIDE.U32 R4, R6, 0x5, R4 ;  /* 0x0000000506047825 */ /* 0x000fc600078e0004 */
[----:B------:R-:W-:Y:S01]  /*0330*/  LEA.HI R8, P1, R7, R2, RZ, 0x1 ;  /* 0x0000000207087211 */ /* 0x000fe200078308ff */
[----:B------:R-:W-:Y:S01]  /*0340*/  IMAD.MOV.U32 R2, RZ, RZ, R4 ;  /* 0x000000ffff027224 */ /* 0x000fe200078e0004 */
[--C-:B------:R-:W-:Y:S01]  /*0350*/  SHF.R.S64 R4, R9, 0x1, R12.reuse ;  /* 0x0000000109047819 */ /* 0x100fe2000000100c */
[----:B------:R-:W-:Y:S01]  /*0360*/  IMAD.MOV.U32 R3, RZ, RZ, R5 ;  /* 0x000000ffff037224 */ /* 0x000fe200078e0005 */
[----:B------:R-:W-:Y:S01]  /*0370*/  SHF.R.S32.HI R5, RZ, 0x1, R12 ;  /* 0x00000001ff057819 */ /* 0x000fe2000001140c */
[----:B------:R-:W-:Y:S02]  /*0380*/  IMAD.X R9, RZ, RZ, R7, P1 ;  /* 0x000000ffff097224 */ /* 0x000fe400008e0607 */
[----:B------:R-:W-:-:S03]  /*0390*/  IMAD.MOV.U32 R7, RZ, RZ, RZ ;  /* 0x000000ffff077224 */ /* 0x000fc600078e00ff */
[--C-:B------:R-:W-:Y:S02]  /*03a0*/  SHF.R.S64 R8, R8, 0x1, R9.reuse ;  /* 0x0000000108087819 */ /* 0x100fe40000001009 */
[----:B------:R-:W-:Y:S02]  /*03b0*/  SHF.R.S32.HI R9, RZ, 0x1, R9 ;  /* 0x00000001ff097819 */ /* 0x000fe40000011409 */
[----:B0-----:R-:W-:-:S04]  /*03c0*/  IADD3 R10, P0, PT, R10, UR13, RZ ;  /* 0x0000000d0a0a7c10 */ /* 0x001fc8000ff1e0ff */
[----:B------:R-:W-:-:S09]  /*03d0*/  IADD3.X R11, PT, PT, R11, UR12, RZ, P0, !PT ;  /* 0x0000000c0b0b7c10 */ /* 0x000fd200087fe4ff */
.L_x_376:
[C---:B------:R-:W-:Y:S01]  /*03e0*/  ISETP.NE.U32.AND P0, PT, R6.reuse, RZ, PT ;  /* 0x000000ff0600720c */ /* 0x040fe20003f05070 */
[----:B------:R-:W-:Y:S01]  /*03f0*/  BSSY.RECONVERGENT B1, `(.L_x_374) ;  /* 0x0000072000017945 */ /* 0x000fe20003800200 */
[C---:B------:R-:W-:Y:S02]  /*0400*/  ISETP.GE.U32.AND P1, PT, R6.reuse, 0x989299, PT ;  /* 0x009892990600780c */ /* 0x040fe40003f26070 */
[C---:B------:R-:W-:Y:S02]  /*0410*/  ISETP.NE.AND.EX P0, PT, R7.reuse, RZ, PT, P0 ;  /* 0x000000ff0700720c */ /* 0x040fe40003f05300 */
[----:B------:R-:W-:Y:S02]  /*0420*/  IADD3 R20, P2, PT, R6, 0x3e8, RZ ;  /* 0x000003e806147810 */ /* 0x000fe40007f5e0ff */
[----:B------:R-:W-:Y:S02]  /*0430*/  ISETP.GE.U32.AND.EX P1, PT, R7, RZ, PT, P1 ;  /* 0x000000ff0700720c */ /* 0x000fe40003f26110 */
[----:B------:R-:W-:-:S07]  /*0440*/  IADD3.X R21, PT, PT, RZ, R7, RZ, P2, !PT ;  /* 0x00000007ff157210 */ /* 0x000fce00017fe4ff */
[----:B------:R-:W-:Y:S05]  /*0450*/  @!P0 BRA `(.L_x_375) ;  /* 0x0000000400ac8947 */ /* 0x000fea0003800000 */
[-C--:B------:R-:W-:Y:S01]  /*0460*/  IMAD R12, R3, R6.reuse, RZ ;  /* 0x00000006030c7224 */ /* 0x080fe200078e02ff */
[----:B------:R-:W-:Y:S01]  /*0470*/  UMOV UR5, URZ ;  /* 0x000000ff00057c82 */ /* 0x000fe20008000000 */
[----:B------:R-:W-:-:S04]  /*0480*/  IMAD.WIDE.U32 R14, R2, R6, RZ ;  /* 0x00000006020e7225 */ /* 0x000fc800078e00ff */
[----:B------:R-:W-:Y:S02]  /*0490*/  IMAD R25, R7, R2, R12 ;  /* 0x0000000207197224 */ /* 0x000fe400078e020c */
[----:B------:R-:W-:Y:S02]  /*04a0*/  IMAD.MOV.U32 R12, RZ, RZ, 0x9 ;  /* 0x00000009ff0c7424 */ /* 0x000fe400078e00ff */
[----:B------:R-:W-:Y:S02]  /*04b0*/  IMAD.IADD R25, R15, 0x1, R25 ;  /* 0x000000010f197824 */ /* 0x000fe400078e0219 */
[----:B------:R-:W-:-:S03]  /*04c0*/  IMAD.MOV.U32 R13, RZ, RZ, 0x0 ;  /* 0x00000000ff0d7424 */ /* 0x000fc600078e00ff */
[--C-:B------:R-:W-:Y:S02]  /*04d0*/  SHF.R.U32.HI R23, RZ, 0x1, R25.reuse ;  /* 0x00000001ff177819 */ /* 0x100fe40000011619 */
[----:B------:R-:W-:-:S03]  /*04e0*/  SHF.R.U64 R25, R14, 0x1, R25 ;  /* 0x000000010e197819 */ /* 0x000fc60000001219 */
[-C--:B------:R-:W-:Y:S02]  /*04f0*/  IMAD R16, R23, R4.reuse, RZ ;  /* 0x0000000417107224 */ /* 0x080fe400078e02ff */
[----:B------:R-:W-:-:S04]  /*0500*/  IMAD.WIDE.U32 R14, R25, R4, R12 ;  /* 0x00000004190e7225 */ /* 0x000fc800078e000c */
[----:B------:R-:W-:-:S04]  /*0510*/  IMAD R27, R25, R5, R16 ;  /* 0x00000005191b7224 */ /* 0x000fc800078e0210 */
[----:B------:R-:W-:-:S05]  /*0520*/  IMAD.IADD R27, R15, 0x1, R27 ;  /* 0x000000010f1b7824 */ /* 0x000fca00078e021b */
[----:B------:R-:W-:-:S04]  /*0530*/  ISETP.NE.U32.AND P0, PT, R27, RZ, PT ;  /* 0x000000ff1b00720c */ /* 0x000fc80003f05070 */
[----:B------:R-:W-:-:S06]  /*0540*/  SEL R16, R14, R27, !P0 ;  /* 0x0000001b0e107207 */ /* 0x000fcc0004000000 */
[----:B------:R-:W0:Y:S02]  /*0550*/  FLO.U32 R16, R16 ;  /* 0x0000001000107300 */ /* 0x000e2400000e0000 */
[C---:B0-----:R-:W-:Y:S02]  /*0560*/  IADD3 R15, PT, PT, -R16.reuse, 0x1f, RZ ;  /* 0x0000001f100f7810 */ /* 0x041fe40007ffe1ff */
[----:B------:R-:W-:-:S03]  /*0570*/  IADD3 R22, PT, PT, -R16, 0x3f, RZ ;  /* 0x0000003f10167810 */ /* 0x000fc60007ffe1ff */
[----:B------:R-:W-:Y:S02]  /*0580*/  @P0 IMAD.MOV R22, RZ, RZ, R15 ;  /* 0x000000ffff160224 */ /* 0x000fe400078e020f */
[----:B------:R-:W-:-:S03]  /*0590*/  IMAD.MOV.U32 R15, RZ, RZ, 0x57000000 ;  /* 0x57000000ff0f7424 */ /* 0x000fc600078e00ff */
[----:B------:R-:W-:-:S04]  /*05a0*/  LOP3.LUT R19, R22, 0x7e, RZ, 0xc0, !PT ;  /* 0x0000007e16137812 */ /* 0x000fc800078ec0ff */
[----:B------:R-:W-:-:S04]  /*05b0*/  SHF.L.U64.HI R29, R14, R19, R27 ;  /* 0x000000130e1d7219 */ /* 0x000fc8000001021b */
[----:B------:R-:W-:-:S06]  /*05c0*/  I2FP.F32.U32 R26, R29 ;  /* 0x0000001d001a7245 */ /* 0x000fcc0000201000 */
[----:B------:R-:W0:Y:S02]  /*05d0*/  MUFU.RSQ R26, R26 ;  /* 0x0000001a001a7308 */ /* 0x000e240000001400 */
[----:B0-----:R-:W-:-:S06]  /*05e0*/  FFMA R24, R26, R15, -438 ;  /* 0xc3db00001a187423 */ /* 0x001fcc000000000f */
[----:B------:R-:W0:Y:S02]  /*05f0*/  F2I.U32.TRUNC.NTZ R24, R24 ;  /* 0x0000001800187305 */ /* 0x000e24000020f000 */
[----:B0-----:R-:W-:-:S04]  /*0600*/  IMAD.HI.U32 R16, R24, R29, RZ ;  /* 0x0000001d18107227 */ /* 0x001fc800078e00ff */
[----:B------:R-:W-:Y:S01]  /*0610*/  IMAD.SHL.U32 R17, R16, 0x2, RZ ;  /* 0x0000000210117824 */ /* 0x000fe200078e00ff */
[----:B------:R-:W-:-:S03]  /*0620*/  SHF.L.U32 R16, R14, R19, RZ ;  /* 0x000000130e107219 */ /* 0x000fc600000006ff */
[----:B------:R-:W-:-:S03]  /*0630*/  IMAD.WIDE.U32 R18, R17, R17, RZ ;  /* 0x0000001111127225 */ /* 0x000fc600078e00ff */
[----:B------:R-:W-:Y:S01]  /*0640*/  IADD3 RZ, P0, PT, -R18, R16, RZ ;  /* 0x0000001012ff7210 */ /* 0x000fe20007f1e1ff */
[----:B------:R-:W-:-:S03]  /*0650*/  IMAD.MOV.U32 R16, RZ, RZ, RZ ;  /* 0x000000ffff107224 */ /* 0x000fc600078e00ff */
[----:B------:R-:W-:-:S05]  /*0660*/  IADD3.X R19, PT, PT, ~R19, 0x1, R29, !PT, P0 ;  /* 0x0000000113137810 */ /* 0x000fca0007fe051d */
[----:B------:R-:W-:Y:S01]  /*0670*/  IMAD.HI.U32 R18, R19, R24, R16 ;  /* 0x0000001813127227 */ /* 0x000fe200078e0010 */
[----:B------:R-:W-:-:S04]  /*0680*/  SHF.R.U32.HI R17, RZ, 0x1, R22 ;  /* 0x00000001ff117819 */ /* 0x000fc80000011616 */
[----:B------:R-:W-:-:S05]  /*0690*/  SHF.R.U32.HI R18, RZ, R17, R18 ;  /* 0x00000011ff127219 */ /* 0x000fca0000011612 */
[----:B------:R-:W-:-:S03]  /*06a0*/  IMAD.WIDE.U32 R16, R18, R18, RZ ;  /* 0x0000001212107225 */ /* 0x000fc600078e00ff */
[----:B------:R-:W-:-:S04]  /*06b0*/  IADD3 R19, P0, PT, -R16, R14, RZ ;  /* 0x0000000e10137210 */ /* 0x000fc80007f1e1ff */
[----:B------:R-:W-:Y:S01]  /*06c0*/  ISETP.GT.U32.AND P2, PT, R19, -0x1, PT ;  /* 0xffffffff1300780c */ /* 0x000fe20003f44070 */
[----:B------:R-:W-:Y:S01]  /*06d0*/  IMAD.X R29, R27, 0x1, ~R17, P0 ;  /* 0x000000011b1d7824 */ /* 0x000fe200000e0e11 */
[----:B------:R-:W-:-:S04]  /*06e0*/  PLOP3.LUT P0, PT, PT, PT, PT, 0x80, 0x8 ;  /* 0x000000000008781c */ /* 0x000fc80003f0f070 */
[----:B------:R-:W-:-:S13]  /*06f0*/  ISETP.GT.AND.EX P2, PT, R29, -0x1, PT, P2 ;  /* 0xffffffff1d00780c */ /* 0x000fda0003f44320 */
[----:B------:R-:W-:-:S03]  /*0700*/  @P2 IMAD.WIDE.U32 R16, R18, 0x2, RZ ;  /* 0x0000000212102825 */ /* 0x000fc600078e00ff */
[----:B------:R-:W-:Y:S01]  /*0710*/  @P2 ISETP.GT.U32.AND P3, PT, R19, R16, PT ;  /* 0x000000101300220c */ /* 0x000fe20003f64070 */
[----:B------:R-:W-:-:S03]  /*0720*/  @!P2 VIADD R16, R18, 0xffffffff ;  /* 0xffffffff1210a836 */ /* 0x000fc60000000000 */
[----:B------:R-:W-:Y:S02]  /*0730*/  @P2 ISETP.GT.U32.AND.EX P3, PT, R29, R17, PT, P3 ;  /* 0x000000111d00220c */ /* 0x000fe40003f64130 */
[----:B------:R-:W-:Y:S02]  /*0740*/  @P2 IADD3 R17, PT, PT, R18, 0x1, RZ ;  /* 0x0000000112112810 */ /* 0x000fe40007ffe0ff */
[----:B------:R-:W-:Y:S02]  /*0750*/  @P2 PLOP3.LUT P0, PT, P3, PT, PT, 0x80, 0x8 ;  /* 0x000000000008281c */ /* 0x000fe40001f0f070 */
[----:B------:R-:W-:-:S11]  /*0760*/  ISETP.NE.U32.AND P3, PT, R14, RZ, PT ;  /* 0x000000ff0e00720c */ /* 0x000fd60003f65070 */
[----:B------:R-:W-:Y:S01]  /*0770*/  @!P0 IMAD.MOV R17, RZ, RZ, R18 ;  /* 0x000000ffff118224 */ /* 0x000fe200078e0212 */
[----:B------:R-:W-:-:S03]  /*0780*/  ISETP.NE.AND.EX P0, PT, R27, RZ, PT, P3 ;  /* 0x000000ff1b00720c */ /* 0x000fc60003f05330 */
[----:B------:R-:W-:-:S05]  /*0790*/  @P2 IMAD.MOV.U32 R16, RZ, RZ, R17 ;  /* 0x000000ffff102224 */ /* 0x000fca00078e0011 */
[----:B------:R-:W-:-:S05]  /*07a0*/  SEL R16, R16, RZ, P0 ;  /* 0x000000ff10107207 */ /* 0x000fca0000000000 */
[----:B------:R-:W-:-:S03]  /*07b0*/  IMAD.WIDE.U32 R16, R16, R16, RZ ;  /* 0x0000001010107225 */ /* 0x000fc600078e00ff */
[----:B------:R-:W-:Y:S01]  /*07c0*/  ISETP.NE.U32.AND P0, PT, R16, R14, PT ;  /* 0x0000000e1000720c */ /* 0x000fe20003f05070 */
[----:B------:R-:W-:-:S05]  /*07d0*/  VIADD R16, R17, UR5 ;  /* 0x0000000511107c36 */ /* 0x000fca0008000000 */
[----:B------:R-:W-:-:S13]  /*07e0*/  ISETP.NE.AND.EX P0, PT, R16, R27, PT, P0 ;  /* 0x0000001b1000720c */ /* 0x000fda0003f05300 */
[----:B------:R-:W-:Y:S05]  /*07f0*/  @P0 BRA `(.L_x_375) ;  /* 0x0000000000c40947 */ /* 0x000fea0003800000 */
[-C--:B------:R-:W-:Y:S01]  /*0800*/  IMAD R14, R23, R8.reuse, RZ ;  /* 0x00000008170e7224 */ /* 0x080fe200078e02ff */
[----:B------:R-:W-:Y:S01]  /*0810*/  UMOV UR5, URZ ;  /* 0x000000ff00057c82 */ /* 0x000fe20008000000 */
[----:B------:R-:W-:-:S04]  /*0820*/  IMAD.WIDE.U32 R12, R25, R8, R12 ;  /* 0x00000008190c7225 */ /* 0x000fc800078e000c */
[----:B------:R-:W-:-:S04]  /*0830*/  IMAD R25, R25, R9, R14 ;  /* 0x0000000919197224 */ /* 0x000fc800078e020e */
[----:B------:R-:W-:-:S05]  /*0840*/  IMAD.IADD R13, R13, 0x1, R25 ;  /* 0x000000010d0d7824 */ /* 0x000fca00078e0219 */
[----:B------:R-:W-:-:S04]  /*0850*/  ISETP.NE.U32.AND P0, PT, R13, RZ, PT ;  /* 0x000000ff0d00720c */ /* 0x000fc80003f05070 */
[----:B------:R-:W-:-:S06]  /*0860*/  SEL R14, R12, R13, !P0 ;  /* 0x0000000d0c0e7207 */ /* 0x000fcc0004000000 */
[----:B------:R-:W0:Y:S02]  /*0870*/  FLO.U32 R14, R14 ;  /* 0x0000000e000e7300 */ /* 0x000e2400000e0000 */
[C---:B0-----:R-:W-:Y:S02]  /*0880*/  IADD3 R16, PT, PT, -R14.reuse, 0x1f, RZ ;  /* 0x0000001f0e107810 */ /* 0x041fe40007ffe1ff */
[----:B------:R-:W-:Y:S01]  /*0890*/  IADD3 R18, PT, PT, -R14, 0x3f, RZ ;  /* 0x0000003f0e127810 */ /* 0x000fe20007ffe1ff */
[----:B------:R-:W-:Y:S02]  /*08a0*/  IMAD.MOV.U32 R14, RZ, RZ, RZ ;  /* 0x000000ffff0e7224 */ /* 0x000fe400078e00ff */
[----:B------:R-:W-:-:S05]  /*08b0*/  @P0 IMAD.MOV R18, RZ, RZ, R16 ;  /* 0x000000ffff120224 */ /* 0x000fca00078e0210 */
[----:B------:R-:W-:Y:S02]  /*08c0*/  LOP3.LUT R23, R18, 0x7e, RZ, 0xc0, !PT ;  /* 0x0000007e12177812 */ /* 0x000fe400078ec0ff */
[----:B------:R-:W-:Y:S02]  /*08d0*/  SHF.R.U32.HI R18, RZ, 0x1, R18 ;  /* 0x00000001ff127819 */ /* 0x000fe40000011612 */
[CC--:B------:R-:W-:Y:S02]  /*08e0*/  SHF.L.U64.HI R19, R12.reuse, R23.reuse, R13 ;  /* 0x000000170c137219 */ /* 0x0c0fe4000001020d */
[----:B------:R-:W-:Y:S02]  /*08f0*/  SHF.L.U32 R23, R12, R23, RZ ;  /* 0x000000170c177219 */ /* 0x000fe400000006ff */
[----:B------:R-:W-:-:S06]  /*0900*/  I2FP.F32.U32 R22, R19 ;  /* 0x0000001300167245 */ /* 0x000fcc0000201000 */
[----:B------:R-:W0:Y:S02]  /*0910*/  MUFU.RSQ R22, R22 ;  /* 0x0000001600167308 */ /* 0x000e240000001400 */
[----:B0-----:R-:W-:-:S06]  /*0920*/  FFMA R24, R22, R15, -438 ;  /* 0xc3db000016187423 */ /* 0x001fcc000000000f */
[----:B------:R-:W0:Y:S02]  /*0930*/  F2I.U32.TRUNC.NTZ R24, R24 ;  /* 0x0000001800187305 */ /* 0x000e24000020f000 */
[----:B0-----:R-:W-:-:S04]  /*0940*/  IMAD.HI.U32 R15, R24, R19, RZ ;  /* 0x00000013180f7227 */ /* 0x001fc800078e00ff */
[----:B------:R-:W-:-:S04]  /*0950*/  IMAD.SHL.U32 R15, R15, 0x2, RZ ;  /* 0x000000020f0f7824 */ /* 0x000fc800078e00ff */
[----:B------:R-:W-:-:S03]  /*0960*/  IMAD.WIDE.U32 R16, R15, R15, RZ ;  /* 0x0000000f0f107225 */ /* 0x000fc600078e00ff */
[----:B------:R-:W-:-:S04]  /*0970*/  IADD3 RZ, P0, PT, -R16, R23, RZ ;  /* 0x0000001710ff7210 */ /* 0x000fc80007f1e1ff */
[----:B------:R-:W-:-:S05]  /*0980*/  IADD3.X R17, PT, PT, ~R17, 0x1, R19, !PT, P0 ;  /* 0x0000000111117810 */ /* 0x000fca0007fe0513 */
[----:B------:R-:W-:-:S05]  /*0990*/  IMAD.HI.U32 R17, R17, R24, R14 ;  /* 0x0000001811117227 */ /* 0x000fca00078e000e */
        /* <DEDUP_REMOVED lines=22> */
[----:B------:R0:W-:Y:S02]  /*0b00*/  @!P0 STG.E.64 desc[UR10][R10.64], R6 ;  /* 0x000000060a008986 */ /* 0x0001e4000c101b0a */
.L_x_375:
[----:B------:R-:W-:Y:S05]  /*0b10*/  BSYNC.RECONVERGENT B1 ;  /* 0x0000000000017941 */ /* 0x000fea0003800200 */
.L_x_374:
[----:B------:R-:W-:Y:S01]  /*0b20*/  IADD3 R2, P0, PT, R2, 0x1388, RZ ;  /* 0x0000138802027810 */ /* 0x000fe20007f1e0ff */
[----:B0-----:R-:W-:Y:S02]  /*0b30*/  IMAD.MOV.U32 R6, RZ, RZ, R20 ;  /* 0x000000ffff067224 */ /* 0x001fe400078e0014 */
[----:B------:R-:W-:Y:S02]  /*0b40*/  IMAD.MOV.U32 R7, RZ, RZ, R21 ;  /* 0x000000ffff077224 */ /* 0x000fe400078e0015 */
[----:B------:R-:W-:Y:S01]  /*0b50*/  IMAD.X R3, RZ, RZ, R3, P0 ;  /* 0x000000ffff037224 */ /* 0x000fe200000e0603 */
[----:B------:R-:W-:Y:S07]  /*0b60*/  @!P1 BRA `(.L_x_376) ;  /* 0xfffffff8001c9947 */ /* 0x000fee000383ffff */
.L_x_373:
[----:B------:R-:W-:Y:S05]  /*0b70*/  BSYNC.RECONVERGENT B0 ;  /* 0x0000000000007941 */ /* 0x000fea0003800200 */
.L_x_372:
[----:B------:R-:W-:Y:S05]  /*0b80*/  BRA.U !UP0, `(.L_x_377) ;  /* 0xfffffff508447547 */ /* 0x000fea000b83ffff */
[----:B------:R-:W-:Y:S05]  /*0b90*/  EXIT ;  /* 0x000000000000794d */ /* 0x000fea0003800000 */
.L_x_378:
        /* <DEDUP_REMOVED lines=14> */
.L_x_390:


//--------------------- .text._Z9checkPairPN4cuda3std3__44pairIjjEE --------------------------
	.section	.text._Z9checkPairPN4cuda3std3__44pairIjjEE,"ax",@progbits
	.align	128
        .global         _Z9checkPairPN4cuda3std3__44pairIjjEE
        .type           _Z9checkPairPN4cuda3std3__44pairIjjEE,@function
        .size           _Z9checkPairPN4cuda3std3__44pairIjjEE,(.L_x_391 - _Z9checkPairPN4cuda3std3__44pairIjjEE)
        .other          _Z9checkPairPN4cuda3std3__44pairIjjEE,@"STO_CUDA_ENTRY STV_DEFAULT"
_Z9checkPairPN4cuda3std3__44pairIjjEE:
.text._Z9checkPairPN4cuda3std3__44pairIjjEE:
[----:B------:R-:W-:Y:S01]  /*0000*/  LDC R1, c[0x0][0x37c] ;  /* 0x0000df00ff017b82 */ /* 0x000fe20000000800 */
[----:B------:R-:W0:Y:S02]  /*0010*/  S2R R3, SR_CTAID.X ;  /* 0x0000000000037919 */ /* 0x000e240000002500 */
[----:B0-----:R-:W-:-:S13]  /*0020*/  ISETP.GT.U32.AND P0, PT, R3, 0x3e7, PT ;  /* 0x000003e70300780c */ /* 0x001fda0003f04070 */
[----:B------:R-:W-:Y:S05]  /*0030*/  @P0 EXIT ;  /* 0x000000000000094d */ /* 0x000fea0003800000 */
[----:B------:R-:W0:Y:S01]  /*0040*/  S2R R2, SR_TID.X ;  /* 0x0000000000027919 */ /* 0x000e220000002100 */
[----:B------:R-:W-:Y:S01]  /*0050*/  IMAD.MOV.U32 R6, RZ, RZ, 0x2 ;  /* 0x00000002ff067424 */ /* 0x000fe200078e00ff */
[C---:B------:R-:W-:Y:S01]  /*0060*/  IADD3 R0, P0, PT, R3.reuse, 0x1, RZ ;  /* 0x0000000103007810 */ /* 0x040fe20007f1e0ff */
[----:B------:R-:W-:Y:S01]  /*0070*/  IMAD.MOV.U32 R7, RZ, RZ, 0x0 ;  /* 0x00000000ff077424 */ /* 0x000fe200078e00ff */
[----:B------:R-:W1:Y:S01]  /*0080*/  LDCU.64 UR4, c[0x0][0x358] ;  /* 0x00006b00ff0477ac */ /* 0x000e620008000a00 */
[----:B------:R-:W-:-:S04]  /*0090*/  IMAD.WIDE.U32 R6, R3, 0x5, R6 ;  /* 0x0000000503067825 */ /* 0x000fc800078e0006 */
[C-C-:B0-----:R-:W-:Y:S02]  /*00a0*/  IMAD.IADD R14, R3.reuse, 0x1, R2.reuse ;  /* 0x00000001030e7824 */ /* 0x141fe400078e0202 */
[----:B------:R-:W-:Y:S01]  /*00b0*/  IMAD R2, R3, 0x3e9, R2 ;  /* 0x000003e903027824 */ /* 0x000fe200078e0202 */
[----:B------:R-:W-:Y:S01]  /*00c0*/  MOV R3, R6 ;  /* 0x0000000600037202 */ /* 0x000fe20000000f00 */
[----:B------:R-:W-:Y:S02]  /*00d0*/  IMAD.X R6, RZ, RZ, RZ, P0 ;  /* 0x000000ffff067224 */ /* 0x000fe400000e06ff */
[----:B-1----:R-:W-:-:S07]  /*00e0*/  IMAD R15, R14, 0x5, RZ ;  /* 0x000000050e0f7824 */ /* 0x002fce00078e02ff */
.L_x_381:
[----:B------:R-:W-:Y:S01]  /*00f0*/  VIADD R8, R14, 0x1 ;  /* 0x000000010e087836 */ /* 0x000fe20000000000 */
[----:B------:R-:W-:Y:S04]  /*0100*/  BSSY.RECONVERGENT B0, `(.L_x_379) ;  /* 0x000003e000007945 */ /* 0x000fe80003800200 */
[----:B------:R-:W-:-:S13]  /*0110*/  ISETP.GT.U32.AND P0, PT, R8, 0x3e8, PT ;  /* 0x000003e80800780c */ /* 0x000fda0003f04070 */
[----:B------:R-:W-:Y:S05]  /*0120*/  @P0 BRA `(.L_x_380) ;  /* 0x0000000000ec0947 */ /* 0x000fea0003800000 */
[-C--:B------:R-:W-:Y:S01]  /*0130*/  IMAD R10, R7, R0.reuse, RZ ;  /* 0x00000000070a7224 */ /* 0x080fe200078e02ff */
[----:B------:R-:W-:Y:S01]  /*0140*/  UMOV UR6, 0x9 ;  /* 0x0000000900067882 */ /* 0x000fe20000000000 */
[----:B------:R-:W-:Y:S01]  /*0150*/  VIADD R9, R15, 0x2 ;  /* 0x000000020f097836 */ /* 0x000fe20000000000 */
[----:B------:R-:W-:Y:S01]  /*0160*/  UMOV UR7, 0x0 ;  /* 0x0000000000077882 */ /* 0x000fe20000000000 */
[----:B------:R-:W-:-:S04]  /*0170*/  IMAD.WIDE.U32 R4, R3, R0, RZ ;  /* 0x0000000003047225 */ /* 0x000fc800078e00ff */
[----:B------:R-:W-:Y:S02]  /*0180*/  IMAD R11, R6, R3, R10 ;  /* 0x00000003060b7224 */ /* 0x000fe400078e020a */
[----:B------:R-:W-:Y:S02]  /*0190*/  IMAD R9, R8, R9, RZ ;  /* 0x0000000908097224 */ /* 0x000fe400078e02ff */
[----:B------:R-:W-:Y:S01]  /*01a0*/  IMAD.MOV.U32 R19, RZ, RZ, 0x57000000 ;  /* 0x57000000ff137424 */ /* 0x000fe200078e00ff */
[----:B------:R-:W-:Y:S02]  /*01b0*/  IADD3 R5, PT, PT, R5, R11, RZ ;  /* 0x0000000b05057210 */ /* 0x000fe40007ffe0ff */
[----:B------:R-:W-:Y:S02]  /*01c0*/  SHF.R.U32.HI R9, RZ, 0x1, R9 ;  /* 0x00000001ff097819 */ /* 0x000fe40000011609 */
[--C-:B------:R-:W-:Y:S02]  /*01d0*/  SHF.R.U32.HI R10, RZ, 0x1, R5.reuse ;  /* 0x00000001ff0a7819 */ /* 0x100fe40000011605 */
[----:B------:R-:W-:-:S03]  /*01e0*/  SHF.R.U64 R4, R4, 0x1, R5 ;  /* 0x0000000104047819 */ /* 0x000fc60000001205 */
[----:B------:R-:W-:Y:S02]  /*01f0*/  IMAD R11, R10, R9, RZ ;  /* 0x000000090a0b7224 */ /* 0x000fe400078e02ff */
[----:B------:R-:W-:-:S04]  /*0200*/  IMAD.WIDE.U32 R4, R9, R4, UR6 ;  /* 0x0000000609047e25 */ /* 0x000fc8000f8e0004 */
[----:B------:R-:W-:-:S05]  /*0210*/  IMAD.IADD R5, R5, 0x1, R11 ;  /* 0x0000000105057824 */ /* 0x000fca00078e020b */
[----:B------:R-:W-:-:S04]  /*0220*/  ISETP.NE.U32.AND P0, PT, R5, RZ, PT ;  /* 0x000000ff0500720c */ /* 0x000fc80003f05070 */
[----:B------:R-:W-:-:S06]  /*0230*/  SEL R9, R4, R5, !P0 ;  /* 0x0000000504097207 */ /* 0x000fcc0004000000 */
[----:B------:R-:W0:Y:S02]  /*0240*/  FLO.U32 R9, R9 ;  /* 0x0000000900097300 */ /* 0x000e2400000e0000 */
[C---:B0-----:R-:W-:Y:S02]  /*0250*/  IADD3 R10, PT, PT, -R9.reuse, 0x1f, RZ ;  /* 0x0000001f090a7810 */ /* 0x041fe40007ffe1ff */
[----:B------:R-:W-:-:S03]  /*0260*/  IADD3 R16, PT, PT, -R9, 0x3f, RZ ;  /* 0x0000003f09107810 */ /* 0x000fc60007ffe1ff */
        /* <DEDUP_REMOVED lines=9> */
[----:B0-----:R-:W-:-:S05]  /*0300*/  IMAD.HI.U32 R10, R19, R20, RZ ;  /* 0x00000014130a7227 */ /* 0x001fca00078e00ff */
[----:B------:R-:W-:Y:S01]  /*0310*/  SHF.L.U32 R11, R10, 0x1, RZ ;  /* 0x000000010a0b7819 */ /* 0x000fe200000006ff */
[----:B------:R-:W-:-:S04]  /*0320*/  IMAD.MOV.U32 R10, RZ, RZ, RZ ;  /* 0x000000ffff0a7224 */ /* 0x000fc800078e00ff */
        /* <DEDUP_REMOVED lines=16> */
[----:B------:R-:W-:-:S13]  /*0430*/  @P1 PLOP3.LUT P0, PT, P2, PT, PT, 0x80, 0x8 ;  /* 0x000000000008181c */ /* 0x000fda000170f070 */
[----:B------:R-:W-:-:S05]  /*0440*/  @!P0 IMAD.MOV R11, RZ, RZ, R9 ;  /* 0x000000ffff0b8224 */ /* 0x000fca00078e0209 */
[----:B------:R-:W-:-:S05]  /*0450*/  @P1 MOV R10, R11 ;  /* 0x0000000b000a1202 */ /* 0x000fca0000000f00 */
[----:B------:R-:W-:-:S03]  /*0460*/  IMAD.WIDE.U32 R10, R10, R10, RZ ;  /* 0x0000000a0a0a7225 */ /* 0x000fc600078e00ff */
[----:B------:R-:W-:-:S04]  /*0470*/  ISETP.NE.U32.AND P0, PT, R10, R4, PT ;  /* 0x000000040a00720c */ /* 0x000fc80003f05070 */
[----:B------:R-:W-:-:S13]  /*0480*/  ISETP.NE.AND.EX P0, PT, R11, R5, PT, P0 ;  /* 0x000000050b00720c */ /* 0x000fda0003f05300 */
[----:B------:R-:W0:Y:S01]  /*0490*/  @!P0 LDC.64 R4, c[0x0][0x380] ;  /* 0x0000e000ff048b82 */ /* 0x000e220000000a00 */
[----:B------:R-:W-:-:S04]  /*04a0*/  @!P0 VIADD R9, R2, 0x1 ;  /* 0x0000000102098836 */ /* 0x000fc80000000000 */
[----:B0-----:R-:W-:-:S05]  /*04b0*/  @!P0 IMAD.WIDE.U32 R4, R9, 0x8, R4 ;  /* 0x0000000809048825 */ /* 0x001fca00078e0004 */
[----:B------:R0:W-:Y:S04]  /*04c0*/  @!P0 STG.E desc[UR4][R4.64+0x4], R8 ;  /* 0x0000040804008986 */ /* 0x0001e8000c101904 */
[----:B------:R0:W-:Y:S02]  /*04d0*/  @!P0 STG.E desc[UR4][R4.64], R0 ;  /* 0x0000000004008986 */ /* 0x0001e4000c101904 */
.L_x_380:
[----:B------:R-:W-:Y:S05]  /*04e0*/  BSYNC.RECONVERGENT B0 ;  /* 0x0000000000007941 */ /* 0x000fea0003800200 */
.L_x_379:
[----:B0-----:R-:W-:Y:S01]  /*04f0*/  IADD3 R0, P1, PT, R0, 0xc8, RZ ;  /* 0x000000c800007810 */ /* 0x001fe20007f3e0ff */
[----:B------:R-:W-:Y:S01]  /*0500*/  VIADD R2, R2, 0x30e08 ;  /* 0x00030e0802027836 */ /* 0x000fe20000000000 */
[----:B------:R-:W-:Y:S01]  /*0510*/  IADD3 R3, P2, PT, R3, 0x3e8, RZ ;  /* 0x000003e803037810 */ /* 0x000fe20007f5e0ff */
[----:B------:R-:W-:Y:S01]  /*0520*/  VIADD R15, R15, 0x3e8 ;  /* 0x000003e80f0f7836 */ /* 0x000fe20000000000 */
[----:B------:R-:W-:Y:S01]  /*0530*/  IADD3 R14, PT, PT, R14, 0xc8, RZ ;  /* 0x000000c80e0e7810 */ /* 0x000fe20007ffe0ff */
[----:B------:R-:W-:Y:S01]  /*0540*/  VIADD R4, R0, 0xffffff38 ;  /* 0xffffff3800047836 */ /* 0x000fe20000000000 */
[----:B------:R-:W-:Y:S01]  /*0550*/  IADD3.X R6, PT, PT, RZ, R6, RZ, P1, !PT ;  /* 0x00000006ff067210 */ /* 0x000fe20000ffe4ff */
[----:B------:R-:W-:-:S03]  /*0560*/  IMAD.X R7, RZ, RZ, R7, P2 ;  /* 0x000000ffff077224 */ /* 0x000fc600010e0607 */
[----:B------:R-:W-:-:S13]  /*0570*/  ISETP.GE.U32.AND P0, PT, R4, 0x321, PT ;  /* 0x000003210400780c */ /* 0x000fda0003f06070 */
[----:B------:R-:W-:Y:S05]  /*0580*/  @!P0 BRA `(.L_x_381) ;  /* 0xfffffff800d88947 */ /* 0x000fea000383ffff */
[----:B------:R-:W-:Y:S05]  /*0590*/  EXIT ;  /* 0x000000000000794d */ /* 0x000fea0003800000 */
.L_x_382:
        /* <DEDUP_REMOVED lines=14> */
.L_x_391:


//--------------------- .nv.shared._ZN3cub18CUB_300001_SM_10006detail6select23DeviceSelectSweepKernelINS2_10policy_hubIN4cuda3std3__44pairIjjEENS0_8NullTypeElLb0ELNS0_10SelectImplE2EE10Policy1000EPS9_PSA_N6thrust24THRUST_300001_SM_1000_NS6detail15normal_iteratorINSH_10device_ptrIS9_EEEEPlNS0_13ScanTileStateIiLb1EEE10is_nonzeroSA_iNS2_19streaming_context_tIlLb1EEELSB_2EEEvT0_T1_T2_T3_T4_T5_T6_T7_iT8_NS1_7vsmem_tE --------------------------
	.section	.nv.shared._ZN3cub18CUB_300001_SM_10006detail6select23DeviceSelectSweepKernelINS2_10policy_hubIN4cuda3std3__44pairIjjEENS0_8NullTypeElLb0ELNS0_10SelectImplE2EE10Policy1000EPS9_PSA_N6thrust24THRUST_300001_SM_1000_NS6detail15normal_iteratorINSH_10device_ptrIS9_EEEEPlNS0_13ScanTileStateIiLb1EEE10is_nonzeroSA_iNS2_19streaming_context_tIlLb1EEELSB_2EEEvT0_T1_T2_T3_T4_T5_T6_T7_iT8_NS1_7vsmem_tE,"aw",@nobits
	.sectionflags	@""
	.align	16
.nv.shared._ZN3cub18CUB_300001_SM_10006detail6select23DeviceSelectSweepKernelINS2_10policy_hubIN4cuda3std3__44pairIjjEENS0_8NullTypeElLb0ELNS0_10SelectImplE2EE10Policy1000EPS9_PSA_N6thrust24THRUST_300001_SM_1000_NS6detail15normal_iteratorINSH_10device_ptrIS9_EEEEPlNS0_13ScanTileStateIiLb1EEE10is_nonzeroSA_iNS2_19streaming_context_tIlLb1EEELSB_2EEEvT0_T1_T2_T3_T4_T5_T6_T7_iT8_NS1_7vsmem_tE:
	.zero		6144


//--------------------- .nv.shared.reserved.0     --------------------------
	.section	.nv.shared.reserved.0,"aw",@nobits
	.weak		__nv_reservedSMEM_offset_0_alias
	.size		__nv_reservedSMEM_offset_0_alias, 0, 64
	.other		__nv_reservedSMEM_offset_0_alias,@"STO_CUDA_RESERVED_SHARED STV_DEFAULT"
__nv_reservedSMEM_offset_0_alias:
	.zero		0
	.zero		64


//--------------------- .nv.global                --------------------------
	.section	.nv.global,"aw",@nobits
.nv.global:
	.type		_ZN34_INTERNAL_e43d322f_4_k_cu_13d8ca9e6thrust24THRUST_300001_SM_1000_NS12placeholders2_8E,@object
	.size		_ZN34_INTERNAL_e43d322f_4_k_cu_13d8ca9e6thrust24THRUST_300001_SM_1000_NS12placeholders2_8E,(_ZN34_INTERNAL_e43d322f_4_k_cu_13d8ca9e4cuda3std3__436_GLOBAL__N__e43d322f_4_k_cu_13d8ca9e6ignoreE - _ZN34_INTERNAL_e43d322f_4_k_cu_13d8ca9e6thrust24THRUST_300001_SM_1000_NS12placeholders2_8E)
_ZN34_INTERNAL_e43d322f_4_k_cu_13d8ca9e6thrust24THRUST_300001_SM_1000_NS12placeholders2_8E:
	.zero		1
	.type		_ZN34_INTERNAL_e43d322f_4_k_cu_13d8ca9e4cuda3std3__436_GLOBAL__N__e43d322f_4_k_cu_13d8ca9e6ignoreE,@object
	.size		_ZN34_INTERNAL_e43d322f_4_k_cu_13d8ca9e4cuda3std3__436_GLOBAL__N__e43d322f_4_k_cu_13d8ca9e6ignoreE,(_ZN34_INTERNAL_e43d322f_4_k_cu_13d8ca9e4cuda3std6ranges3__45__cpo4dataE - _ZN34_INTERNAL_e43d322f_4_k_cu_13d8ca9e4cuda3std3__436_GLOBAL__N__e43d322f_4_k_cu_13d8ca9e6ignoreE)
_ZN34_INTERNAL_e43d322f_4_k_cu_13d8ca9e4cuda3std3__436_GLOBAL__N__e43d322f_4_k_cu_13d8ca9e6ignoreE:
	.zero		1
	.type		_ZN34_INTERNAL_e43d322f_4_k_cu_13d8ca9e4cuda3std6ranges3__45__cpo4dataE,@object
	.size		_ZN34_INTERNAL_e43d322f_4_k_cu_13d8ca9e4cuda3std6ranges3__45__cpo4dataE,(_ZN34_INTERNAL_e43d322f_4_k_cu_13d8ca9e6thrust24THRUST_300001_SM_1000_NS6system3cpp3parE - _ZN34_INTERNAL_e43d322f_4_k_cu_13d8ca9e4cuda3std6ranges3__45__cpo4dataE)
_ZN34_INTERNAL_e43d322f_4_k_cu_13d8ca9e4cuda3std6ranges3__45__cpo4dataE:
	.zero		1
	.type		_ZN34_INTERNAL_e43d322f_4_k_cu_13d8ca9e6thrust24THRUST_300001_SM_1000_NS6system3cpp3parE,@object
	.size		_ZN34_INTERNAL_e43d322f_4_k_cu_13d8ca9e6thrust24THRUST_300001_SM_1000_NS6system3cpp3parE,(_ZN34_INTERNAL_e43d322f_4_k_cu_13d8ca9e4cuda3std3__45__cpo5beginE - _ZN34_INTERNAL_e43d322f_4_k_cu_13d8ca9e6thrust24THRUST_300001_SM_1000_NS6system3cpp3parE)
_ZN34_INTERNAL_e43d322f_4_k_cu_13d8ca9e6thrust24THRUST_300001_SM_1000_NS6system3cpp3parE:
	.zero		1
	.type		_ZN34_INTERNAL_e43d322f_4_k_cu_13d8ca9e4cuda3std3__45__cpo5beginE,@object
	.size		_ZN34_INTERNAL_e43d322f_4_k_cu_13d8ca9e4cuda3std3__45__cpo5beginE,(_ZN34_INTERNAL_e43d322f_4_k_cu_13d8ca9e4cuda3std6ranges3__45__cpo5beginE - _ZN34_INTERNAL_e43d322f_4_k_cu_13d8ca9e4cuda3std3__45__cpo5beginE)
_ZN34_INTERNAL_e43d322f_4_k_cu_13d8ca9e4cuda3std3__45__cpo5beginE:
	.zero		1
	.type		_ZN34_INTERNAL_e43d322f_4_k_cu_13d8ca9e4cuda3std6ranges3__45__cpo5beginE,@object
	.size		_ZN34_INTERNAL_e43d322f_4_k_cu_13d8ca9e4cuda3std6ranges3__45__cpo5beginE,(_ZN34_INTERNAL_e43d322f_4_k_cu_13d8ca9e6thrust24THRUST_300001_SM_1000_NS6deviceE - _ZN34_INTERNAL_e43d322f_4_k_cu_13d8ca9e4cuda3std6ranges3__45__cpo5beginE)
_ZN34_INTERNAL_e43d322f_4_k_cu_13d8ca9e4cuda3std6ranges3__45__cpo5beginE:
	.zero		1
	.type		_ZN34_INTERNAL_e43d322f_4_k_cu_13d8ca9e6thrust24THRUST_300001_SM_1000_NS6deviceE,@object
	.size		_ZN34_INTERNAL_e43d322f_4_k_cu_13d8ca9e6thrust24THRUST_300001_SM_1000_NS6deviceE,(_ZN34_INTERNAL_e43d322f_4_k_cu_13d8ca9e4cuda3std3__47nulloptE - _ZN34_INTERNAL_e43d322f_4_k_cu_13d8ca9e6thrust24THRUST_300001_SM_1000_NS6deviceE)
_ZN34_INTERNAL_e43d322f_4_k_cu_13d8ca9e6thrust24THRUST_300001_SM_1000_NS6deviceE:
	.zero		1
	.type		_ZN34_INTERNAL_e43d322f_4_k_cu_13d8ca9e4cuda3std3__47nulloptE,@object
	.size		_ZN34_INTERNAL_e43d322f_4_k_cu_13d8ca9e4cuda3std3__47nulloptE,(_ZN34_INTERNAL_e43d322f_4_k_cu_13d8ca9e4cuda3std6ranges3__45__cpo8distanceE - _ZN34_INTERNAL_e43d322f_4_k_cu_13d8ca9e4cuda3std3__47nulloptE)
_ZN34_INTERNAL_e43d322f_4_k_cu_13d8ca9e4cuda3std3__47nulloptE:
	.zero		1
	.type		_ZN34_INTERNAL_e43d322f_4_k_cu_13d8ca9e4cuda3std6ranges3__45__cpo8distanceE,@object
	.size		_ZN34_INTERNAL_e43d322f_4_k_cu_13d8ca9e4cuda3std6ranges3__45__cpo8distanceE,(_ZN34_INTERNAL_e43d322f_4_k_cu_13d8ca9e6thrust24THRUST_300001_SM_1000_NS12placeholders2_4E - _ZN34_INTERNAL_e43d322f_4_k_cu_13d8ca9e4cuda3std6ranges3__45__cpo8distanceE)
_ZN34_INTERNAL_e43d322f_4_k_cu_13d8ca9e4cuda3std6ranges3__45__cpo8distanceE:
	.zero		1
	.type		_ZN34_INTERNAL_e43d322f_4_k_cu_13d8ca9e6thrust24THRUST_300001_SM_1000_NS12placeholders2_4E,@object
	.size		_ZN34_INTERNAL_e43d322f_4_k_cu_13d8ca9e6thrust24THRUST_300001_SM_1000_NS12placeholders2_4E,(_ZN34_INTERNAL_e43d322f_4_k_cu_13d8ca9e4cuda3std3__45__cpo6rbeginE - _ZN34_INTERNAL_e43d322f_4_k_cu_13d8ca9e6thrust24THRUST_300001_SM_1000_NS12placeholders2_4E)
_ZN34_INTERNAL_e43d322f_4_k_cu_13d8ca9e6thrust24THRUST_300001_SM_1000_NS12placeholders2_4E:
	.zero		1
	.type		_ZN34_INTERNAL_e43d322f_4_k_cu_13d8ca9e4cuda3std3__45__cpo6rbeginE,@object
	.size		_ZN34_INTERNAL_e43d322f_4_k_cu_13d8ca9e4cuda3std3__45__cpo6rbeginE,(_ZN34_INTERNAL_e43d322f_4_k_cu_13d8ca9e4cuda3std6ranges3__45__cpo7advanceE - _ZN34_INTERNAL_e43d322f_4_k_cu_13d8ca9e4cuda3std3__45__cpo6rbeginE)
_ZN34_INTERNAL_e43d322f_4_k_cu_13d8ca9e4cuda3std3__45__cpo6rbeginE:
	.zero		1
	.type		_ZN34_INTERNAL_e43d322f_4_k_cu_13d8ca9e4cuda3std6ranges3__45__cpo7advanceE,@object
	.size		_ZN34_INTERNAL_e43d322f_4_k_cu_13d8ca9e4cuda3std6ranges3__45__cpo7advanceE,(_ZN34_INTERNAL_e43d322f_4_k_cu_13d8ca9e6thrust24THRUST_300001_SM_1000_NS12placeholders3_10E - _ZN34_INTERNAL_e43d322f_4_k_cu_13d8ca9e4cuda3std6ranges3__45__cpo7advanceE)
_ZN34_INTERNAL_e43d322f_4_k_cu_13d8ca9e4cuda3std6ranges3__45__cpo7advanceE:
	.zero		1
	.type		_ZN34_INTERNAL_e43d322f_4_k_cu_13d8ca9e6thrust24THRUST_300001_SM_1000_NS12placeholders3_10E,@object
	.size		_ZN34_INTERNAL_e43d322f_4_k_cu_13d8ca9e6thrust24THRUST_300001_SM_1000_NS12placeholders3_10E,(_ZN34_INTERNAL_e43d322f_4_k_cu_13d8ca9e4cuda3std3__48in_placeE - _ZN34_INTERNAL_e43d322f_4_k_cu_13d8ca9e6thrust24THRUST_300001_SM_1000_NS12placeholders3_10E)
_ZN34_INTERNAL_e43d322f_4_k_cu_13d8ca9e6thrust24THRUST_300001_SM_1000_NS12placeholders3_10E:
	.zero		1
	.type		_ZN34_INTERNAL_e43d322f_4_k_cu_13d8ca9e4cuda3std3__48in_placeE,@object
	.size		_ZN34_INTERNAL_e43d322f_4_k_cu_13d8ca9e4cuda3std3__48in_placeE,(_ZN34_INTERNAL_e43d322f_4_k_cu_13d8ca9e4cuda3std6ranges3__45__cpo4sizeE - _ZN34_INTERNAL_e43d322f_4_k_cu_13d8ca9e4cuda3std3__48in_placeE)
_ZN34_INTERNAL_e43d322f_4_k_cu_13d8ca9e4cuda3std3__48in_placeE:
	.zero		1
	.type		_ZN34_INTERNAL_e43d322f_4_k_cu_13d8ca9e4cuda3std6ranges3__45__cpo4sizeE,@object
	.size		_ZN34_INTERNAL_e43d322f_4_k_cu_13d8ca9e4cuda3std6ranges3__45__cpo4sizeE,(_ZN34_INTERNAL_e43d322f_4_k_cu_13d8ca9e6thrust24THRUST_300001_SM_1000_NS12placeholders2_2E - _ZN34_INTERNAL_e43d322f_4_k_cu_13d8ca9e4cuda3std6ranges3__45__cpo4sizeE)
_ZN34_INTERNAL_e43d322f_4_k_cu_13d8ca9e4cuda3std6ranges3__45__cpo4sizeE:
	.zero		1
	.type		_ZN34_INTERNAL_e43d322f_4_k_cu_13d8ca9e6thrust24THRUST_300001_SM_1000_NS12placeholders2_2E,@object
	.size		_ZN34_INTERNAL_e43d322f_4_k_cu_13d8ca9e6thrust24THRUST_300001_SM_1000_NS12placeholders2_2E,(_ZN34_INTERNAL_e43d322f_4_k_cu_13d8ca9e4cuda3std3__45__cpo6cbeginE - _ZN34_INTERNAL_e43d322f_4_k_cu_13d8ca9e6thrust24THRUST_300001_SM_1000_NS12placeholders2_2E)
_ZN34_INTERNAL_e43d322f_4_k_cu_13d8ca9e6thrust24THRUST_300001_SM_1000_NS12placeholders2_2E:
	.zero		1
	.type		_ZN34_INTERNAL_e43d322f_4_k_cu_13d8ca9e4cuda3std3__45__cpo6cbeginE,@object
	.size		_ZN34_INTERNAL_e43d322f_4_k_cu_13d8ca9e4cuda3std3__45__cpo6cbeginE,(_ZN34_INTERNAL_e43d322f_4_k_cu_13d8ca9e4cuda3std6ranges3__45__cpo6cbeginE - _ZN34_INTERNAL_e43d322f_4_k_cu_13d8ca9e4cuda3std3__45__cpo6cbeginE)
_ZN34_INTERNAL_e43d322f_4_k_cu_13d8ca9e4cuda3std3__45__cpo6cbeginE:
	.zero		1
	.type		_ZN34_INTERNAL_e43d322f_4_k_cu_13d8ca9e4cuda3std6ranges3__45__cpo6cbeginE,@object
	.size		_ZN34_INTERNAL_e43d322f_4_k_cu_13d8ca9e4cuda3std6ranges3__45__cpo6cbeginE,(_ZN34_INTERNAL_e43d322f_4_k_cu_13d8ca9e6thrust24THRUST_300001_SM_1000_NS12placeholders2_6E - _ZN34_INTERNAL_e43d322f_4_k_cu_13d8ca9e4cuda3std6ranges3__45__cpo6cbeginE)
_ZN34_INTERNAL_e43d322f_4_k_cu_13d8ca9e4cuda3std6ranges3__45__cpo6cbeginE:
	.zero		1
	.type		_ZN34_INTERNAL_e43d322f_4_k_cu_13d8ca9e6thrust24THRUST_300001_SM_1000_NS12placeholders2_6E,@object
	.size		_ZN34_INTERNAL_e43d322f_4_k_cu_13d8ca9e6thrust24THRUST_300001_SM_1000_NS12placeholders2_6E,(_ZN34_INTERNAL_e43d322f_4_k_cu_13d8ca9e4cuda3std3__45__cpo7crbeginE - _ZN34_INTERNAL_e43d322f_4_k_cu_13d8ca9e6thrust24THRUST_300001_SM_1000_NS12placeholders2_6E)
_ZN34_INTERNAL_e43d322f_4_k_cu_13d8ca9e6thrust24THRUST_300001_SM_1000_NS12placeholders2_6E:
	.zero		1
	.type		_ZN34_INTERNAL_e43d322f_4_k_cu_13d8ca9e4cuda3std3__45__cpo7crbeginE,@object
	.size		_ZN34_INTERNAL_e43d322f_4_k_cu_13d8ca9e4cuda3std3__45__cpo7crbeginE,(_ZN34_INTERNAL_e43d322f_4_k_cu_13d8ca9e4cuda3std6ranges3__45__cpo4nextE - _ZN34_INTERNAL_e43d322f_4_k_cu_13d8ca9e4cuda3std3__45__cpo7crbeginE)
_ZN34_INTERNAL_e43d322f_4_k_cu_13d8ca9e4cuda3std3__45__cpo7crbeginE:
	.zero		1
	.type		_ZN34_INTERNAL_e43d322f_4_k_cu_13d8ca9e4cuda3std6ranges3__45__cpo4nextE,@object
	.size		_ZN34_INTERNAL_e43d322f_4_k_cu_13d8ca9e4cuda3std6ranges3__45__cpo4nextE,(_ZN34_INTERNAL_e43d322f_4_k_cu_13d8ca9e4cuda3std6ranges3__45__cpo4swapE - _ZN34_INTERNAL_e43d322f_4_k_cu_13d8ca9e4cuda3std6ranges3__45__cpo4nextE)
_ZN34_INTERNAL_e43d322f_4_k_cu_13d8ca9e4cuda3std6ranges3__45__cpo4nextE:
	.zero		1
	.type		_ZN34_INTERNAL_e43d322f_4_k_cu_13d8ca9e4cuda3std6ranges3__45__cpo4swapE,@object
	.size		_ZN34_INTERNAL_e43d322f_4_k_cu_13d8ca9e4cuda3std6ranges3__45__cpo4swapE,(_ZN34_INTERNAL_e43d322f_4_k_cu_13d8ca9e6thrust24THRUST_300001_SM_1000_NS8cuda_cub10par_nosyncE - _ZN34_INTERNAL_e43d322f_4_k_cu_13d8ca9e4cuda3std6ranges3__45__cpo4swapE)
_ZN34_INTERNAL_e43d322f_4_k_cu_13d8ca9e4cuda3std6ranges3__45__cpo4swapE:
	.zero		1
	.type		_ZN34_INTERNAL_e43d322f_4_k_cu_13d8ca9e6thrust24THRUST_300001_SM_1000_NS8cuda_cub10par_nosyncE,@object
	.size		_ZN34_INTERNAL_e43d322f_4_k_cu_13d8ca9e6thrust24THRUST_300001_SM_1000_NS8cuda_cub10par_nosyncE,(_ZN34_INTERNAL_e43d322f_4_k_cu_13d8ca9e6thrust24THRUST_300001_SM_1000_NS3seqE - _ZN34_INTERNAL_e43d322f_4_k_cu_13d8ca9e6thrust24THRUST_300001_SM_1000_NS8cuda_cub10par_nosyncE)
_ZN34_INTERNAL_e43d322f_4_k_cu_13d8ca9e6thrust24THRUST_300001_SM_1000_NS8cuda_cub10par_nosyncE:
	.zero		1
	.type		_ZN34_INTERNAL_e43d322f_4_k_cu_13d8ca9e6thrust24THRUST_300001_SM_1000_NS3seqE,@object
	.size		_ZN34_INTERNAL_e43d322f_4_k_cu_13d8ca9e6thrust24THRUST_300001_SM_1000_NS3seqE,(_ZN34_INTERNAL_e43d322f_4_k_cu_13d8ca9e4cuda3std3__420unreachable_sentinelE - _ZN34_INTERNAL_e43d322f_4_k_cu_13d8ca9e6thrust24THRUST_300001_SM_1000_NS3seqE)
_ZN34_INTERNAL_e43d322f_4_k_cu_13d8ca9e6thrust24THRUST_300001_SM_1000_NS3seqE:
	.zero		1
	.type		_ZN34_INTERNAL_e43d322f_4_k_cu_13d8ca9e4cuda3std3__420unreachable_sentinelE,@object
	.size		_ZN34_INTERNAL_e43d322f_4_k_cu_13d8ca9e4cuda3std3__420unreachable_sentinelE,(_ZN34_INTERNAL_e43d322f_4_k_cu_13d8ca9e4cuda3std6ranges3__45__cpo5ssizeE - _ZN34_INTERNAL_e43d322f_4_k_cu_13d8ca9e4cuda3std3__420unreachable_sentinelE)
_ZN34_INTERNAL_e43d322f_4_k_cu_13d8ca9e4cuda3std3__420unreachable_sentinelE:
	.zero		1
	.type		_ZN34_INTERNAL_e43d322f_4_k_cu_13d8ca9e4cuda3std6ranges3__45__cpo5ssizeE,@object
	.size		_ZN34_INTERNAL_e43d322f_4_k_cu_13d8ca9e4cuda3std6ranges3__45__cpo5ssizeE,(_ZN34_INTERNAL_e43d322f_4_k_cu_13d8ca9e6thrust24THRUST_300001_SM_1000_NS12placeholders2_3E - _ZN34_INTERNAL_e43d322f_4_k_cu_13d8ca9e4cuda3std6ranges3__45__cpo5ssizeE)
_ZN34_INTERNAL_e43d322f_4_k_cu_13d8ca9e4cuda3std6ranges3__45__cpo5ssizeE:
	.zero		1
	.type		_ZN34_INTERNAL_e43d322f_4_k_cu_13d8ca9e6thrust24THRUST_300001_SM_1000_NS12placeholders2_3E,@object
	.size		_ZN34_INTERNAL_e43d322f_4_k_cu_13d8ca9e6thrust24THRUST_300001_SM_1000_NS12placeholders2_3E,(_ZN34_INTERNAL_e43d322f_4_k_cu_13d8ca9e4cuda3std3__45__cpo4cendE - _ZN34_INTERNAL_e43d322f_4_k_cu_13d8ca9e6thrust24THRUST_300001_SM_1000_NS12placeholders2_3E)
_ZN34_INTERNAL_e43d322f_4_k_cu_13d8ca9e6thrust24THRUST_300001_SM_1000_NS12placeholders2_3E:
	.zero		1
	.type		_ZN34_INTERNAL_e43d322f_4_k_cu_13d8ca9e4cuda3std3__45__cpo4cendE,@object
	.size		_ZN34_INTERNAL_e43d322f_4_k_cu_13d8ca9e4cuda3std3__45__cpo4cendE,(_ZN34_INTERNAL_e43d322f_4_k_cu_13d8ca9e4cuda3std6ranges3__45__cpo4cendE - _ZN34_INTERNAL_e43d322f_4_k_cu_13d8ca9e4cuda3std3__45__cpo4cendE)
_ZN34_INTERNAL_e43d322f_4_k_cu_13d8ca9e4cuda3std3__45__cpo4cendE:
	.zero		1
	.type		_ZN34_INTERNAL_e43d322f_4_k_cu_13d8ca9e4cuda3std6ranges3__45__cpo4cendE,@object
	.size		_ZN34_INTERNAL_e43d322f_4_k_cu_13d8ca9e4cuda3std6ranges3__45__cpo4cendE,(_ZN34_INTERNAL_e43d322f_4_k_cu_13d8ca9e6thrust24THRUST_300001_SM_1000_NS12placeholders2_7E - _ZN34_INTERNAL_e43d322f_4_k_cu_13d8ca9e4cuda3std6ranges3__45__cpo4cendE)
_ZN34_INTERNAL_e43d322f_4_k_cu_13d8ca9e4cuda3std6ranges3__45__cpo4cendE:
	.zero		1
	.type		_ZN34_INTERNAL_e43d322f_4_k_cu_13d8ca9e6thrust24THRUST_300001_SM_1000_NS12placeholders2_7E,@object
	.size		_ZN34_INTERNAL_e43d322f_4_k_cu_13d8ca9e6thrust24THRUST_300001_SM_1000_NS12placeholders2_7E,(_ZN34_INTERNAL_e43d322f_4_k_cu_13d8ca9e4cuda3std3__45__cpo5crendE - _ZN34_INTERNAL_e43d322f_4_k_cu_13d8ca9e6thrust24THRUST_300001_SM_1000_NS12placeholders2_7E)
_ZN34_INTERNAL_e43d322f_4_k_cu_13d8ca9e6thrust24THRUST_300001_SM_1000_NS12placeholders2_7E:
	.zero		1
	.type		_ZN34_INTERNAL_e43d322f_4_k_cu_13d8ca9e4cuda3std3__45__cpo5crendE,@object
	.size		_ZN34_INTERNAL_e43d322f_4_k_cu_13d8ca9e4cuda3std3__45__cpo5crendE,(_ZN34_INTERNAL_e43d322f_4_k_cu_13d8ca9e4cuda3std6ranges3__45__cpo4prevE - _ZN34_INTERNAL_e43d322f_4_k_cu_13d8ca9e4cuda3std3__45__cpo5crendE)
_ZN34_INTERNAL_e43d322f_4_k_cu_13d8ca9e4cuda3std3__45__cpo5crendE:
	.zero		1
	.type		_ZN34_INTERNAL_e43d322f_4_k_cu_13d8ca9e4cuda3std6ranges3__45__cpo4prevE,@object
	.size		_ZN34_INTERNAL_e43d322f_4_k_cu_13d8ca9e4cuda3std6ranges3__45__cpo4prevE,(_ZN34_INTERNAL_e43d322f_4_k_cu_13d8ca9e4cuda3std6ranges3__45__cpo9iter_moveE - _ZN34_INTERNAL_e43d322f_4_k_cu_13d8ca9e4cuda3std6ranges3__45__cpo4prevE)
_ZN34_INTERNAL_e43d322f_4_k_cu_13d8ca9e4cuda3std6ranges3__45__cpo4prevE:
	.zero		1
	.type		_ZN34_INTERNAL_e43d322f_4_k_cu_13d8ca9e4cuda3std6ranges3__45__cpo9iter_moveE,@object
	.size		_ZN34_INTERNAL_e43d322f_4_k_cu_13d8ca9e4cuda3std6ranges3__45__cpo9iter_moveE,(_ZN34_INTERNAL_e43d322f_4_k_cu_13d8ca9e6thrust24THRUST_300001_SM_1000_NS6system6detail10sequential3seqE - _ZN34_INTERNAL_e43d322f_4_k_cu_13d8ca9e4cuda3std6ranges3__45__cpo9iter_moveE)
_ZN34_INTERNAL_e43d322f_4_k_cu_13d8ca9e4cuda3std6ranges3__45__cpo9iter_moveE:
	.zero		1
	.type		_ZN34_INTERNAL_e43d322f_4_k_cu_13d8ca9e6thrust24THRUST_300001_SM_1000_NS6system6detail10sequential3seqE,@object
	.size		_ZN34_INTERNAL_e43d322f_4_k_cu_13d8ca9e6thrust24THRUST_300001_SM_1000_NS6system6detail10sequential3seqE,(_ZN34_INTERNAL_e43d322f_4_k_cu_13d8ca9e6thrust24THRUST_300001_SM_1000_NS12placeholders2_9E - _ZN34_INTERNAL_e43d322f_4_k_cu_13d8ca9e6thrust24THRUST_300001_SM_1000_NS6system6detail10sequential3seqE)
_ZN34_INTERNAL_e43d322f_4_k_cu_13d8ca9e6thrust24THRUST_300001_SM_1000_NS6system6detail10sequential3seqE:
	.zero		1
	.type		_ZN34_INTERNAL_e43d322f_4_k_cu_13d8ca9e6thrust24THRUST_300001_SM_1000_NS12placeholders2_9E,@object
	.size		_ZN34_INTERNAL_e43d322f_4_k_cu_13d8ca9e6thrust24THRUST_300001_SM_1000_NS12placeholders2_9E,(_ZN34_INTERNAL_e43d322f_4_k_cu_13d8ca9e4cuda3std3__419piecewise_constructE - _ZN34_INTERNAL_e43d322f_4_k_cu_13d8ca9e6thrust24THRUST_300001_SM_1000_NS12placeholders2_9E)
_ZN34_INTERNAL_e43d322f_4_k_cu_13d8ca9e6thrust24THRUST_300001_SM_1000_NS12placeholders2_9E:
	.zero		1
	.type		_ZN34_INTERNAL_e43d322f_4_k_cu_13d8ca9e4cuda3std3__419piecewise_constructE,@object
	.size		_ZN34_INTERNAL_e43d322f_4_k_cu_13d8ca9e4cuda3std3__419piecewise_constructE,(_ZN34_INTERNAL_e43d322f_4_k_cu_13d8ca9e4cuda3std6ranges3__45__cpo5cdataE - _ZN34_INTERNAL_e43d322f_4_k_cu_13d8ca9e4cuda3std3__419piecewise_constructE)
_ZN34_INTERNAL_e43d322f_4_k_cu_13d8ca9e4cuda3std3__419piecewise_constructE:
	.zero		1
	.type		_ZN34_INTERNAL_e43d322f_4_k_cu_13d8ca9e4cuda3std6ranges3__45__cpo5cdataE,@object
	.size		_ZN34_INTERNAL_e43d322f_4_k_cu_13d8ca9e4cuda3std6ranges3__45__cpo5cdataE,(_ZN34_INTERNAL_e43d322f_4_k_cu_13d8ca9e6thrust24THRUST_300001_SM_1000_NS12placeholders2_1E - _ZN34_INTERNAL_e43d322f_4_k_cu_13d8ca9e4cuda3std6ranges3__45__cpo5cdataE)
_ZN34_INTERNAL_e43d322f_4_k_cu_13d8ca9e4cuda3std6ranges3__45__cpo5cdataE:
	.zero		1
	.type		_ZN34_INTERNAL_e43d322f_4_k_cu_13d8ca9e6thrust24THRUST_300001_SM_1000_NS12placeholders2_1E,@object
	.size		_ZN34_INTERNAL_e43d322f_4_k_cu_13d8ca9e6thrust24THRUST_300001_SM_1000_NS12placeholders2_1E,(_ZN34_INTERNAL_e43d322f_4_k_cu_13d8ca9e4cuda3std3__45__cpo3endE - _ZN34_INTERNAL_e43d322f_4_k_cu_13d8ca9e6thrust24THRUST_300001_SM_1000_NS12placeholders2_1E)
_ZN34_INTERNAL_e43d322f_4_k_cu_13d8ca9e6thrust24THRUST_300001_SM_1000_NS12placeholders2_1E:
	.zero		1
	.type		_ZN34_INTERNAL_e43d322f_4_k_cu_13d8ca9e4cuda3std3__45__cpo3endE,@object
	.size		_ZN34_INTERNAL_e43d322f_4_k_cu_13d8ca9e4cuda3std3__45__cpo3endE,(_ZN34_INTERNAL_e43d322f_4_k_cu_13d8ca9e4cuda3std6ranges3__45__cpo3endE - _ZN34_INTERNAL_e43d322f_4_k_cu_13d8ca9e4cuda3std3__45__cpo3endE)
_ZN34_INTERNAL_e43d322f_4_k_cu_13d8ca9e4cuda3std3__45__cpo3endE:
	.zero		1
	.type		_ZN34_INTERNAL_e43d322f_4_k_cu_13d8ca9e4cuda3std6ranges3__45__cpo3endE,@object
	.size		_ZN34_INTERNAL_e43d322f_4_k_cu_13d8ca9e4cuda3std6ranges3__45__cpo3endE,(_ZN34_INTERNAL_e43d322f_4_k_cu_13d8ca9e6thrust24THRUST_300001_SM_1000_NS12placeholders2_5E - _ZN34_INTERNAL_e43d322f_4_k_cu_13d8ca9e4cuda3std6ranges3__45__cpo3endE)
_ZN34_INTERNAL_e43d322f_4_k_cu_13d8ca9e4cuda3std6ranges3__45__cpo3endE:
	.zero		1
	.type		_ZN34_INTERNAL_e43d322f_4_k_cu_13d8ca9e6thrust24THRUST_300001_SM_1000_NS12placeholders2_5E,@object
	.size		_ZN34_INTERNAL_e43d322f_4_k_cu_13d8ca9e6thrust24THRUST_300001_SM_1000_NS12placeholders2_5E,(_ZN34_INTERNAL_e43d322f_4_k_cu_13d8ca9e4cuda3std3__45__cpo4rendE - _ZN34_INTERNAL_e43d322f_4_k_cu_13d8ca9e6thrust24THRUST_300001_SM_1000_NS12placeholders2_5E)
_ZN34_INTERNAL_e43d322f_4_k_cu_13d8ca9e6thrust24THRUST_300001_SM_1000_NS12placeholders2_5E:
	.zero		1
	.type		_ZN34_INTERNAL_e43d322f_4_k_cu_13d8ca9e4cuda3std3__45__cpo4rendE,@object
	.size		_ZN34_INTERNAL_e43d322f_4_k_cu_13d8ca9e4cuda3std3__45__cpo4rendE,(_ZN34_INTERNAL_e43d322f_4_k_cu_13d8ca9e4cuda3std6ranges3__45__cpo9iter_swapE - _ZN34_INTERNAL_e43d322f_4_k_cu_13d8ca9e4cuda3std3__45__cpo4rendE)
_ZN34_INTERNAL_e43d322f_4_k_cu_13d8ca9e4cuda3std3__45__cpo4rendE:
	.zero		1
	.type		_ZN34_INTERNAL_e43d322f_4_k_cu_13d8ca9e4cuda3std6ranges3__45__cpo9iter_swapE,@object
	.size		_ZN34_INTERNAL_e43d322f_4_k_cu_13d8ca9e4cuda3std6ranges3__45__cpo9iter_swapE,(_ZN34_INTERNAL_e43d322f_4_k_cu_13d8ca9e4cuda3std3__48unexpectE - _ZN34_INTERNAL_e43d322f_4_k_cu_13d8ca9e4cuda3std6ranges3__45__cpo9iter_swapE)
_ZN34_INTERNAL_e43d322f_4_k_cu_13d8ca9e4cuda3std6ranges3__45__cpo9iter_swapE:
	.zero		1
	.type		_ZN34_INTERNAL_e43d322f_4_k_cu_13d8ca9e4cuda3std3__48unexpectE,@object
	.size		_ZN34_INTERNAL_e43d322f_4_k_cu_13d8ca9e4cuda3std3__48unexpectE,(_ZN34_INTERNAL_e43d322f_4_k_cu_13d8ca9e6thrust24THRUST_300001_SM_1000_NS8cuda_cub3parE - _ZN34_INTERNAL_e43d322f_4_k_cu_13d8ca9e4cuda3std3__48unexpectE)
_ZN34_INTERNAL_e43d322f_4_k_cu_13d8ca9e4cuda3std3__48unexpectE:
	.zero		1
	.type		_ZN34_INTERNAL_e43d322f_4_k_cu_13d8ca9e6thrust24THRUST_300001_SM_1000_NS8cuda_cub3parE,@object
	.size		_ZN34_INTERNAL_e43d322f_4_k_cu_13d8ca9e6thrust24THRUST_300001_SM_1000_NS8cuda_cub3parE,(.L_29 - _ZN34_INTERNAL_e43d322f_4_k_cu_13d8ca9e6thrust24THRUST_300001_SM_1000_NS8cuda_cub3parE)
_ZN34_INTERNAL_e43d322f_4_k_cu_13d8ca9e6thrust24THRUST_300001_SM_1000_NS8cuda_cub3parE:
	.zero		1
.L_29:


//--------------------- .nv.shared._ZN3cub18CUB_300001_SM_10006detail6select23DeviceSelectSweepKernelINS2_10policy_hubIN4cuda3std3__44pairIjjEENS0_8NullTypeEiLb0ELNS0_10SelectImplE2EE10Policy1000EPS9_PSA_N6thrust24THRUST_300001_SM_1000_NS6detail15normal_iteratorINSH_10device_ptrIS9_EEEEPiNS0_13ScanTileStateIiLb1EEE10is_nonzeroSA_iNS2_19streaming_context_tIiLb0EEELSB_2EEEvT0_T1_T2_T3_T4_T5_T6_T7_iT8_NS1_7vsmem_tE --------------------------
	.section	.nv.shared._ZN3cub18CUB_300001_SM_10006detail6select23DeviceSelectSweepKernelINS2_10policy_hubIN4cuda3std3__44pairIjjEENS0_8NullTypeEiLb0ELNS0_10SelectImplE2EE10Policy1000EPS9_PSA_N6thrust24THRUST_300001_SM_1000_NS6detail15normal_iteratorINSH_10device_ptrIS9_EEEEPiNS0_13ScanTileStateIiLb1EEE10is_nonzeroSA_iNS2_19streaming_context_tIiLb0EEELSB_2EEEvT0_T1_T2_T3_T4_T5_T6_T7_iT8_NS1_7vsmem_tE,"aw",@nobits
	.sectionflags	@""
	.align	16
.nv.shared._ZN3cub18CUB_300001_SM_10006detail6select23DeviceSelectSweepKernelINS2_10policy_hubIN4cuda3std3__44pairIjjEENS0_8NullTypeEiLb0ELNS0_10SelectImplE2EE10Policy1000EPS9_PSA_N6thrust24THRUST_300001_SM_1000_NS6detail15normal_iteratorINSH_10device_ptrIS9_EEEEPiNS0_13ScanTileStateIiLb1EEE10is_nonzeroSA_iNS2_19streaming_context_tIiLb0EEELSB_2EEEvT0_T1_T2_T3_T4_T5_T6_T7_iT8_NS1_7vsmem_tE:
	.zero		6144


//--------------------- .nv.constant0._ZN3cub18CUB_300001_SM_10006detail6select23DeviceSelectSweepKernelINS2_10policy_hubIN4cuda3std3__44pairIjjEENS0_8NullTypeElLb0ELNS0_10SelectImplE2EE10Policy1000EPS9_PSA_N6thrust24THRUST_300001_SM_1000_NS6detail15normal_iteratorINSH_10device_ptrIS9_EEEEPlNS0_13ScanTileStateIiLb1EEE10is_nonzeroSA_iNS2_19streaming_context_tIlLb1EEELSB_2EEEvT0_T1_T2_T3_T4_T5_T6_T7_iT8_NS1_7vsmem_tE --------------------------
	.section	.nv.constant0._ZN3cub18CUB_300001_SM_10006detail6select23DeviceSelectSweepKernelINS2_10policy_hubIN4cuda3std3__44pairIjjEENS0_8NullTypeElLb0ELNS0_10SelectImplE2EE10Policy1000EPS9_PSA_N6thrust24THRUST_300001_SM_1000_NS6detail15normal_iteratorINSH_10device_ptrIS9_EEEEPlNS0_13ScanTileStateIiLb1EEE10is_nonzeroSA_iNS2_19streaming_context_tIlLb1EEELSB_2EEEvT0_T1_T2_T3_T4_T5_T6_T7_iT8_NS1_7vsmem_tE,"a",@progbits
	.sectionflags	@""
	.align	4
.nv.constant0._ZN3cub18CUB_300001_SM_10006detail6select23DeviceSelectSweepKernelINS2_10policy_hubIN4cuda3std3__44pairIjjEENS0_8NullTypeElLb0ELNS0_10SelectImplE2EE10Policy1000EPS9_PSA_N6thrust24THRUST_300001_SM_1000_NS6detail15normal_iteratorINSH_10device_ptrIS9_EEEEPlNS0_13ScanTileStateIiLb1EEE10is_nonzeroSA_iNS2_19streaming_context_tIlLb1EEELSB_2EEEvT0_T1_T2_T3_T4_T5_T6_T7_iT8_NS1_7vsmem_tE:
	.zero		1000


//--------------------- .nv.constant0._ZN3cub18CUB_300001_SM_10006detail6select23DeviceSelectSweepKernelINS2_10policy_hubIN4cuda3std3__44pairIjjEENS0_8NullTypeEiLb0ELNS0_10SelectImplE2EE10Policy1000EPS9_PSA_N6thrust24THRUST_300001_SM_1000_NS6detail15normal_iteratorINSH_10device_ptrIS9_EEEEPiNS0_13ScanTileStateIiLb1EEE10is_nonzeroSA_iNS2_19streaming_context_tIiLb0EEELSB_2EEEvT0_T1_T2_T3_T4_T5_T6_T7_iT8_NS1_7vsmem_tE --------------------------
	.section	.nv.constant0._ZN3cub18CUB_300001_SM_10006detail6select23DeviceSelectSweepKernelINS2_10policy_hubIN4cuda3std3__44pairIjjEENS0_8NullTypeEiLb0ELNS0_10SelectImplE2EE10Policy1000EPS9_PSA_N6thrust24THRUST_300001_SM_1000_NS6detail15normal_iteratorINSH_10device_ptrIS9_EEEEPiNS0_13ScanTileStateIiLb1EEE10is_nonzeroSA_iNS2_19streaming_context_tIiLb0EEELSB_2EEEvT0_T1_T2_T3_T4_T5_T6_T7_iT8_NS1_7vsmem_tE,"a",@progbits
	.sectionflags	@""
	.align	4
.nv.constant0._ZN3cub18CUB_300001_SM_10006detail6select23DeviceSelectSweepKernelINS2_10policy_hubIN4cuda3std3__44pairIjjEENS0_8NullTypeEiLb0ELNS0_10SelectImplE2EE10Policy1000EPS9_PSA_N6thrust24THRUST_300001_SM_1000_NS6detail15normal_iteratorINSH_10device_ptrIS9_EEEEPiNS0_13ScanTileStateIiLb1EEE10is_nonzeroSA_iNS2_19streaming_context_tIiLb0EEELSB_2EEEvT0_T1_T2_T3_T4_T5_T6_T7_iT8_NS1_7vsmem_tE:
	.zero		960


//--------------------- .nv.constant0._ZN3cub18CUB_300001_SM_10006detail4scan23DeviceCompactInitKernelINS0_13ScanTileStateIiLb1EEEPlEEvT_iT0_ --------------------------
	.section	.nv.constant0._ZN3cub18CUB_300001_SM_10006detail4scan23DeviceCompactInitKernelINS0_13ScanTileStateIiLb1EEEPlEEvT_iT0_,"a",@progbits
	.sectionflags	@""
	.align	4
.nv.constant0._ZN3cub18CUB_300001_SM_10006detail4scan23DeviceCompactInitKernelINS0_13ScanTileStateIiLb1EEEPlEEvT_iT0_:
	.zero		920


//--------------------- .nv.constant0._ZN3cub18CUB_300001_SM_10006detail4scan23DeviceCompactInitKernelINS0_13ScanTileStateIiLb1EEEPiEEvT_iT0_ --------------------------
	.section	.nv.constant0._ZN3cub18CUB_300001_SM_10006detail4scan23DeviceCompactInitKernelINS0_13ScanTileStateIiLb1EEEPiEEvT_iT0_,"a",@progbits
	.sectionflags	@""
	.align	4
.nv.constant0._ZN3cub18CUB_300001_SM_10006detail4scan23DeviceCompactInitKernelINS0_13ScanTileStateIiLb1EEEPiEEvT_iT0_:
	.zero		920


//--------------------- .nv.constant0._ZN3cub18CUB_300001_SM_10006detail8for_each13static_kernelINS2_12policy_hub_t12policy_500_tElN6thrust24THRUST_300001_SM_1000_NS8cuda_cub13__swap_ranges6swap_fINS7_6detail15normal_iteratorINS7_10device_ptrIN4cuda3std3__44pairIjjEEEEEENS7_16reverse_iteratorISK_EEEEEEvT0_T1_ --------------------------
	.section	.nv.constant0._ZN3cub18CUB_300001_SM_10006detail8for_each13static_kernelINS2_12policy_hub_t12policy_500_tElN6thrust24THRUST_300001_SM_1000_NS8cuda_cub13__swap_ranges6swap_fINS7_6detail15normal_iteratorINS7_10device_ptrIN4cuda3std3__44pairIjjEEEEEENS7_16reverse_iteratorISK_EEEEEEvT0_T1_,"a",@progbits
	.sectionflags	@""
	.align	4
.nv.constant0._ZN3cub18CUB_300001_SM_10006detail8for_each13static_kernelINS2_12policy_hub_t12policy_500_tElN6thrust24THRUST_300001_SM_1000_NS8cuda_cub13__swap_ranges6swap_fINS7_6detail15normal_iteratorINS7_10device_ptrIN4cuda3std3__44pairIjjEEEEEENS7_16reverse_iteratorISK_EEEEEEvT0_T1_:
	.zero		920


//--------------------- .nv.constant0._ZN3cub18CUB_300001_SM_10006detail8for_each13static_kernelINS2_12policy_hub_t12policy_500_tElN6thrust24THRUST_300001_SM_1000_NS8cuda_cub20__uninitialized_copy7functorINS7_6detail15normal_iteratorINS7_10device_ptrIN4cuda3std3__44pairIjjEEEEEENSC_INS7_7pointerISI_NS8_3tagENS7_11use_defaultESN_EEEEEEEEvT0_T1_ --------------------------
	.section	.nv.constant0._ZN3cub18CUB_300001_SM_10006detail8for_each13static_kernelINS2_12policy_hub_t12policy_500_tElN6thrust24THRUST_300001_SM_1000_NS8cuda_cub20__uninitialized_copy7functorINS7_6detail15normal_iteratorINS7_10device_ptrIN4cuda3std3__44pairIjjEEEEEENSC_INS7_7pointerISI_NS8_3tagENS7_11use_defaultESN_EEEEEEEEvT0_T1_,"a",@progbits
	.sectionflags	@""
	.align	4
.nv.constant0._ZN3cub18CUB_300001_SM_10006detail8for_each13static_kernelINS2_12policy_hub_t12policy_500_tElN6thrust24THRUST_300001_SM_1000_NS8cuda_cub20__uninitialized_copy7functorINS7_6detail15normal_iteratorINS7_10device_ptrIN4cuda3std3__44pairIjjEEEEEENSC_INS7_7pointerISI_NS8_3tagENS7_11use_defaultESN_EEEEEEEEvT0_T1_:
	.zero		920


//--------------------- .nv.constant0._ZN3cub18CUB_300001_SM_10006detail11EmptyKernelIvEEvv --------------------------
	.section	.nv.constant0._ZN3cub18CUB_300001_SM_10006detail11EmptyKernelIvEEvv,"a",@progbits
	.sectionflags	@""
	.align	4
.nv.constant0._ZN3cub18CUB_300001_SM_10006detail11EmptyKernelIvEEvv:
	.zero		896


//--------------------- .nv.constant0._Z5findcN6thrust24THRUST_300001_SM_1000_NS13device_vectorIN4cuda3std3__44pairIjjEENS0_16device_allocatorIS6_EEEEPx --------------------------
	.section	.nv.constant0._Z5findcN6thrust24THRUST_300001_SM_1000_NS13device_vectorIN4cuda3std3__44pairIjjEENS0_16device_allocatorIS6_EEEEPx,"a",@progbits
	.sectionflags	@""
	.align	4
.nv.constant0._Z5findcN6thrust24THRUST_300001_SM_1000_NS13device_vectorIN4cuda3std3__44pairIjjEENS0_16device_allocatorIS6_EEEEPx:
	.zero		936


//--------------------- .nv.constant0._Z9checkPairPN4cuda3std3__44pairIjjEE --------------------------
	.section	.nv.constant0._Z9checkPairPN4cuda3std3__44pairIjjEE,"a",@progbits
	.sectionflags	@""
	.align	4
.nv.constant0._Z9checkPairPN4cuda3std3__44pairIjjEE:
	.zero		904


//--------------------- SYMBOLS --------------------------

	.type		.nv.reservedSmem.offset0,@object
	.size		.nv.reservedSmem.offset0,0x4
	.type		.nv.reservedSmem.cap,@object
	.size		.nv.reservedSmem.cap,0x4
